	.target	sm_90a

	.elftype	@"ET_EXEC"


//--------------------- .note.nv.tkinfo           --------------------------
	.section	.note.nv.tkinfo,"",@"SHT_NOTE"
	.sectionflags	@"SHF_NOTE_NV_TKINFO"
	.tkinfo
        /*0018*/ 	.word	0x00000002
        /*0030*/ 	.string	""
        /*0030*/ 	.string	"ptxas"
        /*0030*/ 	.string	"Cuda compilation tools, release 13.0, V13.0.88"
        /*0030*/ 	.string	"Build cuda_13.0.r13.0/compiler.36424714_0"
        /*0030*/ 	.string	"-v  -suppress-debug-info  -lineinfo  -arch sm_90a "



//--------------------- .note.nv.cuinfo           --------------------------
	.section	.note.nv.cuinfo,"",@"SHT_NOTE"
	.sectionflags	@"SHF_NOTE_NV_CUINFO"
        /*0018*/ 	.short	0x0002
        /*001a*/ 	.short	0x005a
        /*001c*/ 	.short	0x0082
	.zero		2


//--------------------- .nv.info                  --------------------------
	.section	.nv.info,"",@"SHT_CUDA_INFO"
	.align	4


	//----- nvinfo : EIATTR_REGCOUNT
	.align		4
        /*0000*/ 	.byte	0x04, 0x2f
        /*0002*/ 	.short	(.L_1 - .L_0)
	.align		4
.L_0:
        /*0004*/ 	.word	index@(matmul_kernel)
        /*0008*/ 	.word	0x000000ff


	//----- nvinfo : EIATTR_FRAME_SIZE
	.align		4
.L_1:
        /*000c*/ 	.byte	0x04, 0x11
        /*000e*/ 	.short	(.L_3 - .L_2)
	.align		4
.L_2:
        /*0010*/ 	.word	index@(matmul_kernel)
        /*0014*/ 	.word	0x000021b8


	//----- nvinfo : EIATTR_MIN_STACK_SIZE
	.align		4
.L_3:
        /*0018*/ 	.byte	0x04, 0x12
        /*001a*/ 	.short	(.L_5 - .L_4)
	.align		4
.L_4:
        /*001c*/ 	.word	index@(matmul_kernel)
        /*0020*/ 	.word	0x000021b8
.L_5:


//--------------------- .nv.compat                --------------------------
	.section	.nv.compat,"",@"SHT_CUDA_COMPAT_INFO"
	.align	4
        /*0000*/ 	.byte	0x02, 0x09, 0x01, 0x00, 0x02, 0x02, 0x04, 0x00, 0x02, 0x05, 0x05, 0x00, 0x03, 0x07, 0x01, 0x01
        /*0010*/ 	.byte	0x02, 0x03, 0x00, 0x00, 0x02, 0x06, 0x01, 0x00, 0x04, 0x0b, 0x08, 0x00, 0x00, 0x00, 0x00, 0x00
        /*0020*/ 	.byte	0x00, 0x00, 0x00, 0x00


//--------------------- .nv.info.matmul_kernel    --------------------------
	.section	.nv.info.matmul_kernel,"",@"SHT_CUDA_INFO"
	.sectionflags	@""
	.align	4


	//----- nvinfo : EIATTR_CUDA_API_VERSION
	.align		4
        /*0000*/ 	.byte	0x04, 0x37
        /*0002*/ 	.short	(.L_7 - .L_6)
.L_6:
        /*0004*/ 	.word	0x00000082


	//----- nvinfo : EIATTR_KPARAM_INFO
	.align		4
.L_7:
        /*0008*/ 	.byte	0x04, 0x17
        /*000a*/ 	.short	(.L_9 - .L_8)
.L_8:
        /*000c*/ 	.word	0x00000000
        /*0010*/ 	.short	0x000d
        /*0012*/ 	.short	0x0048
        /*0014*/ 	.byte	0x00, 0xf4, 0x21, 0x00


	//----- nvinfo : EIATTR_KPARAM_INFO
	.align		4
.L_9:
        /*0018*/ 	.byte	0x04, 0x17
        /*001a*/ 	.short	(.L_11 - .L_10)
.L_10:
        /*001c*/ 	.word	0x00000000
        /*0020*/ 	.short	0x000c
        /*0022*/ 	.short	0x0040
        /*0024*/ 	.byte	0x00, 0xf4, 0x21, 0x00


	//----- nvinfo : EIATTR_KPARAM_INFO
	.align		4
.L_11:
        /*0028*/ 	.byte	0x04, 0x17
        /*002a*/ 	.short	(.L_13 - .L_12)
.L_12:
        /*002c*/ 	.word	0x00000000
        /*0030*/ 	.short	0x000b
        /*0032*/ 	.short	0x0038
        /*0034*/ 	.byte	0x00, 0xf0, 0x11, 0x00


	//----- nvinfo : EIATTR_KPARAM_INFO
	.align		4
.L_13:
        /*0038*/ 	.byte	0x04, 0x17
        /*003a*/ 	.short	(.L_15 - .L_14)
.L_14:
        /*003c*/ 	.word	0x00000000
        /*0040*/ 	.short	0x000a
        /*0042*/ 	.short	0x0034
        /*0044*/ 	.byte	0x00, 0xf0, 0x11, 0x00


	//----- nvinfo : EIATTR_KPARAM_INFO
	.align		4
.L_15:
        /*0048*/ 	.byte	0x04, 0x17
        /*004a*/ 	.short	(.L_17 - .L_16)
.L_16:
        /*004c*/ 	.word	0x00000000
        /*0050*/ 	.short	0x0009
        /*0052*/ 	.short	0x0030
        /*0054*/ 	.byte	0x00, 0xf0, 0x11, 0x00


	//----- nvinfo : EIATTR_KPARAM_INFO
	.align		4
.L_17:
        /*0058*/ 	.byte	0x04, 0x17
        /*005a*/ 	.short	(.L_19 - .L_18)
.L_18:
        /*005c*/ 	.word	0x00000000
        /*0060*/ 	.short	0x0008
        /*0062*/ 	.short	0x002c
        /*0064*/ 	.byte	0x00, 0xf0, 0x11, 0x00


	//----- nvinfo : EIATTR_KPARAM_INFO
	.align		4
.L_19:
        /*0068*/ 	.byte	0x04, 0x17
        /*006a*/ 	.short	(.L_21 - .L_20)
.L_20:
        /*006c*/ 	.word	0x00000000
        /*0070*/ 	.short	0x0007
        /*0072*/ 	.short	0x0028
        /*0074*/ 	.byte	0x00, 0xf0, 0x11, 0x00


	//----- nvinfo : EIATTR_KPARAM_INFO
	.align		4
.L_21:
        /*0078*/ 	.byte	0x04, 0x17
        /*007a*/ 	.short	(.L_23 - .L_22)
.L_22:
        /*007c*/ 	.word	0x00000000
        /*0080*/ 	.short	0x0006
        /*0082*/ 	.short	0x0024
        /*0084*/ 	.byte	0x00, 0xf0, 0x11, 0x00


	//----- nvinfo : EIATTR_KPARAM_INFO
	.align		4
.L_23:
        /*0088*/ 	.byte	0x04, 0x17
        /*008a*/ 	.short	(.L_25 - .L_24)
.L_24:
        /*008c*/ 	.word	0x00000000
        /*0090*/ 	.short	0x0005
        /*0092*/ 	.short	0x0020
        /*0094*/ 	.byte	0x00, 0xf0, 0x11, 0x00


	//----- nvinfo : EIATTR_KPARAM_INFO
	.align		4
.L_25:
        /*0098*/ 	.byte	0x04, 0x17
        /*009a*/ 	.short	(.L_27 - .L_26)
.L_26:
        /*009c*/ 	.word	0x00000000
        /*00a0*/ 	.short	0x0004
        /*00a2*/ 	.short	0x001c
        /*00a4*/ 	.byte	0x00, 0xf0, 0x11, 0x00


	//----- nvinfo : EIATTR_KPARAM_INFO
	.align		4
.L_27:
        /*00a8*/ 	.byte	0x04, 0x17
        /*00aa*/ 	.short	(.L_29 - .L_28)
.L_28:
        /*00ac*/ 	.word	0x00000000
        /*00b0*/ 	.short	0x0003
        /*00b2*/ 	.short	0x0018
        /*00b4*/ 	.byte	0x00, 0xf0, 0x11, 0x00


	//----- nvinfo : EIATTR_KPARAM_INFO
	.align		4
.L_29:
        /*00b8*/ 	.byte	0x04, 0x17
        /*00ba*/ 	.short	(.L_31 - .L_30)
.L_30:
        /*00bc*/ 	.word	0x00000000
        /*00c0*/ 	.short	0x0002
        /*00c2*/ 	.short	0x0010
        /*00c4*/ 	.byte	0x00, 0xf4, 0x21, 0x00


	//----- nvinfo : EIATTR_KPARAM_INFO
	.align		4
.L_31:
        /*00c8*/ 	.byte	0x04, 0x17
        /*00ca*/ 	.short	(.L_33 - .L_32)
.L_32:
        /*00cc*/ 	.word	0x00000000
        /*00d0*/ 	.short	0x0001
        /*00d2*/ 	.short	0x0008
        /*00d4*/ 	.byte	0x00, 0xf4, 0x21, 0x00


	//----- nvinfo : EIATTR_KPARAM_INFO
	.align		4
.L_33:
        /*00d8*/ 	.byte	0x04, 0x17
        /*00da*/ 	.short	(.L_35 - .L_34)
.L_34:
        /*00dc*/ 	.word	0x00000000
        /*00e0*/ 	.short	0x0000
        /*00e2*/ 	.short	0x0000
        /*00e4*/ 	.byte	0x00, 0xf4, 0x21, 0x00


	//----- nvinfo : EIATTR_SPARSE_MMA_MASK
	.align		4
.L_35:
        /*00e8*/ 	.byte	0x03, 0x50
        /*00ea*/ 	.short	0x0000


	//----- nvinfo : EIATTR_MAXREG_COUNT
	.align		4
        /*00ec*/ 	.byte	0x03, 0x1b
        /*00ee*/ 	.short	0x00ff


	//----- nvinfo : EIATTR_NUM_BARRIERS
	.align		4
        /*00f0*/ 	.byte	0x02, 0x4c
        /*00f2*/ 	.byte	0x01
	.zero		1


	//----- nvinfo : EIATTR_ANNOTATIONS
	.align		4
        /*00f4*/ 	.byte	0x04, 0x55
        /*00f6*/ 	.short	(.L_37 - .L_36)


	//   ....[0]....
.L_36:
        /*00f8*/ 	.word	0x00000001
        /*00fc*/ 	.byte	0x80, 0x00, 0x00, 0x00, 0x01, 0x00, 0x00, 0x00, 0xc0, 0x09, 0x00, 0x00, 0x01, 0x00, 0x00, 0x00
        /* <DEDUP_REMOVED lines=1476> */
        /*5d4c*/ 	.byte	0x30, 0xb2, 0x02, 0x00


	//----- nvinfo : EIATTR_MERCURY_ISA_VERSION
	.align		4
.L_37:
        /*5d50*/ 	.byte	0x03, 0x5f
        /*5d52*/ 	.short	0x0101


	//----- nvinfo : EIATTR_EXIT_INSTR_OFFSETS
	.align		4
        /*5d54*/ 	.byte	0x04, 0x1c
        /*5d56*/ 	.short	(.L_39 - .L_38)


	//   ....[0]....
.L_38:
        /*5d58*/ 	.word	0x00077370


	//   ....[1]....
        /*5d5c*/ 	.word	0x00077390


	//----- nvinfo : EIATTR_REQNTID
	.align		4
.L_39:
        /*5d60*/ 	.byte	0x04, 0x10
        /*5d62*/ 	.short	(.L_41 - .L_40)
.L_40:
        /*5d64*/ 	.word	0x00000080
        /*5d68*/ 	.word	0x00000001
        /*5d6c*/ 	.word	0x00000001


	//----- nvinfo : EIATTR_CBANK_PARAM_SIZE
	.align		4
.L_41:
        /*5d70*/ 	.byte	0x03, 0x19
        /*5d72*/ 	.short	0x0050


	//----- nvinfo : EIATTR_PARAM_CBANK
	.align		4
        /*5d74*/ 	.byte	0x04, 0x0a
        /*5d76*/ 	.short	(.L_43 - .L_42)
	.align		4
.L_42:
        /*5d78*/ 	.word	index@(.nv.constant0.matmul_kernel)
        /*5d7c*/ 	.short	0x0210
        /*5d7e*/ 	.short	0x0050


	//----- nvinfo : EIATTR_SW_WAR
	.align		4
.L_43:
        /*5d80*/ 	.byte	0x04, 0x36
        /*5d82*/ 	.short	(.L_45 - .L_44)
.L_44:
        /*5d84*/ 	.word	0x00000008
.L_45:


//--------------------- .nv.callgraph             --------------------------
	.section	.nv.callgraph,"",@"SHT_CUDA_CALLGRAPH"
	.align	4
	.sectionentsize	8
	.align		4
        /*0000*/ 	.word	0x00000000
	.align		4
        /*0004*/ 	.word	0xffffffff
	.align		4
        /*0008*/ 	.word	0x00000000
	.align		4
        /*000c*/ 	.word	0xfffffffe
	.align		4
        /*0010*/ 	.word	0x00000000
	.align		4
        /*0014*/ 	.word	0xfffffffd
	.align		4
        /*0018*/ 	.word	0x00000000
	.align		4
        /*001c*/ 	.word	0xfffffffc


//--------------------- .text.matmul_kernel       --------------------------
	.section	.text.matmul_kernel,"ax",@progbits
	.align	128
        .global         matmul_kernel
        .type           matmul_kernel,@function
        .size           matmul_kernel,(.L_x_3 - matmul_kernel)
        .other          matmul_kernel,@"STO_CUDA_ENTRY STV_DEFAULT"
matmul_kernel:
.text.matmul_kernel:
[----:B------:R-:W1:Y:S08]  /*0000*/  LDC R1, c[0x0][0x28] ;  /* 0x00000a00ff017b82 */ /* 0x000e700000000800 */
[----:B------:R-:W2:Y:S01]  /*0010*/  LDC.64 R2, c[0x0][0x228] ;  /* 0x00008a00ff027b82 */ /* 0x000ea20000000a00 */
[----:B-1----:R-:W-:Y:S01]  /*0020*/  VIADD R1, R1, 0xffffde48 ;  /* 0xffffde4801017836 */ /* 0x002fe20000000000 */
[----:B------:R-:W1:Y:S01]  /*0030*/  S2R R5, SR_CTAID.X ;  /* 0x0000000000057919 */ /* 0x000e620000002500 */
[----:B------:R-:W-:Y:S01]  /*0040*/  ULDC UR4, c[0x0][0x234] ;  /* 0x00008d0000047ab9 */ /* 0x000fe20000000800 */
[----:B------:R-:W-:Y:S01]  /*0050*/  ULDC.64 UR6, c[0x0][0x210] ;  /* 0x0000840000067ab9 */ /* 0x000fe20000000a00 */
[----:B------:R-:W3:Y:S01]  /*0060*/  S2R R18, SR_TID.X ;  /* 0x0000000000127919 */ /* 0x000ee20000002100 */
[----:B--2---:R-:W-:Y:S01]  /*0070*/  IMAD.MOV.U32 R12, RZ, RZ, R3 ;  /* 0x000000ffff0c7224 */ /* 0x004fe200078e0003 */
[----:B------:R2:W-:Y:S01]  /*0080*/  STL.64 [R1+0x15e0], R2 ;  /* 0x0015e00201007387 */ /* 0x0005e20000100a00 */
[----:B------:R-:W-:-:S02]  /*0090*/  MOV R19, R2 ;  /* 0x0000000200137202 */ /* 0x000fc40000000f00 */
[----:B------:R-:W-:Y:S01]  /*00a0*/  VIADD R0, R12, 0xff ;  /* 0x000000ff0c007836 */ /* 0x000fe20000000000 */
[----:B------:R-:W-:Y:S02]  /*00b0*/  IABS R12, R12 ;  /* 0x0000000c000c7213 */ /* 0x000fe40000000000 */
[----:B-1----:R-:W-:Y:S02]  /*00c0*/  IABS R8, R5 ;  /* 0x0000000500087213 */ /* 0x002fe40000000000 */
[----:B--2---:R-:W-:Y:S02]  /*00d0*/  SHF.R.S32.HI R3, RZ, 0x1f, R0 ;  /* 0x0000001fff037819 */ /* 0x004fe40000011400 */
[----:B---3--:R-:W-:Y:S02]  /*00e0*/  LOP3.LUT R15, R18, 0x7f, RZ, 0xc0, !PT ;  /* 0x0000007f120f7812 */ /* 0x008fe400078ec0ff */
[----:B------:R-:W-:-:S04]  /*00f0*/  LEA.HI R3, R3, R0, RZ, 0x8 ;  /* 0x0000000003037211 */ /* 0x000fc800078f40ff */
[----:B------:R-:W-:-:S05]  /*0100*/  SHF.R.S32.HI R3, RZ, 0x8, R3 ;  /* 0x00000008ff037819 */ /* 0x000fca0000011403 */
[----:B------:R-:W-:-:S05]  /*0110*/  IMAD.SHL.U32 R4, R3, 0x8, RZ ;  /* 0x0000000803047824 */ /* 0x000fca00078e00ff */
[-C--:B------:R-:W-:Y:S02]  /*0120*/  IABS R7, R4.reuse ;  /* 0x0000000400077213 */ /* 0x080fe40000000000 */
[----:B------:R-:W-:Y:S02]  /*0130*/  IABS R10, R4 ;  /* 0x00000004000a7213 */ /* 0x000fe40000000000 */
[----:B------:R-:W1:Y:S08]  /*0140*/  I2F.RP R0, R7 ;  /* 0x0000000700007306 */ /* 0x000e700000209400 */
[----:B-1----:R-:W1:Y:S02]  /*0150*/  MUFU.RCP R0, R0 ;  /* 0x0000000000007308 */ /* 0x002e640000001000 */
[----:B-1----:R-:W-:Y:S01]  /*0160*/  IADD3 R2, R0, 0xffffffe, RZ ;  /* 0x0ffffffe00027810 */ /* 0x002fe20007ffe0ff */
[----:B------:R-:W-:Y:S01]  /*0170*/  IMAD.MOV R0, RZ, RZ, -R10 ;  /* 0x000000ffff007224 */ /* 0x000fe200078e0a0a */
[----:B------:R-:W-:-:S04]  /*0180*/  IABS R10, R19 ;  /* 0x00000013000a7213 */ /* 0x000fc80000000000 */
[----:B------:R1:W2:Y:S02]  /*0190*/  F2I.FTZ.U32.TRUNC.NTZ R3, R2 ;  /* 0x0000000200037305 */ /* 0x0002a4000021f000 */
[----:B-1----:R-:W-:Y:S01]  /*01a0*/  MOV R2, RZ ;  /* 0x000000ff00027202 */ /* 0x002fe20000000f00 */
[----:B--2---:R-:W-:-:S04]  /*01b0*/  IMAD.MOV R6, RZ, RZ, -R3 ;  /* 0x000000ffff067224 */ /* 0x004fc800078e0a03 */
[----:B------:R-:W-:Y:S02]  /*01c0*/  IMAD R9, R6, R7, RZ ;  /* 0x0000000706097224 */ /* 0x000fe400078e02ff */
[----:B------:R-:W-:Y:S02]  /*01d0*/  IMAD.MOV.U32 R6, RZ, RZ, R8 ;  /* 0x000000ffff067224 */ /* 0x000fe400078e0008 */
[----:B------:R-:W-:-:S06]  /*01e0*/  IMAD.HI.U32 R3, R3, R9, R2 ;  /* 0x0000000903037227 */ /* 0x000fcc00078e0002 */
[----:B------:R-:W-:-:S04]  /*01f0*/  IMAD.HI.U32 R3, R3, R6, RZ ;  /* 0x0000000603037227 */ /* 0x000fc800078e00ff */
[----:B------:R-:W-:-:S05]  /*0200*/  IMAD R0, R3, R0, R6 ;  /* 0x0000000003007224 */ /* 0x000fca00078e0206 */
[----:B------:R-:W-:-:S13]  /*0210*/  ISETP.GT.U32.AND P1, PT, R7, R0, PT ;  /* 0x000000000700720c */ /* 0x000fda0003f24070 */
[----:B------:R-:W-:Y:S01]  /*0220*/  @!P1 IMAD.IADD R0, R0, 0x1, -R7 ;  /* 0x0000000100009824 */ /* 0x000fe200078e0a07 */
[----:B------:R-:W-:Y:S02]  /*0230*/  @!P1 IADD3 R3, R3, 0x1, RZ ;  /* 0x0000000103039810 */ /* 0x000fe40007ffe0ff */
[----:B------:R-:W-:Y:S02]  /*0240*/  ISETP.NE.AND P1, PT, R4, RZ, PT ;  /* 0x000000ff0400720c */ /* 0x000fe40003f25270 */
[----:B------:R-:W-:Y:S02]  /*0250*/  ISETP.GE.U32.AND P0, PT, R0, R7, PT ;  /* 0x000000070000720c */ /* 0x000fe40003f06070 */
[----:B------:R-:W-:-:S04]  /*0260*/  LOP3.LUT R0, R5, R4, RZ, 0x3c, !PT ;  /* 0x0000000405007212 */ /* 0x000fc800078e3cff */
[----:B------:R-:W-:Y:S02]  /*0270*/  ISETP.GE.AND P2, PT, R0, RZ, PT ;  /* 0x000000ff0000720c */ /* 0x000fe40003f46270 */
[----:B------:R-:W-:-:S05]  /*0280*/  IADD3 R0, R19, 0xff, RZ ;  /* 0x000000ff13007810 */ /* 0x000fca0007ffe0ff */
[----:B------:R-:W-:-:S04]  /*0290*/  @P0 VIADD R3, R3, 0x1 ;  /* 0x0000000103030836 */ /* 0x000fc80000000000 */
[----:B------:R-:W-:Y:S01]  /*02a0*/  IMAD.MOV.U32 R2, RZ, RZ, R3 ;  /* 0x000000ffff027224 */ /* 0x000fe200078e0003 */
[----:B------:R-:W-:-:S03]  /*02b0*/  SHF.R.S32.HI R3, RZ, 0x1f, R0 ;  /* 0x0000001fff037819 */ /* 0x000fc60000011400 */
[----:B------:R-:W-:Y:S01]  /*02c0*/  @!P2 IMAD.MOV R2, RZ, RZ, -R2 ;  /* 0x000000ffff02a224 */ /* 0x000fe200078e0a02 */
[----:B------:R-:W-:Y:S02]  /*02d0*/  @!P1 LOP3.LUT R2, RZ, R4, RZ, 0x33, !PT ;  /* 0x00000004ff029212 */ /* 0x000fe400078e33ff */
[----:B------:R-:W-:-:S03]  /*02e0*/  LEA.HI R3, R3, R0, RZ, 0x8 ;  /* 0x0000000003037211 */ /* 0x000fc600078f40ff */
[----:B------:R-:W-:Y:S02]  /*02f0*/  IMAD.SHL.U32 R8, R2, 0x8, RZ ;  /* 0x0000000802087824 */ /* 0x000fe400078e00ff */
[----:B------:R-:W-:-:S03]  /*0300*/  IMAD.MOV R2, RZ, RZ, -R2 ;  /* 0x000000ffff027224 */ /* 0x000fc600078e0a02 */
[----:B------:R-:W-:Y:S01]  /*0310*/  LEA.HI.SX32 R3, R3, -R8, 0x18 ;  /* 0x8000000803037211 */ /* 0x000fe200078fc2ff */
[----:B------:R-:W-:-:S03]  /*0320*/  IMAD R14, R4, R2, R5 ;  /* 0x00000002040e7224 */ /* 0x000fc600078e0205 */
[----:B------:R-:W-:Y:S02]  /*0330*/  VIMNMX R11, R3, 0x8, PT ;  /* 0x00000008030b7848 */ /* 0x000fe40003fe0100 */
[----:B------:R-:W-:Y:S02]  /*0340*/  IABS R9, R14 ;  /* 0x0000000e00097213 */ /* 0x000fe40000000000 */
[-C--:B------:R-:W-:Y:S02]  /*0350*/  IABS R7, R11.reuse ;  /* 0x0000000b00077213 */ /* 0x080fe40000000000 */
[----:B------:R-:W-:Y:S02]  /*0360*/  IABS R4, R11 ;  /* 0x0000000b00047213 */ /* 0x000fe40000000000 */
[----:B------:R-:W1:Y:S08]  /*0370*/  I2F.RP R0, R7 ;  /* 0x0000000700007306 */ /* 0x000e700000209400 */
[----:B-1----:R-:W1:Y:S02]  /*0380*/  MUFU.RCP R0, R0 ;  /* 0x0000000000007308 */ /* 0x002e640000001000 */
[----:B-1----:R-:W-:Y:S01]  /*0390*/  IADD3 R3, R0, 0xffffffe, RZ ;  /* 0x0ffffffe00037810 */ /* 0x002fe20007ffe0ff */
[----:B------:R-:W-:-:S05]  /*03a0*/  IMAD.MOV R0, RZ, RZ, -R4 ;  /* 0x000000ffff007224 */ /* 0x000fca00078e0a04 */
[----:B------:R-:W1:Y:S02]  /*03b0*/  F2I.FTZ.U32.TRUNC.NTZ R3, R3 ;  /* 0x0000000300037305 */ /* 0x000e64000021f000 */
[----:B-1----:R-:W-:-:S05]  /*03c0*/  IMAD.MOV R6, RZ, RZ, -R3 ;  /* 0x000000ffff067224 */ /* 0x002fca00078e0a03 */
[----:B------:R-:W-:Y:S02]  /*03d0*/  MOV R2, R6 ;  /* 0x0000000600027202 */ /* 0x000fe40000000f00 */
[----:B------:R-:W1:Y:S03]  /*03e0*/  I2F.RP R6, R12 ;  /* 0x0000000c00067306 */ /* 0x000e660000209400 */
[----:B------:R-:W-:Y:S02]  /*03f0*/  IMAD R5, R2, R7, RZ ;  /* 0x0000000702057224 */ /* 0x000fe400078e02ff */
[----:B------:R-:W-:-:S04]  /*0400*/  IMAD.MOV.U32 R2, RZ, RZ, RZ ;  /* 0x000000ffff027224 */ /* 0x000fc800078e00ff */
[----:B------:R-:W-:Y:S02]  /*0410*/  IMAD.HI.U32 R2, R3, R5, R2 ;  /* 0x0000000503027227 */ /* 0x000fe400078e0002 */
[----:B------:R-:W2:Y:S04]  /*0420*/  I2F.RP R3, R10 ;  /* 0x0000000a00037306 */ /* 0x000ea80000209400 */
[----:B------:R-:W-:-:S04]  /*0430*/  IMAD.HI.U32 R2, R2, R9, RZ ;  /* 0x0000000902027227 */ /* 0x000fc800078e00ff */
[----:B------:R-:W-:Y:S01]  /*0440*/  IMAD R0, R2, R0, R9 ;  /* 0x0000000002007224 */ /* 0x000fe200078e0209 */
[----:B-1----:R-:W1:Y:S04]  /*0450*/  MUFU.RCP R6, R6 ;  /* 0x0000000600067308 */ /* 0x002e680000001000 */
[----:B------:R-:W-:-:S04]  /*0460*/  ISETP.GT.U32.AND P1, PT, R7, R0, PT ;  /* 0x000000000700720c */ /* 0x000fc80003f24070 */
[----:B--2---:R-:W2:Y:S09]  /*0470*/  MUFU.RCP R3, R3 ;  /* 0x0000000300037308 */ /* 0x004eb20000001000 */
[----:B------:R-:W-:Y:S01]  /*0480*/  @!P1 IADD3 R0, R0, -R7, RZ ;  /* 0x8000000700009210 */ /* 0x000fe20007ffe0ff */
[----:B------:R-:W-:Y:S01]  /*0490*/  @!P1 VIADD R2, R2, 0x1 ;  /* 0x0000000102029836 */ /* 0x000fe20000000000 */
[----:B------:R-:W-:-:S02]  /*04a0*/  ISETP.NE.AND P1, PT, R11, RZ, PT ;  /* 0x000000ff0b00720c */ /* 0x000fc40003f25270 */
[----:B------:R-:W-:Y:S02]  /*04b0*/  ISETP.GE.U32.AND P0, PT, R0, R7, PT ;  /* 0x000000070000720c */ /* 0x000fe40003f06070 */
[----:B------:R-:W-:Y:S02]  /*04c0*/  LOP3.LUT R0, R14, R11, RZ, 0x3c, !PT ;  /* 0x0000000b0e007212 */ /* 0x000fe400078e3cff */
[----:B-1----:R-:W-:Y:S02]  /*04d0*/  IADD3 R4, R6, 0xffffffe, RZ ;  /* 0x0ffffffe06047810 */ /* 0x002fe40007ffe0ff */
[----:B------:R-:W-:Y:S02]  /*04e0*/  ISETP.GE.AND P2, PT, R0, RZ, PT ;  /* 0x000000ff0000720c */ /* 0x000fe40003f46270 */
[----:B------:R1:W3:Y:S05]  /*04f0*/  F2I.FTZ.U32.TRUNC.NTZ R5, R4 ;  /* 0x0000000400057305 */ /* 0x0002ea000021f000 */
[----:B------:R-:W-:-:S02]  /*0500*/  @P0 VIADD R2, R2, 0x1 ;  /* 0x0000000102020836 */ /* 0x000fc40000000000 */
[----:B-1----:R-:W-:-:S03]  /*0510*/  IMAD.MOV.U32 R4, RZ, RZ, RZ ;  /* 0x000000ffff047224 */ /* 0x002fc600078e00ff */
[----:B------:R-:W-:Y:S01]  /*0520*/  MOV R13, R2 ;  /* 0x00000002000d7202 */ /* 0x000fe20000000f00 */
[----:B--2---:R-:W-:-:S04]  /*0530*/  VIADD R2, R3, 0xffffffe ;  /* 0x0ffffffe03027836 */ /* 0x004fc80000000000 */
[----:B------:R-:W-:Y:S01]  /*0540*/  @!P2 IMAD.MOV R13, RZ, RZ, -R13 ;  /* 0x000000ffff0da224 */ /* 0x000fe200078e0a0d */
[----:B------:R-:W-:Y:S01]  /*0550*/  @!P1 LOP3.LUT R13, RZ, R11, RZ, 0x33, !PT ;  /* 0x0000000bff0d9212 */ /* 0x000fe200078e33ff */
[----:B------:R1:W2:Y:S04]  /*0560*/  F2I.FTZ.U32.TRUNC.NTZ R3, R2 ;  /* 0x0000000200037305 */ /* 0x0002a8000021f000 */
[----:B------:R-:W-:-:S04]  /*0570*/  IMAD.MOV R0, RZ, RZ, -R13 ;  /* 0x000000ffff007224 */ /* 0x000fc800078e0a0d */
[----:B------:R-:W-:Y:S01]  /*0580*/  IMAD R0, R11, R0, R14 ;  /* 0x000000000b007224 */ /* 0x000fe200078e020e */
[----:B-1----:R-:W-:-:S04]  /*0590*/  MOV R2, RZ ;  /* 0x000000ff00027202 */ /* 0x002fc80000000f00 */
[----:B------:R-:W-:Y:S01]  /*05a0*/  IADD3 R0, R8, R0, RZ ;  /* 0x0000000008007210 */ /* 0x000fe20007ffe0ff */
[----:B---3--:R-:W-:Y:S02]  /*05b0*/  IMAD.MOV R8, RZ, RZ, -R5 ;  /* 0x000000ffff087224 */ /* 0x008fe400078e0a05 */
[----:B--2---:R-:W-:Y:S02]  /*05c0*/  IMAD.MOV R9, RZ, RZ, -R3 ;  /* 0x000000ffff097224 */ /* 0x004fe400078e0a03 */
[----:B------:R-:W-:Y:S02]  /*05d0*/  IMAD R6, R0, 0x100, R15 ;  /* 0x0000010000067824 */ /* 0x000fe400078e020f */
[----:B------:R-:W-:Y:S02]  /*05e0*/  IMAD R9, R9, R10, RZ ;  /* 0x0000000a09097224 */ /* 0x000fe400078e02ff */
[C---:B------:R-:W-:Y:S01]  /*05f0*/  VIADD R7, R6.reuse, 0x80 ;  /* 0x0000008006077836 */ /* 0x040fe20000000000 */
[----:B------:R-:W-:Y:S01]  /*0600*/  ISETP.GE.AND P6, PT, R6, RZ, PT ;  /* 0x000000ff0600720c */ /* 0x000fe20003fc6270 */
[----:B------:R-:W-:Y:S01]  /*0610*/  IMAD.HI.U32 R2, R3, R9, R2 ;  /* 0x0000000903027227 */ /* 0x000fe200078e0002 */
[----:B------:R-:W-:-:S02]  /*0620*/  IABS R9, R6 ;  /* 0x0000000600097213 */ /* 0x000fc40000000000 */
[----:B------:R-:W-:Y:S01]  /*0630*/  IABS R11, R7 ;  /* 0x00000007000b7213 */ /* 0x000fe20000000000 */
[----:B------:R-:W-:Y:S01]  /*0640*/  IMAD.SHL.U32 R0, R13, 0x100, RZ ;  /* 0x000001000d007824 */ /* 0x000fe200078e00ff */
[----:B------:R-:W-:Y:S01]  /*0650*/  MOV R13, R8 ;  /* 0x00000008000d7202 */ /* 0x000fe20000000f00 */
[----:B------:R-:W-:-:S03]  /*0660*/  IMAD.HI.U32 R3, R2, R9, RZ ;  /* 0x0000000902037227 */ /* 0x000fc600078e00ff */
[----:B------:R-:W-:Y:S01]  /*0670*/  IADD3 R24, R0, 0xe, RZ ;  /* 0x0000000e00187810 */ /* 0x000fe20007ffe0ff */
[----:B------:R-:W-:Y:S01]  /*0680*/  IMAD.HI.U32 R8, R2, R11, RZ ;  /* 0x0000000b02087227 */ /* 0x000fe200078e00ff */
[----:B------:R-:W-:-:S03]  /*0690*/  IADD3 R245, R0, 0xed, RZ ;  /* 0x000000ed00f57810 */ /* 0x000fc60007ffe0ff */
[----:B------:R-:W-:Y:S02]  /*06a0*/  IMAD R13, R13, R12, RZ ;  /* 0x0000000c0d0d7224 */ /* 0x000fe400078e02ff */
[----:B------:R-:W-:Y:S02]  /*06b0*/  IMAD.MOV R8, RZ, RZ, -R8 ;  /* 0x000000ffff087224 */ /* 0x000fe400078e0a08 */
[----:B------:R-:W-:-:S04]  /*06c0*/  IMAD.HI.U32 R2, R5, R13, R4 ;  /* 0x0000000d05027227 */ /* 0x000fc800078e0004 */
[----:B------:R-:W-:Y:S02]  /*06d0*/  VIADD R17, R0, 0xff ;  /* 0x000000ff00117836 */ /* 0x000fe40000000000 */
[----:B------:R-:W-:Y:S01]  /*06e0*/  IMAD R5, R10, R8, R11 ;  /* 0x000000080a057224 */ /* 0x000fe200078e020b */
[----:B------:R-:W-:Y:S01]  /*06f0*/  LOP3.LUT R8, R18, 0x60, RZ, 0xc0, !PT ;  /* 0x0000006012087812 */ /* 0x000fe200078ec0ff */
[----:B------:R-:W-:Y:S01]  /*0700*/  IMAD.MOV R3, RZ, RZ, -R3 ;  /* 0x000000ffff037224 */ /* 0x000fe200078e0a03 */
[----:B------:R-:W-:Y:S01]  /*0710*/  IABS R14, R17 ;  /* 0x00000011000e7213 */ /* 0x000fe20000000000 */
[----:B------:R-:W-:Y:S01]  /*0720*/  VIADD R16, R0, 0x2 ;  /* 0x0000000200107836 */ /* 0x000fe20000000000 */
[C---:B------:R-:W-:Y:S01]  /*0730*/  ISETP.GT.U32.AND P1, PT, R10.reuse, R5, PT ;  /* 0x000000050a00720c */ /* 0x040fe20003f24070 */
[----:B------:R-:W-:Y:S01]  /*0740*/  IMAD R3, R10, R3, R9 ;  /* 0x000000030a037224 */ /* 0x000fe200078e0209 */
[----:B------:R-:W-:Y:S01]  /*0750*/  MOV R13, R14 ;  /* 0x0000000e000d7202 */ /* 0x000fe20000000f00 */
[C---:B------:R-:W-:Y:S01]  /*0760*/  VIADD R14, R0.reuse, 0x1 ;  /* 0x00000001000e7836 */ /* 0x040fe20000000000 */
[----:B------:R-:W-:Y:S01]  /*0770*/  IABS R15, R16 ;  /* 0x00000010000f7213 */ /* 0x000fe20000000000 */
[----:B------:R-:W-:Y:S01]  /*0780*/  VIADD R20, R0, 0xc ;  /* 0x0000000c00147836 */ /* 0x000fe20000000000 */
[----:B------:R-:W-:Y:S01]  /*0790*/  ISETP.GT.U32.AND P0, PT, R10, R3, PT ;  /* 0x000000030a00720c */ /* 0x000fe20003f04070 */
[----:B------:R-:W-:Y:S01]  /*07a0*/  IMAD.HI.U32 R4, R2, R13, RZ ;  /* 0x0000000d02047227 */ /* 0x000fe200078e00ff */
[----:B------:R-:W-:-:S02]  /*07b0*/  ISETP.GE.AND P5, PT, R16, RZ, PT ;  /* 0x000000ff1000720c */ /* 0x000fc40003fa6270 */
[----:B------:R-:W-:Y:S01]  /*07c0*/  IADD3 R16, R0, 0x4, RZ ;  /* 0x0000000400107810 */ /* 0x000fe20007ffe0ff */
[----:B------:R-:W-:Y:S01]  /*07d0*/  IMAD.HI.U32 R9, R2, R15, RZ ;  /* 0x0000000f02097227 */ /* 0x000fe200078e00ff */
[----:B------:R-:W-:Y:S02]  /*07e0*/  IADD3 R4, -R4, RZ, RZ ;  /* 0x000000ff04047210 */ /* 0x000fe40007ffe1ff */
[----:B------:R-:W-:Y:S01]  /*07f0*/  IABS R21, R20 ;  /* 0x0000001400157213 */ /* 0x000fe20000000000 */
[--C-:B------:R-:W-:Y:S01]  /*0800*/  @!P1 IMAD.IADD R5, R5, 0x1, -R10.reuse ;  /* 0x0000000105059824 */ /* 0x100fe200078e0a0a */
[----:B------:R-:W-:Y:S01]  /*0810*/  ISETP.GE.AND P1, PT, R14, RZ, PT ;  /* 0x000000ff0e00720c */ /* 0x000fe20003f26270 */
[----:B------:R-:W-:Y:S01]  /*0820*/  IMAD R22, R12, R4, R13 ;  /* 0x000000040c167224 */ /* 0x000fe200078e020d */
[----:B------:R-:W-:Y:S01]  /*0830*/  IABS R13, R14 ;  /* 0x0000000e000d7213 */ /* 0x000fe20000000000 */
[----:B------:R-:W-:Y:S01]  /*0840*/  @!P0 IMAD.IADD R3, R3, 0x1, -R10 ;  /* 0x0000000103038824 */ /* 0x000fe200078e0a0a */
[----:B------:R-:W-:Y:S01]  /*0850*/  ISETP.GT.U32.AND P4, PT, R10, R5, PT ;  /* 0x000000050a00720c */ /* 0x000fe20003f84070 */
[----:B------:R-:W-:Y:S01]  /*0860*/  VIADD R23, R0, 0xd ;  /* 0x0000000d00177836 */ /* 0x000fe20000000000 */
[----:B------:R-:W-:Y:S01]  /*0870*/  SHF.L.U32 R4, R18, 0x2, RZ ;  /* 0x0000000212047819 */ /* 0x000fe200000006ff */
[----:B------:R-:W-:Y:S01]  /*0880*/  VIADD R18, R0, 0x5 ;  /* 0x0000000500127836 */ /* 0x000fe20000000000 */
[----:B------:R-:W-:-:S02]  /*0890*/  ISETP.GT.U32.AND P3, PT, R10, R3, PT ;  /* 0x000000030a00720c */ /* 0x000fc40003f64070 */
[----:B------:R-:W-:Y:S01]  /*08a0*/  LOP3.LUT R11, R4, 0x7c, RZ, 0xc0, !PT ;  /* 0x0000007c040b7812 */ /* 0x000fe200078ec0ff */
[----:B------:R-:W-:Y:S01]  /*08b0*/  IMAD.HI.U32 R4, R2, R13, RZ ;  /* 0x0000000d02047227 */ /* 0x000fe200078e00ff */
[----:B------:R-:W-:Y:S02]  /*08c0*/  ISETP.GT.U32.AND P2, PT, R12, R22, PT ;  /* 0x000000160c00720c */ /* 0x000fe40003f44070 */
[----:B------:R-:W-:Y:S01]  /*08d0*/  IADD3 R14, R0, 0x3, RZ ;  /* 0x00000003000e7810 */ /* 0x000fe20007ffe0ff */
[----:B------:R-:W-:Y:S01]  /*08e0*/  IMAD.MOV R4, RZ, RZ, -R4 ;  /* 0x000000ffff047224 */ /* 0x000fe200078e0a04 */
[----:B------:R-:W-:Y:S01]  /*08f0*/  LEA R8, R8, R11, 0xa ;  /* 0x0000000b08087211 */ /* 0x000fe200078e50ff */
[--C-:B------:R-:W-:Y:S01]  /*0900*/  @!P4 IMAD.IADD R5, R5, 0x1, -R10.reuse ;  /* 0x000000010505c824 */ /* 0x100fe200078e0a0a */
[----:B------:R-:W-:Y:S01]  /*0910*/  ISETP.GE.AND P4, PT, R7, RZ, PT ;  /* 0x000000ff0700720c */ /* 0x000fe20003f86270 */
[----:B------:R-:W-:Y:S01]  /*0920*/  IMAD.MOV R11, RZ, RZ, -R9 ;  /* 0x000000ffff0b7224 */ /* 0x000fe200078e0a09 */
[----:B------:R-:W-:Y:S01]  /*0930*/  ISETP.GE.AND P0, PT, R17, RZ, PT ;  /* 0x000000ff1100720c */ /* 0x000fe20003f06270 */
[----:B------:R-:W-:Y:S01]  /*0940*/  IMAD R9, R12, R4, R13 ;  /* 0x000000040c097224 */ /* 0x000fe200078e020d */
[----:B------:R-:W-:Y:S01]  /*0950*/  IABS R13, R14 ;  /* 0x0000000e000d7213 */ /* 0x000fe20000000000 */
[----:B------:R-:W-:Y:S01]  /*0960*/  @!P3 IMAD.IADD R3, R3, 0x1, -R10 ;  /* 0x000000010303b824 */ /* 0x000fe200078e0a0a */
[----:B------:R-:W-:Y:S01]  /*0970*/  ISETP.NE.AND P3, PT, R19, RZ, PT ;  /* 0x000000ff1300720c */ /* 0x000fe20003f65270 */
[--C-:B------:R-:W-:Y:S01]  /*0980*/  @!P2 IMAD.IADD R22, R22, 0x1, -R12.reuse ;  /* 0x000000011616a824 */ /* 0x100fe200078e0a0c */
[----:B------:R-:W-:Y:S01]  /*0990*/  ISETP.GT.U32.AND P2, PT, R12, R9, PT ;  /* 0x000000090c00720c */ /* 0x000fe20003f44070 */
[----:B------:R-:W-:Y:S01]  /*09a0*/  IMAD.HI.U32 R10, R2, R13, RZ ;  /* 0x0000000d020a7227 */ /* 0x000fe200078e00ff */
[----:B------:R-:W-:Y:S01]  /*09b0*/  LOP3.LUT R4, RZ, R19, RZ, 0x33, !PT ;  /* 0x00000013ff047212 */ /* 0x000fe200078e33ff */
[----:B------:R-:W-:Y:S01]  /*09c0*/  STL [R1+0x166c], R8 ;  /* 0x00166c0801007387 */ /* 0x000fe20000100800 */
[----:B------:R-:W-:Y:S01]  /*09d0*/  IABS R17, R18 ;  /* 0x0000001200117213 */ /* 0x000fe20000000000 */
[----:B------:R-:W-:Y:S01]  /*09e0*/  @!P6 IMAD.MOV R3, RZ, RZ, -R3 ;  /* 0x000000ffff03e224 */ /* 0x000fe200078e0a03 */
[----:B------:R-:W-:Y:S01]  /*09f0*/  IADD3 R10, -R10, RZ, RZ ;  /* 0x000000ff0a0a7210 */ /* 0x000fe20007ffe1ff */
[----:B------:R-:W-:Y:S01]  /*0a00*/  @!P4 IMAD.MOV R5, RZ, RZ, -R5 ;  /* 0x000000ffff05c224 */ /* 0x000fe200078e0a05 */
[----:B------:R1:W-:Y:S01]  /*0a10*/  STL [R1+0x1670], R6 ;  /* 0x0016700601007387 */ /* 0x0003e20000100800 */
[C---:B------:R-:W-:Y:S01]  /*0a20*/  IMAD R11, R12.reuse, R11, R15 ;  /* 0x0000000b0c0b7224 */ /* 0x040fe200078e020f */
[C---:B------:R-:W-:Y:S01]  /*0a30*/  ISETP.GT.U32.AND P6, PT, R12.reuse, R22, PT ;  /* 0x000000160c00720c */ /* 0x040fe20003fc4070 */
[----:B------:R-:W-:Y:S01]  /*0a40*/  IMAD R13, R12, R10, R13 ;  /* 0x0000000a0c0d7224 */ /* 0x000fe200078e020d */
[----:B------:R-:W-:Y:S01]  /*0a50*/  SEL R5, R4, R5, !P3 ;  /* 0x0000000504057207 */ /* 0x000fe20005800000 */
[----:B------:R-:W-:Y:S01]  /*0a60*/  @!P2 IMAD.IADD R9, R9, 0x1, -R12 ;  /* 0x000000010909a824 */ /* 0x000fe200078e0a0c */
[----:B------:R-:W-:Y:S01]  /*0a70*/  IABS R15, R16 ;  /* 0x00000010000f7213 */ /* 0x000fe20000000000 */
[----:B------:R-:W-:Y:S01]  /*0a80*/  STL [R1+0x1674], R7 ;  /* 0x0016740701007387 */ /* 0x000fe20000100800 */
[----:B------:R-:W-:-:S02]  /*0a90*/  ISETP.GT.U32.AND P4, PT, R12, R13, PT ;  /* 0x0000000d0c00720c */ /* 0x000fc40003f84070 */
[----:B-1----:R-:W-:Y:S01]  /*0aa0*/  SEL R6, R4, R3, !P3 ;  /* 0x0000000304067207 */ /* 0x002fe20005800000 */
[----:B------:R-:W-:Y:S01]  /*0ab0*/  IMAD.HI.U32 R3, R2, R15, RZ ;  /* 0x0000000f02037227 */ /* 0x000fe200078e00ff */
[C---:B------:R-:W-:Y:S01]  /*0ac0*/  ISETP.GT.U32.AND P3, PT, R12.reuse, R11, PT ;  /* 0x0000000b0c00720c */ /* 0x040fe20003f64070 */
[----:B------:R1:W-:Y:S01]  /*0ad0*/  STL [R1+0x64], R5 ;  /* 0x0000640501007387 */ /* 0x0003e20000100800 */
[----:B------:R-:W-:Y:S01]  /*0ae0*/  ISETP.GT.U32.AND P2, PT, R12, R9, PT ;  /* 0x000000090c00720c */ /* 0x000fe20003f44070 */
[----:B------:R-:W-:Y:S01]  /*0af0*/  IMAD.HI.U32 R4, R2, R17, RZ ;  /* 0x0000001102047227 */ /* 0x000fe200078e00ff */
[----:B------:R-:W-:-:S03]  /*0b00*/  IADD3 R19, R0, 0x6, RZ ;  /* 0x0000000600137810 */ /* 0x000fc60007ffe0ff */
[----:B------:R-:W-:Y:S01]  /*0b10*/  IMAD.MOV R3, RZ, RZ, -R3 ;  /* 0x000000ffff037224 */ /* 0x000fe200078e0a03 */
[----:B------:R-:W-:Y:S01]  /*0b20*/  IADD3 R4, -R4, RZ, RZ ;  /* 0x000000ff04047210 */ /* 0x000fe20007ffe1ff */
[--C-:B------:R-:W-:Y:S02]  /*0b30*/  @!P4 IMAD.IADD R13, R13, 0x1, -R12.reuse ;  /* 0x000000010d0dc824 */ /* 0x100fe400078e0a0c */
[--C-:B------:R-:W-:Y:S01]  /*0b40*/  @!P6 IMAD.IADD R22, R22, 0x1, -R12.reuse ;  /* 0x000000011616e824 */ /* 0x100fe200078e0a0c */
[----:B------:R-:W-:Y:S01]  /*0b50*/  ISETP.GE.AND P6, PT, R14, RZ, PT ;  /* 0x000000ff0e00720c */ /* 0x000fe20003fc6270 */
[----:B------:R-:W-:Y:S01]  /*0b60*/  VIADD R14, R0, 0x7 ;  /* 0x00000007000e7836 */ /* 0x000fe20000000000 */
[----:B------:R-:W-:Y:S01]  /*0b70*/  @!P3 IADD3 R11, R11, -R12, RZ ;  /* 0x8000000c0b0bb210 */ /* 0x000fe20007ffe0ff */
[C---:B------:R-:W-:Y:S01]  /*0b80*/  IMAD R3, R12.reuse, R3, R15 ;  /* 0x000000030c037224 */ /* 0x040fe200078e020f */
[C---:B------:R-:W-:Y:S01]  /*0b90*/  ISETP.GT.U32.AND P4, PT, R12.reuse, R13, PT ;  /* 0x0000000d0c00720c */ /* 0x040fe20003f84070 */
[C---:B-1----:R-:W-:Y:S01]  /*0ba0*/  IMAD R5, R12.reuse, R4, R17 ;  /* 0x000000040c057224 */ /* 0x042fe200078e0211 */
[----:B------:R-:W-:Y:S01]  /*0bb0*/  ISETP.GT.U32.AND P3, PT, R12, R11, PT ;  /* 0x0000000b0c00720c */ /* 0x000fe20003f64070 */
[----:B------:R-:W-:Y:S01]  /*0bc0*/  @!P2 IMAD.IADD R9, R9, 0x1, -R12 ;  /* 0x000000010909a824 */ /* 0x000fe200078e0a0c */
[----:B------:R-:W-:-:S02]  /*0bd0*/  IABS R15, R19 ;  /* 0x00000013000f7213 */ /* 0x000fc40000000000 */
[----:B------:R-:W-:Y:S01]  /*0be0*/  IABS R17, R14 ;  /* 0x0000000e00117213 */ /* 0x000fe20000000000 */
[----:B------:R-:W-:Y:S01]  /*0bf0*/  IMAD.MOV.U32 R7, RZ, RZ, R9 ;  /* 0x000000ffff077224 */ /* 0x000fe200078e0009 */
[----:B------:R-:W-:Y:S01]  /*0c00*/  @!P0 IADD3 R22, -R22, RZ, RZ ;  /* 0x000000ff16168210 */ /* 0x000fe20007ffe1ff */
[----:B------:R-:W-:Y:S01]  /*0c10*/  IMAD.HI.U32 R4, R2, R15, RZ ;  /* 0x0000000f02047227 */ /* 0x000fe200078e00ff */
[C---:B------:R-:W-:Y:S02]  /*0c20*/  ISETP.GT.U32.AND P0, PT, R12.reuse, R3, PT ;  /* 0x000000030c00720c */ /* 0x040fe40003f04070 */
[----:B------:R-:W-:Y:S01]  /*0c30*/  ISETP.GT.U32.AND P2, PT, R12, R5, PT ;  /* 0x000000050c00720c */ /* 0x000fe20003f44070 */
[----:B------:R-:W-:Y:S01]  /*0c40*/  IMAD.HI.U32 R9, R2, R17, RZ ;  /* 0x0000001102097227 */ /* 0x000fe200078e00ff */
[-C--:B------:R-:W-:Y:S01]  /*0c50*/  @!P4 IADD3 R13, R13, -R12.reuse, RZ ;  /* 0x8000000c0d0dc210 */ /* 0x080fe20007ffe0ff */
[----:B------:R-:W-:Y:S01]  /*0c60*/  STL [R1+0x16a0], R22 ;  /* 0x0016a01601007387 */ /* 0x000fe20000100800 */
[----:B------:R-:W-:Y:S01]  /*0c70*/  @!P3 IADD3 R11, R11, -R12, RZ ;  /* 0x8000000c0b0bb210 */ /* 0x000fe20007ffe0ff */
[----:B------:R-:W-:Y:S01]  /*0c80*/  IMAD.MOV R4, RZ, RZ, -R4 ;  /* 0x000000ffff047224 */ /* 0x000fe200078e0a04 */
[----:B------:R-:W-:Y:S01]  /*0c90*/  ISETP.GE.AND P3, PT, R18, RZ, PT ;  /* 0x000000ff1200720c */ /* 0x000fe20003f66270 */
[----:B------:R-:W-:Y:S01]  /*0ca0*/  @!P1 IMAD.MOV R7, RZ, RZ, -R7 ;  /* 0x000000ffff079224 */ /* 0x000fe200078e0a07 */
[----:B------:R-:W-:Y:S01]  /*0cb0*/  ISETP.GE.AND P1, PT, R16, RZ, PT ;  /* 0x000000ff1000720c */ /* 0x000fe20003f26270 */
[----:B------:R-:W-:Y:S01]  /*0cc0*/  IMAD.MOV R10, RZ, RZ, -R9 ;  /* 0x000000ffff0a7224 */ /* 0x000fe200078e0a09 */
[----:B------:R-:W-:Y:S01]  /*0cd0*/  ISETP.GE.AND P4, PT, R19, RZ, PT ;  /* 0x000000ff1300720c */ /* 0x000fe20003f86270 */
[C---:B------:R-:W-:Y:S01]  /*0ce0*/  IMAD R9, R12.reuse, R4, R15 ;  /* 0x000000040c097224 */ /* 0x040fe200078e020f */
[----:B------:R1:W-:Y:S01]  /*0cf0*/  STL [R1+0x38], R7 ;  /* 0x0000380701007387 */ /* 0x0003e20000100800 */
[----:B------:R-:W-:Y:S01]  /*0d00*/  IMAD.MOV.U32 R8, RZ, RZ, R11 ;  /* 0x000000ffff087224 */ /* 0x000fe200078e000b */
[----:B------:R-:W-:Y:S01]  /*0d10*/  @!P2 IADD3 R5, R5, -R12, RZ ;  /* 0x8000000c0505a210 */ /* 0x000fe20007ffe0ff */
[----:B------:R-:W-:-:S02]  /*0d20*/  IMAD R15, R12, R10, R17 ;  /* 0x0000000a0c0f7224 */ /* 0x000fc400078e0211 */
[----:B------:R-:W-:Y:S01]  /*0d30*/  @!P5 IMAD.MOV R8, RZ, RZ, -R8 ;  /* 0x000000ffff08d224 */ /* 0x000fe200078e0a08 */
[C---:B------:R-:W-:Y:S01]  /*0d40*/  ISETP.GT.U32.AND P5, PT, R12.reuse, R9, PT ;  /* 0x000000090c00720c */ /* 0x040fe20003fa4070 */
[--C-:B------:R-:W-:Y:S01]  /*0d50*/  @!P0 IMAD.IADD R3, R3, 0x1, -R12.reuse ;  /* 0x0000000103038824 */ /* 0x100fe200078e0a0c */
[----:B------:R-:W-:Y:S01]  /*0d60*/  ISETP.GT.U32.AND P2, PT, R12, R5, PT ;  /* 0x000000050c00720c */ /* 0x000fe20003f44070 */
[C---:B------:R-:W-:Y:S01]  /*0d70*/  VIADD R10, R0.reuse, 0x8 ;  /* 0x00000008000a7836 */ /* 0x040fe20000000000 */
[----:B-1----:R-:W-:Y:S01]  /*0d80*/  MOV R7, R13 ;  /* 0x0000000d00077202 */ /* 0x002fe20000000f00 */
[----:B------:R-:W-:Y:S01]  /*0d90*/  VIADD R16, R0, 0x9 ;  /* 0x0000000900107836 */ /* 0x000fe20000000000 */
[C---:B------:R-:W-:Y:S01]  /*0da0*/  ISETP.GT.U32.AND P0, PT, R12.reuse, R3, PT ;  /* 0x000000030c00720c */ /* 0x040fe20003f04070 */
[----:B------:R-:W-:Y:S01]  /*0db0*/  STL [R1+0x34], R8 ;  /* 0x0000340801007387 */ /* 0x000fe20000100800 */
[----:B------:R-:W-:Y:S01]  /*0dc0*/  IABS R11, R10 ;  /* 0x0000000a000b7213 */ /* 0x000fe20000000000 */
[----:B------:R-:W-:Y:S01]  /*0dd0*/  @!P6 IMAD.MOV R7, RZ, RZ, -R7 ;  /* 0x000000ffff07e224 */ /* 0x000fe200078e0a07 */
[----:B------:R-:W-:Y:S01]  /*0de0*/  ISETP.GT.U32.AND P6, PT, R12, R15, PT ;  /* 0x0000000f0c00720c */ /* 0x000fe20003fc4070 */
[----:B------:R-:W-:Y:S01]  /*0df0*/  VIADD R18, R0, 0xa ;  /* 0x0000000a00127836 */ /* 0x000fe20000000000 */
[----:B------:R-:W-:Y:S01]  /*0e00*/  IABS R13, R16 ;  /* 0x00000010000d7213 */ /* 0x000fe20000000000 */
[----:B------:R-:W-:Y:S01]  /*0e10*/  IMAD.HI.U32 R4, R2, R11, RZ ;  /* 0x0000000b02047227 */ /* 0x000fe200078e00ff */
[----:B------:R-:W-:Y:S01]  /*0e20*/  @!P5 IADD3 R9, R9, -R12, RZ ;  /* 0x8000000c0909d210 */ /* 0x000fe20007ffe0ff */
[----:B------:R1:W-:Y:S01]  /*0e30*/  STL [R1+0x30], R7 ;  /* 0x0000300701007387 */ /* 0x0003e20000100800 */
[----:B------:R-:W-:Y:S01]  /*0e40*/  IABS R17, R18 ;  /* 0x0000001200117213 */ /* 0x000fe20000000000 */
[----:B------:R-:W-:Y:S01]  /*0e50*/  @!P2 IMAD.IADD R5, R5, 0x1, -R12 ;  /* 0x000000010505a824 */ /* 0x000fe200078e0a0c */
[----:B------:R-:W-:Y:S01]  /*0e60*/  ISETP.GT.U32.AND P5, PT, R12, R9, PT ;  /* 0x000000090c00720c */ /* 0x000fe20003fa4070 */
[----:B------:R-:W-:Y:S01]  /*0e70*/  IMAD.MOV R4, RZ, RZ, -R4 ;  /* 0x000000ffff047224 */ /* 0x000fe200078e0a04 */
[-C--:B------:R-:W-:Y:S01]  /*0e80*/  @!P0 IADD3 R3, R3, -R12.reuse, RZ ;  /* 0x8000000c03038210 */ /* 0x080fe20007ffe0ff */
[----:B------:R-:W-:Y:S01]  /*0e90*/  @!P3 IMAD.MOV R5, RZ, RZ, -R5 ;  /* 0x000000ffff05b224 */ /* 0x000fe200078e0a05 */
[----:B------:R-:W-:Y:S01]  /*0ea0*/  ISETP.GE.AND P2, PT, R10, RZ, PT ;  /* 0x000000ff0a00720c */ /* 0x000fe20003f46270 */
[----:B------:R-:W-:Y:S01]  /*0eb0*/  IMAD.HI.U32 R10, R2, R13, RZ ;  /* 0x0000000d020a7227 */ /* 0x000fe200078e00ff */
[----:B------:R-:W-:-:S02]  /*0ec0*/  @!P6 IADD3 R15, R15, -R12, RZ ;  /* 0x8000000c0f0fe210 */ /* 0x000fc40007ffe0ff */
[----:B------:R-:W-:Y:S01]  /*0ed0*/  ISETP.GE.AND P0, PT, R14, RZ, PT ;  /* 0x000000ff0e00720c */ /* 0x000fe20003f06270 */
[----:B-1----:R-:W-:Y:S01]  /*0ee0*/  IMAD.MOV.U32 R7, RZ, RZ, R3 ;  /* 0x000000ffff077224 */ /* 0x002fe200078e0003 */
[C---:B------:R-:W-:Y:S01]  /*0ef0*/  ISETP.GT.U32.AND P6, PT, R12.reuse, R15, PT ;  /* 0x0000000f0c00720c */ /* 0x040fe20003fc4070 */
[----:B------:R-:W-:Y:S01]  /*0f00*/  IMAD.MOV R10, RZ, RZ, -R10 ;  /* 0x000000ffff0a7224 */ /* 0x000fe200078e0a0a */
[----:B------:R-:W-:Y:S01]  /*0f10*/  IABS R14, R23 ;  /* 0x00000017000e7213 */ /* 0x000fe20000000000 */
[C---:B------:R-:W-:Y:S01]  /*0f20*/  IMAD R3, R12.reuse, R4, R11 ;  /* 0x000000040c037224 */ /* 0x040fe200078e020b */
[----:B------:R-:W-:Y:S01]  /*0f30*/  @!P5 IADD3 R9, R9, -R12, RZ ;  /* 0x8000000c0909d210 */ /* 0x000fe20007ffe0ff */
[----:B------:R-:W-:Y:S01]  /*0f40*/  IMAD R11, R12, R10, R13 ;  /* 0x0000000a0c0b7224 */ /* 0x000fe200078e020d */
[----:B------:R-:W-:Y:S01]  /*0f50*/  ISETP.GE.AND P3, PT, R18, RZ, PT ;  /* 0x000000ff1200720c */ /* 0x000fe20003f66270 */
[----:B------:R-:W-:Y:S01]  /*0f60*/  @!P1 IMAD.MOV R7, RZ, RZ, -R7 ;  /* 0x000000ffff079224 */ /* 0x000fe200078e0a07 */
[----:B------:R-:W-:Y:S01]  /*0f70*/  ISETP.GT.U32.AND P5, PT, R12, R3, PT ;  /* 0x000000030c00720c */ /* 0x000fe20003fa4070 */
[----:B------:R-:W-:Y:S01]  /*0f80*/  IMAD.HI.U32 R4, R2, R17, RZ ;  /* 0x0000001102047227 */ /* 0x000fe200078e00ff */
[----:B------:R-:W-:-:S02]  /*0f90*/  ISETP.GE.AND P1, PT, R16, RZ, PT ;  /* 0x000000ff1000720c */ /* 0x000fc40003f26270 */
[----:B------:R-:W-:Y:S01]  /*0fa0*/  IADD3 R16, R0, 0xb, RZ ;  /* 0x0000000b00107810 */ /* 0x000fe20007ffe0ff */
[----:B------:R-:W-:Y:S01]  /*0fb0*/  @!P6 IMAD.IADD R15, R15, 0x1, -R12 ;  /* 0x000000010f0fe824 */ /* 0x000fe200078e0a0c */
[----:B------:R-:W-:Y:S01]  /*0fc0*/  ISETP.GT.U32.AND P6, PT, R12, R11, PT ;  /* 0x0000000b0c00720c */ /* 0x000fe20003fc4070 */
[----:B------:R-:W-:Y:S01]  /*0fd0*/  IMAD.MOV R4, RZ, RZ, -R4 ;  /* 0x000000ffff047224 */ /* 0x000fe200078e0a04 */
[----:B------:R-:W-:Y:S01]  /*0fe0*/  IABS R19, R16 ;  /* 0x0000001000137213 */ /* 0x000fe20000000000 */
[----:B------:R-:W-:Y:S01]  /*0ff0*/  IMAD.HI.U32 R10, R2, R21, RZ ;  /* 0x00000015020a7227 */ /* 0x000fe200078e00ff */
[----:B------:R-:W-:Y:S01]  /*1000*/  STL [R1+0x2c], R7 ;  /* 0x00002c0701007387 */ /* 0x000fe20000100800 */
[----:B------:R-:W-:Y:S02]  /*1010*/  MOV R8, R15 ;  /* 0x0000000f00087202 */ /* 0x000fe40000000f00 */
[----:B------:R-:W-:Y:S01]  /*1020*/  @!P5 IMAD.IADD R3, R3, 0x1, -R12 ;  /* 0x000000010303d824 */ /* 0x000fe200078e0a0c */
[----:B------:R1:W-:Y:S01]  /*1030*/  STL [R1+0x28], R5 ;  /* 0x0000280501007387 */ /* 0x0003e20000100800 */
[----:B------:R-:W-:Y:S01]  /*1040*/  IMAD R13, R12, R4, R17 ;  /* 0x000000040c0d7224 */ /* 0x000fe200078e0211 */
[----:B------:R-:W-:Y:S01]  /*1050*/  IADD3 R10, -R10, RZ, RZ ;  /* 0x000000ff0a0a7210 */ /* 0x000fe20007ffe1ff */
[----:B------:R-:W-:Y:S01]  /*1060*/  IMAD.HI.U32 R4, R2, R19, RZ ;  /* 0x0000001302047227 */ /* 0x000fe200078e00ff */
[----:B------:R-:W-:-:S02]  /*1070*/  IADD3 R18, R0, 0x11, RZ ;  /* 0x0000001100127810 */ /* 0x000fc40007ffe0ff */
[C---:B------:R-:W-:Y:S01]  /*1080*/  ISETP.GT.U32.AND P5, PT, R12.reuse, R13, PT ;  /* 0x0000000d0c00720c */ /* 0x040fe20003fa4070 */
[----:B------:R-:W-:Y:S01]  /*1090*/  @!P6 IMAD.IADD R11, R11, 0x1, -R12 ;  /* 0x000000010b0be824 */ /* 0x000fe200078e0a0c */
[C---:B------:R-:W-:Y:S01]  /*10a0*/  ISETP.GT.U32.AND P6, PT, R12.reuse, R3, PT ;  /* 0x000000030c00720c */ /* 0x040fe20003fc4070 */
[----:B------:R-:W-:Y:S01]  /*10b0*/  IMAD.MOV R4, RZ, RZ, -R4 ;  /* 0x000000ffff047224 */ /* 0x000fe200078e0a04 */
[----:B------:R-:W-:Y:S01]  /*10c0*/  IABS R25, R18 ;  /* 0x0000001200197213 */ /* 0x000fe20000000000 */
[C---:B------:R-:W-:Y:S02]  /*10d0*/  IMAD R17, R12.reuse, R10, R21 ;  /* 0x0000000a0c117224 */ /* 0x040fe400078e0215 */
[----:B-1----:R-:W-:Y:S01]  /*10e0*/  IMAD R5, R12, R4, R19 ;  /* 0x000000040c057224 */ /* 0x002fe200078e0213 */
[----:B------:R-:W-:Y:S01]  /*10f0*/  IABS R4, R24 ;  /* 0x0000001800047213 */ /* 0x000fe20000000000 */
[----:B------:R-:W-:Y:S01]  /*1100*/  IMAD.MOV.U32 R7, RZ, RZ, R9 ;  /* 0x000000ffff077224 */ /* 0x000fe200078e0009 */
[----:B------:R-:W-:Y:S01]  /*1110*/  MOV R19, R14 ;  /* 0x0000000e00137202 */ /* 0x000fe20000000f00 */
[----:B------:R-:W-:Y:S01]  /*1120*/  @!P0 IMAD.MOV R8, RZ, RZ, -R8 ;  /* 0x000000ffff088224 */ /* 0x000fe200078e0a08 */
[----:B------:R-:W-:Y:S01]  /*1130*/  IADD3 R14, R0, 0xf, RZ ;  /* 0x0000000f000e7810 */ /* 0x000fe20007ffe0ff */
[----:B------:R-:W-:Y:S01]  /*1140*/  IMAD.MOV.U32 R21, RZ, RZ, R4 ;  /* 0x000000ffff157224 */ /* 0x000fe200078e0004 */
[----:B------:R-:W-:Y:S01]  /*1150*/  @!P5 IADD3 R13, R13, -R12, RZ ;  /* 0x8000000c0d0dd210 */ /* 0x000fe20007ffe0ff */
[----:B------:R-:W-:Y:S01]  /*1160*/  IMAD.HI.U32 R4, R2, R19, RZ ;  /* 0x0000001302047227 */ /* 0x000fe200078e00ff */
[----:B------:R-:W-:-:S02]  /*1170*/  ISETP.GE.AND P0, PT, R16, RZ, PT ;  /* 0x000000ff1000720c */ /* 0x000fc40003f06270 */
[C---:B------:R-:W-:Y:S01]  /*1180*/  ISETP.GT.U32.AND P5, PT, R12.reuse, R13, PT ;  /* 0x0000000d0c00720c */ /* 0x040fe20003fa4070 */
[--C-:B------:R-:W-:Y:S01]  /*1190*/  @!P6 IMAD.IADD R3, R3, 0x1, -R12.reuse ;  /* 0x000000010303e824 */ /* 0x100fe200078e0a0c */
[----:B------:R-:W-:Y:S01]  /*11a0*/  ISETP.GT.U32.AND P6, PT, R12, R5, PT ;  /* 0x000000050c00720c */ /* 0x000fe20003fc4070 */
[----:B------:R-:W-:Y:S01]  /*11b0*/  @!P4 IMAD.MOV R7, RZ, RZ, -R7 ;  /* 0x000000ffff07c224 */ /* 0x000fe200078e0a07 */
[----:B------:R-:W-:Y:S01]  /*11c0*/  IADD3 R4, -R4, RZ, RZ ;  /* 0x000000ff04047210 */ /* 0x000fe20007ffe1ff */
[----:B------:R-:W-:Y:S01]  /*11d0*/  IMAD.HI.U32 R9, R2, R21, RZ ;  /* 0x0000001502097227 */ /* 0x000fe200078e00ff */
[----:B------:R-:W-:Y:S02]  /*11e0*/  ISETP.GT.U32.AND P4, PT, R12, R11, PT ;  /* 0x0000000b0c00720c */ /* 0x000fe40003f84070 */
[----:B------:R1:W-:Y:S01]  /*11f0*/  STL [R1+0x24], R7 ;  /* 0x0000240701007387 */ /* 0x0003e20000100800 */
[----:B------:R-:W-:Y:S02]  /*1200*/  IMAD.MOV R9, RZ, RZ, -R9 ;  /* 0x000000ffff097224 */ /* 0x000fe400078e0a09 */
[----:B------:R-:W-:Y:S01]  /*1210*/  VIADD R16, R0, 0x10 ;  /* 0x0000001000107836 */ /* 0x000fe20000000000 */
[----:B------:R2:W-:Y:S01]  /*1220*/  STL [R1+0x20], R8 ;  /* 0x0000200801007387 */ /* 0x0005e20000100800 */
[--C-:B------:R-:W-:Y:S01]  /*1230*/  @!P5 IMAD.IADD R13, R13, 0x1, -R12.reuse ;  /* 0x000000010d0dd824 */ /* 0x100fe200078e0a0c */
[----:B------:R-:W-:Y:S01]  /*1240*/  ISETP.GE.AND P5, PT, R23, RZ, PT ;  /* 0x000000ff1700720c */ /* 0x000fe20003fa6270 */
[----:B------:R-:W-:Y:S01]  /*1250*/  @!P6 IMAD.IADD R5, R5, 0x1, -R12 ;  /* 0x000000010505e824 */ /* 0x000fe200078e0a0c */
[----:B------:R-:W-:Y:S01]  /*1260*/  IABS R23, R14 ;  /* 0x0000000e00177213 */ /* 0x000fe20000000000 */
[C---:B------:R-:W-:Y:S01]  /*1270*/  IMAD R9, R12.reuse, R9, R21 ;  /* 0x000000090c097224 */ /* 0x040fe200078e0215 */
[----:B------:R-:W-:Y:S01]  /*1280*/  IABS R15, R16 ;  /* 0x00000010000f7213 */ /* 0x000fe20000000000 */
[----:B-1----:R-:W-:Y:S01]  /*1290*/  IMAD.MOV.U32 R7, RZ, RZ, R3 ;  /* 0x000000ffff077224 */ /* 0x002fe200078e0003 */
[----:B------:R-:W-:Y:S01]  /*12a0*/  @!P4 IADD3 R11, R11, -R12, RZ ;  /* 0x8000000c0b0bc210 */ /* 0x000fe20007ffe0ff */
[----:B------:R-:W-:Y:S01]  /*12b0*/  IMAD R3, R12, R4, R19 ;  /* 0x000000040c037224 */ /* 0x000fe200078e0213 */
[----:B------:R-:W-:Y:S01]  /*12c0*/  ISETP.GE.AND P4, PT, R20, RZ, PT ;  /* 0x000000ff1400720c */ /* 0x000fe20003f86270 */
[----:B------:R-:W-:Y:S01]  /*12d0*/  @!P2 IMAD.MOV R7, RZ, RZ, -R7 ;  /* 0x000000ffff07a224 */ /* 0x000fe200078e0a07 */
[----:B------:R-:W-:Y:S01]  /*12e0*/  ISETP.GT.U32.AND P2, PT, R12, R17, PT ;  /* 0x000000110c00720c */ /* 0x000fe20003f44070 */
[----:B------:R-:W-:Y:S01]  /*12f0*/  IMAD.HI.U32 R4, R2, R23, RZ ;  /* 0x0000001702047227 */ /* 0x000fe200078e00ff */
[----:B------:R-:W-:-:S02]  /*1300*/  ISETP.GT.U32.AND P6, PT, R12, R3, PT ;  /* 0x000000030c00720c */ /* 0x000fc40003fc4070 */
[----:B------:R1:W-:Y:S01]  /*1310*/  STL [R1+0x1c], R7 ;  /* 0x00001c0701007387 */ /* 0x0003e20000100800 */
[----:B------:R-:W-:Y:S01]  /*1320*/  IMAD.MOV R4, RZ, RZ, -R4 ;  /* 0x000000ffff047224 */ /* 0x000fe200078e0a04 */
[----:B------:R-:W-:Y:S01]  /*1330*/  IADD3 R20, R0, 0x12, RZ ;  /* 0x0000001200147810 */ /* 0x000fe20007ffe0ff */
[----:B------:R-:W-:Y:S01]  /*1340*/  IMAD.HI.U32 R10, R2, R25, RZ ;  /* 0x00000019020a7227 */ /* 0x000fe200078e00ff */
[----:B--2---:R-:W-:Y:S02]  /*1350*/  MOV R8, R13 ;  /* 0x0000000d00087202 */ /* 0x004fe40000000f00 */
[----:B------:R-:W-:Y:S01]  /*1360*/  IABS R19, R20 ;  /* 0x0000001400137213 */ /* 0x000fe20000000000 */
[----:B------:R-:W-:Y:S01]  /*1370*/  IMAD R23, R12, R4, R23 ;  /* 0x000000040c177224 */ /* 0x000fe200078e0217 */
[----:B------:R-:W-:Y:S01]  /*1380*/  @!P3 IADD3 R8, -R8, RZ, RZ ;  /* 0x000000ff0808b210 */ /* 0x000fe20007ffe1ff */
[----:B------:R-:W-:Y:S02]  /*1390*/  @!P2 IMAD.IADD R17, R17, 0x1, -R12 ;  /* 0x000000011111a824 */ /* 0x000fe400078e0a0c */
[----:B-1----:R-:W-:-:S02]  /*13a0*/  IMAD.MOV.U32 R7, RZ, RZ, R11 ;  /* 0x000000ffff077224 */ /* 0x002fc400078e000b */
[----:B------:R-:W-:Y:S01]  /*13b0*/  @!P6 IMAD.IADD R3, R3, 0x1, -R12 ;  /* 0x000000010303e824 */ /* 0x000fe200078e0a0c */
[C---:B------:R-:W-:Y:S01]  /*13c0*/  ISETP.GT.U32.AND P2, PT, R12.reuse, R17, PT ;  /* 0x000000110c00720c */ /* 0x040fe20003f44070 */
[----:B------:R-:W-:Y:S01]  /*13d0*/  @!P1 IMAD.MOV R7, RZ, RZ, -R7 ;  /* 0x000000ffff079224 */ /* 0x000fe200078e0a07 */
[----:B------:R-:W-:Y:S01]  /*13e0*/  ISETP.GT.U32.AND P1, PT, R12, R5, PT ;  /* 0x000000050c00720c */ /* 0x000fe20003f24070 */
[----:B------:R-:W-:Y:S01]  /*13f0*/  IMAD.HI.U32 R4, R2, R15, RZ ;  /* 0x0000000f02047227 */ /* 0x000fe200078e00ff */
[----:B------:R-:W-:Y:S02]  /*1400*/  ISETP.GT.U32.AND P6, PT, R12, R3, PT ;  /* 0x000000030c00720c */ /* 0x000fe40003fc4070 */
[----:B------:R1:W-:Y:S01]  /*1410*/  STL [R1+0x18], R7 ;  /* 0x0000180701007387 */ /* 0x0003e20000100800 */
[----:B------:R-:W-:Y:S01]  /*1420*/  IMAD.HI.U32 R11, R2, R19, RZ ;  /* 0x00000013020b7227 */ /* 0x000fe200078e00ff */
[----:B------:R-:W-:Y:S02]  /*1430*/  IADD3 R4, -R4, RZ, RZ ;  /* 0x000000ff04047210 */ /* 0x000fe40007ffe1ff */
[----:B------:R-:W-:Y:S01]  /*1440*/  STL [R1+0x14], R8 ;  /* 0x0000140801007387 */ /* 0x000fe20000100800 */
[----:B------:R-:W-:-:S02]  /*1450*/  IMAD.MOV R10, RZ, RZ, -R10 ;  /* 0x000000ffff0a7224 */ /* 0x000fc400078e0a0a */
[--C-:B------:R-:W-:Y:S01]  /*1460*/  @!P2 IMAD.IADD R17, R17, 0x1, -R12.reuse ;  /* 0x000000011111a824 */ /* 0x100fe200078e0a0c */
[----:B------:R-:W-:Y:S01]  /*1470*/  ISETP.GE.AND P2, PT, R24, RZ, PT ;  /* 0x000000ff1800720c */ /* 0x000fe20003f46270 */
[----:B------:R-:W-:Y:S01]  /*1480*/  IMAD.MOV R11, RZ, RZ, -R11 ;  /* 0x000000ffff0b7224 */ /* 0x000fe200078e0a0b */
[----:B------:R-:W-:Y:S01]  /*1490*/  @!P1 IADD3 R5, R5, -R12, RZ ;  /* 0x8000000c05059210 */ /* 0x000fe20007ffe0ff */
[----:B------:R-:W-:Y:S01]  /*14a0*/  @!P6 IMAD.IADD R3, R3, 0x1, -R12 ;  /* 0x000000010303e824 */ /* 0x000fe200078e0a0c */
[C---:B------:R-:W-:Y:S01]  /*14b0*/  ISETP.GT.U32.AND P1, PT, R12.reuse, R9, PT ;  /* 0x000000090c00720c */ /* 0x040fe20003f24070 */
[C---:B------:R-:W-:Y:S01]  /*14c0*/  IMAD R25, R12.reuse, R10, R25 ;  /* 0x0000000a0c197224 */ /* 0x040fe200078e0219 */
[C---:B------:R-:W-:Y:S01]  /*14d0*/  ISETP.GT.U32.AND P6, PT, R12.reuse, R23, PT ;  /* 0x000000170c00720c */ /* 0x040fe20003fc4070 */
[----:B-1----:R-:W-:Y:S02]  /*14e0*/  IMAD.MOV.U32 R7, RZ, RZ, R5 ;  /* 0x000000ffff077224 */ /* 0x002fe400078e0005 */
[----:B------:R-:W-:-:S02]  /*14f0*/  IMAD R24, R12, R4, R15 ;  /* 0x000000040c187224 */ /* 0x000fc400078e020f */
[----:B------:R-:W-:Y:S02]  /*1500*/  @!P0 IMAD.MOV R7, RZ, RZ, -R7 ;  /* 0x000000ffff078224 */ /* 0x000fe400078e0a07 */
[C---:B------:R-:W-:Y:S01]  /*1510*/  IMAD R26, R12.reuse, R11, R19 ;  /* 0x0000000b0c1a7224 */ /* 0x040fe200078e0213 */
[----:B------:R-:W-:Y:S01]  /*1520*/  ISETP.GT.U32.AND P3, PT, R12, R24, PT ;  /* 0x000000180c00720c */ /* 0x000fe20003f64070 */
[----:B------:R-:W-:Y:S01]  /*1530*/  VIADD R10, R0, 0x13 ;  /* 0x00000013000a7836 */ /* 0x000fe20000000000 */
[----:B------:R1:W-:Y:S01]  /*1540*/  STL [R1+0x10], R7 ;  /* 0x0000100701007387 */ /* 0x0003e20000100800 */
[----:B------:R-:W-:Y:S01]  /*1550*/  @!P1 IADD3 R9, R9, -R12, RZ ;  /* 0x8000000c09099210 */ /* 0x000fe20007ffe0ff */
[----:B------:R-:W-:Y:S01]  /*1560*/  IMAD.MOV.U32 R22, RZ, RZ, R6 ;  /* 0x000000ffff167224 */ /* 0x000fe200078e0006 */
[----:B------:R-:W-:Y:S01]  /*1570*/  ISETP.GE.AND P1, PT, R14, RZ, PT ;  /* 0x000000ff0e00720c */ /* 0x000fe20003f26270 */
[----:B------:R-:W-:Y:S01]  /*1580*/  @!P6 IMAD.IADD R23, R23, 0x1, -R12 ;  /* 0x000000011717e824 */ /* 0x000fe200078e0a0c */
[----:B------:R-:W-:Y:S01]  /*1590*/  ISETP.GT.U32.AND P6, PT, R12, R9, PT ;  /* 0x000000090c00720c */ /* 0x000fe20003fc4070 */
[----:B------:R-:W-:Y:S01]  /*15a0*/  VIADD R11, R0, 0x14 ;  /* 0x00000014000b7836 */ /* 0x000fe20000000000 */
[----:B------:R-:W-:Y:S01]  /*15b0*/  IABS R27, R10 ;  /* 0x0000000a001b7213 */ /* 0x000fe20000000000 */
[----:B------:R-:W-:Y:S01]  /*15c0*/  IMAD.MOV.U32 R6, RZ, RZ, R3 ;  /* 0x000000ffff067224 */ /* 0x000fe200078e0003 */
[----:B------:R-:W-:Y:S01]  /*15d0*/  ISETP.GT.U32.AND P0, PT, R12, R23, PT ;  /* 0x000000170c00720c */ /* 0x000fe20003f04070 */
[----:B------:R-:W-:Y:S01]  /*15e0*/  VIADD R13, R0, 0x16 ;  /* 0x00000016000d7836 */ /* 0x000fe20000000000 */
[----:B-1----:R-:W-:Y:S01]  /*15f0*/  MOV R7, R17 ;  /* 0x0000001100077202 */ /* 0x002fe20000000f00 */
[----:B------:R-:W-:Y:S01]  /*1600*/  IMAD.HI.U32 R3, R2, R27, RZ ;  /* 0x0000001b02037227 */ /* 0x000fe200078e00ff */
[----:B------:R-:W-:-:S02]  /*1610*/  IABS R5, R11 ;  /* 0x0000000b00057213 */ /* 0x000fc40000000000 */
[----:B------:R-:W-:Y:S01]  /*1620*/  @!P5 IADD3 R6, -R6, RZ, RZ ;  /* 0x000000ff0606d210 */ /* 0x000fe20007ffe1ff */
[----:B------:R-:W-:Y:S01]  /*1630*/  @!P4 IMAD.MOV R7, RZ, RZ, -R7 ;  /* 0x000000ffff07c224 */ /* 0x000fe200078e0a07 */
[C---:B------:R-:W-:Y:S01]  /*1640*/  ISETP.GT.U32.AND P4, PT, R12.reuse, R25, PT ;  /* 0x000000190c00720c */ /* 0x040fe20003f84070 */
[--C-:B------:R-:W-:Y:S01]  /*1650*/  @!P6 IMAD.IADD R9, R9, 0x1, -R12.reuse ;  /* 0x000000010909e824 */ /* 0x100fe200078e0a0c */
[----:B------:R-:W-:Y:S01]  /*1660*/  ISETP.GT.U32.AND P6, PT, R12, R26, PT ;  /* 0x0000001a0c00720c */ /* 0x000fe20003fc4070 */
[----:B------:R-:W-:Y:S01]  /*1670*/  IMAD.MOV R4, RZ, RZ, -R3 ;  /* 0x000000ffff047224 */ /* 0x000fe200078e0a03 */
[----:B------:R-:W-:Y:S01]  /*1680*/  ISETP.GE.AND P5, PT, R16, RZ, PT ;  /* 0x000000ff1000720c */ /* 0x000fe20003fa6270 */
[--C-:B------:R-:W-:Y:S01]  /*1690*/  @!P3 IMAD.IADD R24, R24, 0x1, -R12.reuse ;  /* 0x000000011818b824 */ /* 0x100fe200078e0a0c */
[----:B------:R-:W-:Y:S01]  /*16a0*/  @!P0 IADD3 R23, R23, -R12, RZ ;  /* 0x8000000c17178210 */ /* 0x000fe20007ffe0ff */
[----:B------:R-:W-:Y:S01]  /*16b0*/  IMAD R27, R12, R4, R27 ;  /* 0x000000040c1b7224 */ /* 0x000fe200078e021b */
[----:B------:R-:W-:Y:S01]  /*16c0*/  MOV R8, R9 ;  /* 0x0000000900087202 */ /* 0x000fe20000000f00 */
[----:B------:R-:W-:Y:S01]  /*16d0*/  IMAD.HI.U32 R3, R2, R5, RZ ;  /* 0x0000000502037227 */ /* 0x000fe200078e00ff */
[----:B------:R-:W-:Y:S01]  /*16e0*/  @!P1 IADD3 R23, -R23, RZ, RZ ;  /* 0x000000ff17179210 */ /* 0x000fe20007ffe1ff */
[----:B------:R-:W-:Y:S01]  /*16f0*/  STL [R1+0x1678], R7 ;  /* 0x0016780701007387 */ /* 0x000fe20000100800 */
[C---:B------:R-:W-:Y:S01]  /*1700*/  ISETP.GT.U32.AND P1, PT, R12.reuse, R27, PT ;  /* 0x0000001b0c00720c */ /* 0x040fe20003f24070 */
[--C-:B------:R-:W-:Y:S01]  /*1710*/  @!P4 IMAD.IADD R25, R25, 0x1, -R12.reuse ;  /* 0x000000011919c824 */ /* 0x100fe200078e0a0c */
[----:B------:R-:W-:Y:S01]  /*1720*/  ISETP.GT.U32.AND P4, PT, R12, R24, PT ;  /* 0x000000180c00720c */ /* 0x000fe20003f84070 */
[--C-:B------:R-:W-:Y:S01]  /*1730*/  @!P6 IMAD.IADD R26, R26, 0x1, -R12.reuse ;  /* 0x000000011a1ae824 */ /* 0x100fe200078e0a0c */
[----:B------:R-:W-:Y:S01]  /*1740*/  @!P2 IADD3 R8, -R8, RZ, RZ ;  /* 0x000000ff0808a210 */ /* 0x000fe20007ffe1ff */
[----:B------:R-:W-:Y:S01]  /*1750*/  IMAD.MOV R3, RZ, RZ, -R3 ;  /* 0x000000ffff037224 */ /* 0x000fe200078e0a03 */
[----:B------:R-:W-:Y:S01]  /*1760*/  ISETP.GT.U32.AND P6, PT, R12, R25, PT ;  /* 0x000000190c00720c */ /* 0x000fe20003fc4070 */
[----:B------:R-:W-:Y:S01]  /*1770*/  VIADD R9, R0, 0x15 ;  /* 0x0000001500097836 */ /* 0x000fe20000000000 */
[C---:B------:R-:W-:Y:S01]  /*1780*/  ISETP.GT.U32.AND P2, PT, R12.reuse, R26, PT ;  /* 0x0000001a0c00720c */ /* 0x040fe20003f44070 */
[----:B------:R-:W-:Y:S01]  /*1790*/  IMAD R28, R12, R3, R5 ;  /* 0x000000030c1c7224 */ /* 0x000fe200078e0205 */
[----:B------:R-:W-:Y:S01]  /*17a0*/  ISETP.GE.AND P0, PT, R18, RZ, PT ;  /* 0x000000ff1200720c */ /* 0x000fe20003f06270 */
[----:B------:R-:W-:Y:S01]  /*17b0*/  VIADD R14, R0, 0x1d ;  /* 0x0000001d000e7836 */ /* 0x000fe20000000000 */
[----:B------:R-:W-:Y:S01]  /*17c0*/  IABS R29, R9 ;  /* 0x00000009001d7213 */ /* 0x000fe20000000000 */
[--C-:B------:R-:W-:Y:S01]  /*17d0*/  @!P1 IMAD.IADD R27, R27, 0x1, -R12.reuse ;  /* 0x000000011b1b9824 */ /* 0x100fe200078e0a0c */
[----:B------:R-:W-:Y:S01]  /*17e0*/  IABS R5, R13 ;  /* 0x0000000d00057213 */ /* 0x000fe20000000000 */
[--C-:B------:R-:W-:Y:S01]  /*17f0*/  @!P4 IMAD.IADD R24, R24, 0x1, -R12.reuse ;  /* 0x000000011818c824 */ /* 0x100fe200078e0a0c */
[----:B------:R-:W-:Y:S01]  /*1800*/  ISETP.GE.AND P4, PT, R10, RZ, PT ;  /* 0x000000ff0a00720c */ /* 0x000fe20003f86270 */
[----:B------:R-:W-:Y:S01]  /*1810*/  IMAD.HI.U32 R3, R2, R29, RZ ;  /* 0x0000001d02037227 */ /* 0x000fe200078e00ff */
[----:B------:R-:W-:Y:S01]  /*1820*/  ISETP.GE.AND P3, PT, R20, RZ, PT ;  /* 0x000000ff1400720c */ /* 0x000fe20003f66270 */
[----:B------:R-:W-:Y:S01]  /*1830*/  STL [R1+0x167c], R6 ;  /* 0x00167c0601007387 */ /* 0x000fe20000100800 */
[----:B------:R-:W-:Y:S01]  /*1840*/  @!P5 IADD3 R24, -R24, RZ, RZ ;  /* 0x000000ff1818d210 */ /* 0x000fe20007ffe1ff */
[--C-:B------:R-:W-:Y:S01]  /*1850*/  @!P6 IMAD.IADD R25, R25, 0x1, -R12.reuse ;  /* 0x000000011919e824 */ /* 0x100fe200078e0a0c */
[----:B------:R-:W-:Y:S01]  /*1860*/  ISETP.GT.U32.AND P6, PT, R12, R28, PT ;  /* 0x0000001c0c00720c */ /* 0x000fe20003fc4070 */
[----:B------:R-:W-:Y:S01]  /*1870*/  VIADD R10, R0, 0x17 ;  /* 0x00000017000a7836 */ /* 0x000fe20000000000 */
[----:B------:R-:W-:Y:S01]  /*1880*/  IADD3 R3, -R3, RZ, RZ ;  /* 0x000000ff03037210 */ /* 0x000fe20007ffe1ff */
[----:B------:R-:W-:Y:S01]  /*1890*/  IMAD.HI.U32 R4, R2, R5, RZ ;  /* 0x0000000502047227 */ /* 0x000fe200078e00ff */
[C---:B------:R-:W-:Y:S01]  /*18a0*/  ISETP.GT.U32.AND P5, PT, R12.reuse, R27, PT ;  /* 0x0000001b0c00720c */ /* 0x040fe20003fa4070 */
[----:B------:R-:W-:Y:S01]  /*18b0*/  STL [R1+0x1680], R8 ;  /* 0x0016800801007387 */ /* 0x000fe20000100800 */
[----:B------:R-:W-:Y:S01]  /*18c0*/  IABS R31, R10 ;  /* 0x0000000a001f7213 */ /* 0x000fe20000000000 */
[----:B------:R-:W-:Y:S01]  /*18d0*/  IMAD R29, R12, R3, R29 ;  /* 0x000000030c1d7224 */ /* 0x000fe200078e021d */
[----:B------:R-:W-:Y:S01]  /*18e0*/  @!P2 IADD3 R26, R26, -R12, RZ ;  /* 0x8000000c1a1aa210 */ /* 0x000fe20007ffe0ff */
[----:B------:R-:W-:Y:S01]  /*18f0*/  @!P0 IMAD.MOV R25, RZ, RZ, -R25 ;  /* 0x000000ffff198224 */ /* 0x000fe200078e0a19 */
[----:B------:R-:W-:Y:S01]  /*1900*/  ISETP.GE.AND P2, PT, R11, RZ, PT ;  /* 0x000000ff0b00720c */ /* 0x000fe20003f46270 */
[----:B------:R-:W-:Y:S01]  /*1910*/  IMAD.HI.U32 R3, R2, R31, RZ ;  /* 0x0000001f02037227 */ /* 0x000fe200078e00ff */
[----:B------:R-:W-:Y:S01]  /*1920*/  ISETP.GT.U32.AND P0, PT, R12, R29, PT ;  /* 0x0000001d0c00720c */ /* 0x000fe20003f04070 */
[----:B------:R1:W-:Y:S01]  /*1930*/  STL [R1+0x1684], R23 ;  /* 0x0016841701007387 */ /* 0x0003e20000100800 */
[----:B------:R-:W-:Y:S01]  /*1940*/  ISETP.GE.AND P1, PT, R9, RZ, PT ;  /* 0x000000ff0900720c */ /* 0x000fe20003f26270 */
[--C-:B------:R-:W-:Y:S01]  /*1950*/  @!P6 IMAD.IADD R28, R28, 0x1, -R12.reuse ;  /* 0x000000011c1ce824 */ /* 0x100fe200078e0a0c */
[----:B------:R-:W-:Y:S01]  /*1960*/  IADD3 R3, -R3, RZ, RZ ;  /* 0x000000ff03037210 */ /* 0x000fe20007ffe1ff */
[----:B------:R-:W-:Y:S01]  /*1970*/  @!P5 IMAD.IADD R27, R27, 0x1, -R12 ;  /* 0x000000011b1bd824 */ /* 0x000fe200078e0a0c */
[----:B------:R-:W-:Y:S01]  /*1980*/  IABS R37, R14 ;  /* 0x0000000e00257213 */ /* 0x000fe20000000000 */
[----:B------:R-:W-:Y:S01]  /*1990*/  IMAD.MOV R4, RZ, RZ, -R4 ;  /* 0x000000ffff047224 */ /* 0x000fe200078e0a04 */
[C---:B------:R-:W-:Y:S01]  /*19a0*/  ISETP.GT.U32.AND P6, PT, R12.reuse, R28, PT ;  /* 0x0000001c0c00720c */ /* 0x040fe20003fc4070 */
[----:B------:R-:W-:Y:S01]  /*19b0*/  IMAD R31, R12, R3, R31 ;  /* 0x000000030c1f7224 */ /* 0x000fe200078e021f */
[----:B------:R-:W-:Y:S01]  /*19c0*/  STL [R1+0x1688], R24 ;  /* 0x0016881801007387 */ /* 0x000fe20000100800 */
[----:B------:R-:W-:Y:S01]  /*19d0*/  @!P4 IMAD.MOV R27, RZ, RZ, -R27 ;  /* 0x000000ffff1bc224 */ /* 0x000fe200078e0a1b */
[----:B-1----:R-:W-:Y:S01]  /*19e0*/  IADD3 R23, R0, 0xf9, RZ ;  /* 0x000000f900177810 */ /* 0x002fe20007ffe0ff */
[C---:B------:R-:W-:Y:S01]  /*19f0*/  IMAD R30, R12.reuse, R4, R5 ;  /* 0x000000040c1e7224 */ /* 0x040fe200078e0205 */
[----:B------:R-:W-:Y:S01]  /*1a00*/  ISETP.GT.U32.AND P4, PT, R12, R31, PT ;  /* 0x0000001f0c00720c */ /* 0x000fe20003f84070 */
[----:B------:R-:W-:Y:S01]  /*1a10*/  @!P3 IMAD.MOV R26, RZ, RZ, -R26 ;  /* 0x000000ffff1ab224 */ /* 0x000fe200078e0a1a */
[C---:B------:R-:W-:Y:S01]  /*1a20*/  IADD3 R4, R0.reuse, 0x18, RZ ;  /* 0x0000001800047810 */ /* 0x040fe20007ffe0ff */
[----:B------:R-:W-:Y:S01]  /*1a30*/  VIADD R15, R0, 0x1e ;  /* 0x0000001e000f7836 */ /* 0x000fe20000000000 */
[----:B------:R-:W-:Y:S01]  /*1a40*/  ISETP.GT.U32.AND P5, PT, R12, R30, PT ;  /* 0x0000001e0c00720c */ /* 0x000fe20003fa4070 */
[----:B------:R-:W-:Y:S01]  /*1a50*/  VIADD R16, R0, 0x22 ;  /* 0x0000002200107836 */ /* 0x000fe20000000000 */
[----:B------:R-:W-:Y:S01]  /*1a60*/  IABS R9, R4 ;  /* 0x0000000400097213 */ /* 0x000fe20000000000 */
[--C-:B------:R-:W-:Y:S01]  /*1a70*/  @!P6 IMAD.IADD R28, R28, 0x1, -R12.reuse ;  /* 0x000000011c1ce824 */ /* 0x100fe200078e0a0c */
[----:B------:R-:W-:Y:S01]  /*1a80*/  ISETP.GE.AND P6, PT, R10, RZ, PT ;  /* 0x000000ff0a00720c */ /* 0x000fe20003fc6270 */
[----:B------:R-:W-:Y:S01]  /*1a90*/  VIADD R10, R0, 0x19 ;  /* 0x00000019000a7836 */ /* 0x000fe20000000000 */
[----:B------:R-:W-:Y:S01]  /*1aa0*/  @!P0 IADD3 R29, R29, -R12, RZ ;  /* 0x8000000c1d1d8210 */ /* 0x000fe20007ffe0ff */
[----:B------:R-:W-:Y:S01]  /*1ab0*/  IMAD.HI.U32 R3, R2, R9, RZ ;  /* 0x0000000902037227 */ /* 0x000fe200078e00ff */
[----:B------:R-:W-:Y:S01]  /*1ac0*/  @!P2 IADD3 R28, -R28, RZ, RZ ;  /* 0x000000ff1c1ca210 */ /* 0x000fe20007ffe1ff */
[----:B------:R1:W-:Y:S01]  /*1ad0*/  STL [R1+0x168c], R25 ;  /* 0x00168c1901007387 */ /* 0x0003e20000100800 */
[----:B------:R-:W-:Y:S01]  /*1ae0*/  IABS R33, R10 ;  /* 0x0000000a00217213 */ /* 0x000fe20000000000 */
[----:B------:R-:W-:Y:S01]  /*1af0*/  IMAD.MOV R3, RZ, RZ, -R3 ;  /* 0x000000ffff037224 */ /* 0x000fe200078e0a03 */
[----:B------:R-:W-:Y:S01]  /*1b00*/  @!P4 IADD3 R31, R31, -R12, RZ ;  /* 0x8000000c1f1fc210 */ /* 0x000fe20007ffe0ff */
[--C-:B------:R-:W-:Y:S01]  /*1b10*/  @!P5 IMAD.IADD R30, R30, 0x1, -R12.reuse ;  /* 0x000000011e1ed824 */ /* 0x100fe200078e0a0c */
[----:B------:R-:W-:Y:S01]  /*1b20*/  ISETP.GE.AND P2, PT, R4, RZ, PT ;  /* 0x000000ff0400720c */ /* 0x000fe20003f46270 */
[----:B------:R-:W-:Y:S01]  /*1b30*/  IMAD.HI.U32 R4, R2, R33, RZ ;  /* 0x0000002102047227 */ /* 0x000fe200078e00ff */
[C---:B------:R-:W-:Y:S01]  /*1b40*/  ISETP.GT.U32.AND P4, PT, R12.reuse, R31, PT ;  /* 0x0000001f0c00720c */ /* 0x040fe20003f84070 */
[----:B------:R2:W-:Y:S01]  /*1b50*/  STL [R1+0x1690], R26 ;  /* 0x0016901a01007387 */ /* 0x0005e20000100800 */
[C---:B------:R-:W-:Y:S01]  /*1b60*/  ISETP.GT.U32.AND P0, PT, R12.reuse, R29, PT ;  /* 0x0000001d0c00720c */ /* 0x040fe20003f04070 */
[----:B------:R-:W-:Y:S01]  /*1b70*/  IMAD R32, R12, R3, R9 ;  /* 0x000000030c207224 */ /* 0x000fe200078e0209 */
[----:B------:R-:W-:Y:S01]  /*1b80*/  IADD3 R4, -R4, RZ, RZ ;  /* 0x000000ff04047210 */ /* 0x000fe20007ffe1ff */
[C---:B------:R-:W-:Y:S01]  /*1b90*/  VIADD R3, R0.reuse, 0x1b ;  /* 0x0000001b00037836 */ /* 0x040fe20000000000 */
[----:B------:R-:W-:Y:S01]  /*1ba0*/  ISETP.GE.AND P3, PT, R13, RZ, PT ;  /* 0x000000ff0d00720c */ /* 0x000fe20003f66270 */
[----:B------:R-:W-:Y:S01]  /*1bb0*/  VIADD R13, R0, 0x1a ;  /* 0x0000001a000d7836 */ /* 0x000fe20000000000 */
[C---:B------:R-:W-:Y:S01]  /*1bc0*/  ISETP.GT.U32.AND P5, PT, R12.reuse, R30, PT ;  /* 0x0000001e0c00720c */ /* 0x040fe20003fa4070 */
[----:B------:R-:W-:Y:S01]  /*1bd0*/  IMAD R33, R12, R4, R33 ;  /* 0x000000040c217224 */ /* 0x000fe200078e0221 */
[----:B------:R-:W-:Y:S01]  /*1be0*/  IABS R35, R3 ;  /* 0x0000000300237213 */ /* 0x000fe20000000000 */
[----:B------:R-:W-:Y:S01]  /*1bf0*/  VIADD R17, R0, 0x4c ;  /* 0x0000004c00117836 */ /* 0x000fe20000000000 */
[----:B------:R-:W-:Y:S01]  /*1c00*/  IABS R11, R13 ;  /* 0x0000000d000b7213 */ /* 0x000fe20000000000 */
[--C-:B------:R-:W-:Y:S01]  /*1c10*/  @!P4 IMAD.IADD R31, R31, 0x1, -R12.reuse ;  /* 0x000000011f1fc824 */ /* 0x100fe200078e0a0c */
[----:B------:R-:W-:Y:S01]  /*1c20*/  ISETP.GT.U32.AND P4, PT, R12, R33, PT ;  /* 0x000000210c00720c */ /* 0x000fe20003f84070 */
[--C-:B------:R-:W-:Y:S01]  /*1c30*/  @!P0 IMAD.IADD R29, R29, 0x1, -R12.reuse ;  /* 0x000000011d1d8824 */ /* 0x100fe200078e0a0c */
[----:B------:R-:W-:Y:S01]  /*1c40*/  ISETP.GE.AND P0, PT, R10, RZ, PT ;  /* 0x000000ff0a00720c */ /* 0x000fe20003f06270 */
[----:B------:R-:W-:Y:S01]  /*1c50*/  IMAD.HI.U32 R5, R2, R11, RZ ;  /* 0x0000000b02057227 */ /* 0x000fe200078e00ff */
[----:B-1----:R-:W-:Y:S01]  /*1c60*/  IADD3 R25, R0, 0xf5, RZ ;  /* 0x000000f500197810 */ /* 0x002fe20007ffe0ff */
[----:B------:R1:W-:Y:S01]  /*1c70*/  STL [R1+0x1694], R27 ;  /* 0x0016941b01007387 */ /* 0x0003e20000100800 */
[----:B------:R-:W-:Y:S01]  /*1c80*/  @!P1 IADD3 R29, -R29, RZ, RZ ;  /* 0x000000ff1d1d9210 */ /* 0x000fe20007ffe1ff */
[----:B------:R-:W-:Y:S01]  /*1c90*/  IMAD.MOV R5, RZ, RZ, -R5 ;  /* 0x000000ffff057224 */ /* 0x000fe200078e0a05 */
[----:B------:R-:W-:Y:S01]  /*1ca0*/  ISETP.GT.U32.AND P1, PT, R12, R32, PT ;  /* 0x000000200c00720c */ /* 0x000fe20003f24070 */
[----:B------:R-:W-:Y:S01]  /*1cb0*/  VIADD R10, R0, 0x1c ;  /* 0x0000001c000a7836 */ /* 0x000fe20000000000 */
[----:B------:R-:W-:Y:S01]  /*1cc0*/  STL [R1+0x1698], R28 ;  /* 0x0016981c01007387 */ /* 0x000fe20000100800 */
[----:B------:R-:W-:Y:S01]  /*1cd0*/  @!P5 IMAD.IADD R30, R30, 0x1, -R12 ;  /* 0x000000011e1ed824 */ /* 0x000fe200078e0a0c */
[----:B------:R-:W-:Y:S01]  /*1ce0*/  ISETP.GE.AND P5, PT, R13, RZ, PT ;  /* 0x000000ff0d00720c */ /* 0x000fe20003fa6270 */
[----:B------:R-:W-:Y:S01]  /*1cf0*/  IMAD R34, R12, R5, R11 ;  /* 0x000000050c227224 */ /* 0x000fe200078e020b */
[----:B------:R-:W-:Y:S01]  /*1d00*/  IABS R11, R10 ;  /* 0x0000000a000b7213 */ /* 0x000fe20000000000 */
[----:B------:R-:W-:Y:S01]  /*1d10*/  @!P6 IMAD.MOV R31, RZ, RZ, -R31 ;  /* 0x000000ffff1fe224 */ /* 0x000fe200078e0a1f */
[----:B------:R-:W-:Y:S01]  /*1d20*/  @!P4 IADD3 R33, R33, -R12, RZ ;  /* 0x8000000c2121c210 */ /* 0x000fe20007ffe0ff */
[----:B------:R-:W-:Y:S01]  /*1d30*/  IMAD.HI.U32 R5, R2, R37, RZ ;  /* 0x0000002502057227 */ /* 0x000fe200078e00ff */
[----:B------:R-:W-:Y:S01]  /*1d40*/  @!P3 IADD3 R30, -R30, RZ, RZ ;  /* 0x000000ff1e1eb210 */ /* 0x000fe20007ffe1ff */
[----:B------:R3:W-:Y:S01]  /*1d50*/  STL [R1+0x169c], R29 ;  /* 0x00169c1d01007387 */ /* 0x0007e20000100800 */
[----:B------:R-:W-:Y:S01]  /*1d60*/  ISETP.GE.AND P3, PT, R3, RZ, PT ;  /* 0x000000ff0300720c */ /* 0x000fe20003f66270 */
[----:B------:R-:W-:Y:S01]  /*1d70*/  IMAD.HI.U32 R3, R2, R35, RZ ;  /* 0x0000002302037227 */ /* 0x000fe200078e00ff */
[C---:B------:R-:W-:Y:S01]  /*1d80*/  ISETP.GT.U32.AND P4, PT, R12.reuse, R33, PT ;  /* 0x000000210c00720c */ /* 0x040fe20003f84070 */
[----:B------:R4:W-:Y:S01]  /*1d90*/  STL [R1+0x16a4], R30 ;  /* 0x0016a41e01007387 */ /* 0x0009e20000100800 */
[----:B------:R-:W-:Y:S01]  /*1da0*/  ISETP.GT.U32.AND P6, PT, R12, R34, PT ;  /* 0x000000220c00720c */ /* 0x000fe20003fc4070 */
[----:B------:R-:W-:Y:S01]  /*1db0*/  IMAD.HI.U32 R4, R2, R11, RZ ;  /* 0x0000000b02047227 */ /* 0x000fe200078e00ff */
[----:B------:R-:W-:-:S02]  /*1dc0*/  IADD3 R5, -R5, RZ, RZ ;  /* 0x000000ff05057210 */ /* 0x000fc40007ffe1ff */
[----:B------:R-:W-:Y:S01]  /*1dd0*/  IABS R13, R15 ;  /* 0x0000000f000d7213 */ /* 0x000fe20000000000 */
[----:B------:R-:W-:Y:S01]  /*1de0*/  @!P1 IMAD.IADD R32, R32, 0x1, -R12 ;  /* 0x0000000120209824 */ /* 0x000fe200078e0a0c */
[----:B------:R-:W-:Y:S01]  /*1df0*/  IADD3 R7, R0, 0xfe, RZ ;  /* 0x000000fe00077810 */ /* 0x000fe20007ffe0ff */
[----:B------:R-:W-:Y:S02]  /*1e00*/  IMAD.MOV R3, RZ, RZ, -R3 ;  /* 0x000000ffff037224 */ /* 0x000fe400078e0a03 */
[----:B------:R-:W-:Y:S01]  /*1e10*/  IMAD.MOV R4, RZ, RZ, -R4 ;  /* 0x000000ffff047224 */ /* 0x000fe200078e0a04 */
[C---:B------:R-:W-:Y:S01]  /*1e20*/  ISETP.GT.U32.AND P1, PT, R12.reuse, R32, PT ;  /* 0x000000200c00720c */ /* 0x040fe20003f24070 */
[C---:B------:R-:W-:Y:S01]  /*1e30*/  IMAD R35, R12.reuse, R3, R35 ;  /* 0x000000030c237224 */ /* 0x040fe200078e0223 */
[----:B------:R-:W-:Y:S01]  /*1e40*/  @!P4 IADD3 R33, R33, -R12, RZ ;  /* 0x8000000c2121c210 */ /* 0x000fe20007ffe0ff */
[----:B------:R-:W-:Y:S01]  /*1e50*/  IMAD R36, R12, R4, R11 ;  /* 0x000000040c247224 */ /* 0x000fe200078e020b */
[----:B------:R-:W-:Y:S01]  /*1e60*/  @!P6 IADD3 R34, R34, -R12, RZ ;  /* 0x8000000c2222e210 */ /* 0x000fe20007ffe0ff */
[----:B------:R-:W-:Y:S01]  /*1e70*/  VIADD R11, R0, 0x20 ;  /* 0x00000020000b7836 */ /* 0x000fe20000000000 */
[C---:B------:R-:W-:Y:S01]  /*1e80*/  ISETP.GT.U32.AND P4, PT, R12.reuse, R35, PT ;  /* 0x000000230c00720c */ /* 0x040fe20003f84070 */
[C---:B------:R-:W-:Y:S01]  /*1e90*/  IMAD R37, R12.reuse, R5, R37 ;  /* 0x000000050c257224 */ /* 0x040fe200078e0225 */
[----:B------:R-:W-:Y:S01]  /*1ea0*/  ISETP.GT.U32.AND P6, PT, R12, R36, PT ;  /* 0x000000240c00720c */ /* 0x000fe20003fc4070 */
[----:B------:R-:W-:Y:S01]  /*1eb0*/  IMAD.HI.U32 R9, R2, R13, RZ ;  /* 0x0000000d02097227 */ /* 0x000fe200078e00ff */
[----:B------:R-:W-:-:S02]  /*1ec0*/  IABS R5, R11 ;  /* 0x0000000b00057213 */ /* 0x000fc40000000000 */
[----:B------:R-:W-:Y:S01]  /*1ed0*/  @!P0 IADD3 R33, -R33, RZ, RZ ;  /* 0x000000ff21218210 */ /* 0x000fe20007ffe1ff */
[----:B------:R-:W-:Y:S01]  /*1ee0*/  IMAD.MOV R9, RZ, RZ, -R9 ;  /* 0x000000ffff097224 */ /* 0x000fe200078e0a09 */
[----:B------:R-:W-:Y:S01]  /*1ef0*/  @!P1 IADD3 R32, R32, -R12, RZ ;  /* 0x8000000c20209210 */ /* 0x000fe20007ffe0ff */
[----:B------:R-:W-:Y:S01]  /*1f00*/  IMAD.HI.U32 R4, R2, R5, RZ ;  /* 0x0000000502047227 */ /* 0x000fe200078e00ff */
[----:B------:R-:W-:Y:S02]  /*1f10*/  ISETP.GE.AND P1, PT, R10, RZ, PT ;  /* 0x000000ff0a00720c */ /* 0x000fe40003f26270 */
[----:B------:R-:W-:Y:S01]  /*1f20*/  @!P2 IADD3 R32, -R32, RZ, RZ ;  /* 0x000000ff2020a210 */ /* 0x000fe20007ffe1ff */
[----:B------:R-:W-:Y:S01]  /*1f30*/  VIADD R10, R0, 0x1f ;  /* 0x0000001f000a7836 */ /* 0x000fe20000000000 */
[C---:B------:R-:W-:Y:S01]  /*1f40*/  ISETP.GT.U32.AND P0, PT, R12.reuse, R37, PT ;  /* 0x000000250c00720c */ /* 0x040fe20003f04070 */
[--C-:B------:R-:W-:Y:S01]  /*1f50*/  @!P4 IMAD.IADD R35, R35, 0x1, -R12.reuse ;  /* 0x000000012323c824 */ /* 0x100fe200078e0a0c */
[----:B------:R-:W-:Y:S01]  /*1f60*/  ISETP.GT.U32.AND P4, PT, R12, R34, PT ;  /* 0x000000220c00720c */ /* 0x000fe20003f84070 */
[----:B------:R-:W-:Y:S01]  /*1f70*/  @!P6 IMAD.IADD R36, R36, 0x1, -R12 ;  /* 0x000000012424e824 */ /* 0x000fe200078e0a0c */
[----:B------:R-:W-:Y:S01]  /*1f80*/  IABS R39, R10 ;  /* 0x0000000a00277213 */ /* 0x000fe20000000000 */
[C---:B------:R-:W-:Y:S01]  /*1f90*/  IMAD R38, R12.reuse, R9, R13 ;  /* 0x000000090c267224 */ /* 0x040fe200078e020d */
[C---:B------:R-:W-:Y:S01]  /*1fa0*/  ISETP.GT.U32.AND P2, PT, R12.reuse, R35, PT ;  /* 0x000000230c00720c */ /* 0x040fe20003f44070 */
[----:B------:R-:W-:Y:S01]  /*1fb0*/  IMAD.MOV R40, RZ, RZ, -R4 ;  /* 0x000000ffff287224 */ /* 0x000fe200078e0a04 */
[----:B------:R-:W-:Y:S01]  /*1fc0*/  ISETP.GT.U32.AND P6, PT, R12, R36, PT ;  /* 0x000000240c00720c */ /* 0x000fe20003fc4070 */
[----:B------:R-:W-:Y:S01]  /*1fd0*/  IMAD.HI.U32 R3, R2, R39, RZ ;  /* 0x0000002702037227 */ /* 0x000fe200078e00ff */
[----:B------:R-:W-:-:S03]  /*1fe0*/  IABS R9, R16 ;  /* 0x0000001000097213 */ /* 0x000fc60000000000 */
[----:B------:R-:W-:Y:S01]  /*1ff0*/  IMAD.MOV R3, RZ, RZ, -R3 ;  /* 0x000000ffff037224 */ /* 0x000fe200078e0a03 */
[----:B------:R-:W-:Y:S01]  /*2000*/  @!P0 IADD3 R37, R37, -R12, RZ ;  /* 0x8000000c25258210 */ /* 0x000fe20007ffe0ff */
[--C-:B------:R-:W-:Y:S01]  /*2010*/  @!P4 IMAD.IADD R34, R34, 0x1, -R12.reuse ;  /* 0x000000012222c824 */ /* 0x100fe200078e0a0c */
[C---:B------:R-:W-:Y:S01]  /*2020*/  ISETP.GT.U32.AND P4, PT, R12.reuse, R38, PT ;  /* 0x000000260c00720c */ /* 0x040fe20003f84070 */
[----:B------:R-:W-:Y:S01]  /*2030*/  IMAD R39, R12, R3, R39 ;  /* 0x000000030c277224 */ /* 0x000fe200078e0227 */
[----:B------:R-:W-:Y:S01]  /*2040*/  ISETP.GE.AND P0, PT, R14, RZ, PT ;  /* 0x000000ff0e00720c */ /* 0x000fe20003f06270 */
[----:B------:R-:W-:Y:S01]  /*2050*/  IMAD R40, R12, R40, R5 ;  /* 0x000000280c287224 */ /* 0x000fe200078e0205 */
[----:B------:R-:W-:Y:S01]  /*2060*/  @!P5 IADD3 R34, -R34, RZ, RZ ;  /* 0x000000ff2222d210 */ /* 0x000fe20007ffe1ff */
[--C-:B------:R-:W-:Y:S01]  /*2070*/  @!P2 IMAD.IADD R35, R35, 0x1, -R12.reuse ;  /* 0x000000012323a824 */ /* 0x100fe200078e0a0c */
[----:B------:R-:W-:Y:S01]  /*2080*/  ISETP.GT.U32.AND P2, PT, R12, R39, PT ;  /* 0x000000270c00720c */ /* 0x000fe20003f44070 */
[----:B------:R-:W-:Y:S01]  /*2090*/  @!P6 IMAD.IADD R36, R36, 0x1, -R12 ;  /* 0x000000012424e824 */ /* 0x000fe200078e0a0c */
[----:B------:R-:W-:Y:S01]  /*20a0*/  ISETP.GT.U32.AND P6, PT, R12, R40, PT ;  /* 0x000000280c00720c */ /* 0x000fe20003fc4070 */
[C---:B------:R-:W-:Y:S01]  /*20b0*/  VIADD R13, R0.reuse, 0x21 ;  /* 0x00000021000d7836 */ /* 0x040fe20000000000 */
[----:B------:R-:W-:Y:S01]  /*20c0*/  IADD3 R14, R0, 0x24, RZ ;  /* 0x00000024000e7810 */ /* 0x000fe20007ffe0ff */
[----:B------:R-:W-:-:S03]  /*20d0*/  IMAD.HI.U32 R4, R2, R9, RZ ;  /* 0x0000000902047227 */ /* 0x000fc600078e00ff */
[----:B------:R-:W-:Y:S01]  /*20e0*/  IABS R41, R13 ;  /* 0x0000000d00297213 */ /* 0x000fe20000000000 */
[----:B------:R-:W-:Y:S01]  /*20f0*/  @!P4 IMAD.IADD R38, R38, 0x1, -R12 ;  /* 0x000000012626c824 */ /* 0x000fe200078e0a0c */
[----:B------:R-:W-:Y:S01]  /*2100*/  IABS R5, R14 ;  /* 0x0000000e00057213 */ /* 0x000fe20000000000 */
[----:B------:R-:W-:Y:S01]  /*2110*/  IMAD.MOV R4, RZ, RZ, -R4 ;  /* 0x000000ffff047224 */ /* 0x000fe200078e0a04 */
[----:B------:R-:W-:Y:S01]  /*2120*/  ISETP.GE.AND P4, PT, R15, RZ, PT ;  /* 0x000000ff0f00720c */ /* 0x000fe20003f86270 */
[--C-:B------:R-:W-:Y:S01]  /*2130*/  @!P2 IMAD.IADD R39, R39, 0x1, -R12.reuse ;  /* 0x000000012727a824 */ /* 0x100fe200078e0a0c */
[----:B------:R-:W-:Y:S01]  /*2140*/  ISETP.GT.U32.AND P2, PT, R12, R37, PT ;  /* 0x000000250c00720c */ /* 0x000fe20003f44070 */
[----:B------:R-:W-:Y:S01]  /*2150*/  @!P6 IMAD.IADD R40, R40, 0x1, -R12 ;  /* 0x000000012828e824 */ /* 0x000fe200078e0a0c */
[----:B------:R-:W-:Y:S01]  /*2160*/  ISETP.GT.U32.AND P6, PT, R12, R38, PT ;  /* 0x000000260c00720c */ /* 0x000fe20003fc4070 */
[----:B------:R-:W-:Y:S01]  /*2170*/  IMAD.HI.U32 R3, R2, R41, RZ ;  /* 0x0000002902037227 */ /* 0x000fe200078e00ff */
[----:B------:R-:W-:-:S03]  /*2180*/  ISETP.GT.U32.AND P5, PT, R12, R39, PT ;  /* 0x000000270c00720c */ /* 0x000fc60003fa4070 */
[----:B------:R-:W-:Y:S01]  /*2190*/  IMAD R42, R12, R4, R9 ;  /* 0x000000040c2a7224 */ /* 0x000fe200078e0209 */
[----:B------:R-:W-:Y:S01]  /*21a0*/  IADD3 R3, -R3, RZ, RZ ;  /* 0x000000ff03037210 */ /* 0x000fe20007ffe1ff */
[----:B------:R-:W-:Y:S02]  /*21b0*/  VIADD R9, R0, 0x23 ;  /* 0x0000002300097836 */ /* 0x000fe40000000000 */
[----:B------:R-:W-:Y:S01]  /*21c0*/  @!P3 IMAD.MOV R35, RZ, RZ, -R35 ;  /* 0x000000ffff23b224 */ /* 0x000fe200078e0a23 */
[C---:B------:R-:W-:Y:S01]  /*21d0*/  ISETP.GT.U32.AND P3, PT, R12.reuse, R40, PT ;  /* 0x000000280c00720c */ /* 0x040fe20003f64070 */
[----:B------:R-:W-:Y:S01]  /*21e0*/  IMAD R41, R12, R3, R41 ;  /* 0x000000030c297224 */ /* 0x000fe200078e0229 */
[----:B------:R-:W-:Y:S01]  /*21f0*/  IABS R43, R9 ;  /* 0x00000009002b7213 */ /* 0x000fe20000000000 */
[--C-:B------:R-:W-:Y:S01]  /*2200*/  @!P6 IMAD.IADD R38, R38, 0x1, -R12.reuse ;  /* 0x000000012626e824 */ /* 0x100fe200078e0a0c */
[----:B------:R-:W-:Y:S01]  /*2210*/  @!P2 IADD3 R37, R37, -R12, RZ ;  /* 0x8000000c2525a210 */ /* 0x000fe20007ffe0ff */
[----:B------:R-:W-:Y:S01]  /*2220*/  @!P5 IMAD.IADD R39, R39, 0x1, -R12 ;  /* 0x000000012727d824 */ /* 0x000fe200078e0a0c */
[----:B------:R-:W-:Y:S01]  /*2230*/  ISETP.GE.AND P2, PT, R10, RZ, PT ;  /* 0x000000ff0a00720c */ /* 0x000fe20003f46270 */
[----:B------:R-:W-:Y:S01]  /*2240*/  IMAD.HI.U32 R3, R2, R43, RZ ;  /* 0x0000002b02037227 */ /* 0x000fe200078e00ff */
[----:B------:R-:W-:-:S02]  /*2250*/  ISETP.GT.U32.AND P6, PT, R12, R42, PT ;  /* 0x0000002a0c00720c */ /* 0x000fc40003fc4070 */
[----:B------:R-:W-:Y:S01]  /*2260*/  ISETP.GE.AND P5, PT, R11, RZ, PT ;  /* 0x000000ff0b00720c */ /* 0x000fe20003fa6270 */
[----:B------:R-:W-:Y:S01]  /*2270*/  IMAD.HI.U32 R4, R2, R5, RZ ;  /* 0x0000000502047227 */ /* 0x000fe200078e00ff */
[----:B------:R-:W-:Y:S02]  /*2280*/  @!P4 IADD3 R38, -R38, RZ, RZ ;  /* 0x000000ff2626c210 */ /* 0x000fe40007ffe1ff */
[----:B------:R-:W-:Y:S01]  /*2290*/  @!P3 IADD3 R40, R40, -R12, RZ ;  /* 0x8000000c2828b210 */ /* 0x000fe20007ffe0ff */
[----:B------:R-:W-:Y:S01]  /*22a0*/  @!P1 IMAD.MOV R36, RZ, RZ, -R36 ;  /* 0x000000ffff249224 */ /* 0x000fe200078e0a24 */
[----:B------:R-:W-:Y:S01]  /*22b0*/  ISETP.GT.U32.AND P1, PT, R12, R41, PT ;  /* 0x000000290c00720c */ /* 0x000fe20003f24070 */
[----:B------:R-:W-:Y:S01]  /*22c0*/  IMAD.MOV R3, RZ, RZ, -R3 ;  /* 0x000000ffff037224 */ /* 0x000fe200078e0a03 */
[----:B------:R-:W-:Y:S01]  /*22d0*/  IADD3 R4, -R4, RZ, RZ ;  /* 0x000000ff04047210 */ /* 0x000fe20007ffe1ff */
[----:B------:R-:W-:Y:S01]  /*22e0*/  @!P2 IMAD.MOV R39, RZ, RZ, -R39 ;  /* 0x000000ffff27a224 */ /* 0x000fe200078e0a27 */
[----:B------:R-:W-:Y:S01]  /*22f0*/  ISETP.GE.AND P3, PT, R13, RZ, PT ;  /* 0x000000ff0d00720c */ /* 0x000fe20003f66270 */
[----:B------:R-:W-:Y:S01]  /*2300*/  IMAD R43, R12, R3, R43 ;  /* 0x000000030c2b7224 */ /* 0x000fe200078e022b */
[----:B------:R-:W-:Y:S01]  /*2310*/  IADD3 R10, R0, 0x2a, RZ ;  /* 0x0000002a000a7810 */ /* 0x000fe20007ffe0ff */
[----:B------:R-:W-:Y:S01]  /*2320*/  @!P6 IMAD.IADD R42, R42, 0x1, -R12 ;  /* 0x000000012a2ae824 */ /* 0x000fe200078e0a0c */
[----:B------:R-:W-:Y:S01]  /*2330*/  ISETP.GE.AND P6, PT, R9, RZ, PT ;  /* 0x000000ff0900720c */ /* 0x000fe20003fc6270 */
[C---:B------:R-:W-:Y:S01]  /*2340*/  IMAD R44, R12.reuse, R4, R5 ;  /* 0x000000040c2c7224 */ /* 0x040fe200078e0205 */
[C---:B------:R-:W-:Y:S01]  /*2350*/  ISETP.GT.U32.AND P2, PT, R12.reuse, R43, PT ;  /* 0x0000002b0c00720c */ /* 0x040fe20003f44070 */
[----:B------:R-:W-:Y:S01]  /*2360*/  @!P5 IMAD.MOV R40, RZ, RZ, -R40 ;  /* 0x000000ffff28d224 */ /* 0x000fe200078e0a28 */
[C---:B------:R-:W-:Y:S01]  /*2370*/  ISETP.GT.U32.AND P4, PT, R12.reuse, R42, PT ;  /* 0x0000002a0c00720c */ /* 0x040fe20003f84070 */
[--C-:B------:R-:W-:Y:S01]  /*2380*/  @!P1 IMAD.IADD R41, R41, 0x1, -R12.reuse ;  /* 0x0000000129299824 */ /* 0x100fe200078e0a0c */
[----:B------:R-:W-:Y:S01]  /*2390*/  ISETP.GT.U32.AND P5, PT, R12, R44, PT ;  /* 0x0000002c0c00720c */ /* 0x000fe20003fa4070 */
[----:B------:R-:W-:Y:S01]  /*23a0*/  @!P0 IMAD.MOV R37, RZ, RZ, -R37 ;  /* 0x000000ffff258224 */ /* 0x000fe200078e0a25 */
[C---:B------:R-:W-:Y:S01]  /*23b0*/  IADD3 R4, R0.reuse, 0x26, RZ ;  /* 0x0000002600047810 */ /* 0x040fe20007ffe0ff */
[----:B------:R-:W-:Y:S01]  /*23c0*/  VIADD R3, R0, 0x25 ;  /* 0x0000002500037836 */ /* 0x000fe20000000000 */
[----:B------:R-:W-:Y:S01]  /*23d0*/  ISETP.GT.U32.AND P0, PT, R12, R41, PT ;  /* 0x000000290c00720c */ /* 0x000fe20003f04070 */
[C---:B------:R-:W-:Y:S01]  /*23e0*/  VIADD R9, R0.reuse, 0x27 ;  /* 0x0000002700097836 */ /* 0x040fe20000000000 */
[----:B------:R-:W-:Y:S01]  /*23f0*/  IABS R5, R4 ;  /* 0x0000000400057213 */ /* 0x000fe20000000000 */
[----:B------:R-:W-:Y:S01]  /*2400*/  VIADD R13, R0, 0x2c ;  /* 0x0000002c000d7836 */ /* 0x000fe20000000000 */
[----:B------:R-:W-:Y:S01]  /*2410*/  IABS R45, R3 ;  /* 0x00000003002d7213 */ /* 0x000fe20000000000 */
[----:B------:R-:W-:Y:S01]  /*2420*/  @!P2 IMAD.IADD R43, R43, 0x1, -R12 ;  /* 0x000000012b2ba824 */ /* 0x000fe200078e0a0c */
[----:B------:R-:W-:Y:S01]  /*2430*/  ISETP.GE.AND P2, PT, R4, RZ, PT ;  /* 0x000000ff0400720c */ /* 0x000fe20003f46270 */
[----:B------:R-:W-:Y:S01]  /*2440*/  IMAD.HI.U32 R4, R2, R5, RZ ;  /* 0x0000000502047227 */ /* 0x000fe200078e00ff */
[----:B------:R-:W-:-:S02]  /*2450*/  @!P4 IADD3 R42, R42, -R12, RZ ;  /* 0x8000000c2a2ac210 */ /* 0x000fc40007ffe0ff */
[----:B------:R-:W-:Y:S01]  /*2460*/  ISETP.GE.AND P4, PT, R3, RZ, PT ;  /* 0x000000ff0300720c */ /* 0x000fe20003f86270 */
[--C-:B------:R-:W-:Y:S01]  /*2470*/  @!P5 IMAD.IADD R44, R44, 0x1, -R12.reuse ;  /* 0x000000012c2cd824 */ /* 0x100fe200078e0a0c */
[----:B------:R-:W-:Y:S01]  /*2480*/  ISETP.GT.U32.AND P5, PT, R12, R43, PT ;  /* 0x0000002b0c00720c */ /* 0x000fe20003fa4070 */
[----:B------:R-:W-:Y:S01]  /*2490*/  IMAD.HI.U32 R3, R2, R45, RZ ;  /* 0x0000002d02037227 */ /* 0x000fe200078e00ff */
[----:B------:R-:W-:Y:S02]  /*24a0*/  IADD3 R4, -R4, RZ, RZ ;  /* 0x000000ff04047210 */ /* 0x000fe40007ffe1ff */
[----:B------:R-:W-:Y:S01]  /*24b0*/  ISETP.GE.AND P1, PT, R16, RZ, PT ;  /* 0x000000ff1000720c */ /* 0x000fe20003f26270 */
[----:B------:R-:W-:Y:S01]  /*24c0*/  @!P0 IMAD.IADD R41, R41, 0x1, -R12 ;  /* 0x0000000129298824 */ /* 0x000fe200078e0a0c */
[----:B------:R-:W-:Y:S01]  /*24d0*/  IABS R47, R9 ;  /* 0x00000009002f7213 */ /* 0x000fe20000000000 */
[----:B------:R-:W-:Y:S01]  /*24e0*/  IMAD.MOV R3, RZ, RZ, -R3 ;  /* 0x000000ffff037224 */ /* 0x000fe200078e0a03 */
[----:B------:R-:W-:Y:S01]  /*24f0*/  ISETP.GE.AND P0, PT, R14, RZ, PT ;  /* 0x000000ff0e00720c */ /* 0x000fe20003f06270 */
[C---:B------:R-:W-:Y:S01]  /*2500*/  IMAD R46, R12.reuse, R4, R5 ;  /* 0x000000040c2e7224 */ /* 0x040fe200078e0205 */
[----:B------:R-:W-:Y:S01]  /*2510*/  @!P3 IADD3 R41, -R41, RZ, RZ ;  /* 0x000000ff2929b210 */ /* 0x000fe20007ffe1ff */
[C---:B------:R-:W-:Y:S01]  /*2520*/  IMAD R45, R12.reuse, R3, R45 ;  /* 0x000000030c2d7224 */ /* 0x040fe200078e022d */
[----:B------:R-:W-:Y:S01]  /*2530*/  ISETP.GT.U32.AND P3, PT, R12, R44, PT ;  /* 0x0000002c0c00720c */ /* 0x000fe20003f64070 */
[C---:B------:R-:W-:Y:S01]  /*2540*/  VIADD R3, R0.reuse, 0x28 ;  /* 0x0000002800037836 */ /* 0x040fe20000000000 */
[----:B------:R-:W-:Y:S01]  /*2550*/  @!P5 IADD3 R43, R43, -R12, RZ ;  /* 0x8000000c2b2bd210 */ /* 0x000fe20007ffe0ff */
[----:B------:R-:W-:Y:S01]  /*2560*/  VIADD R15, R0, 0x2e ;  /* 0x0000002e000f7836 */ /* 0x000fe20000000000 */
[C---:B------:R-:W-:Y:S01]  /*2570*/  ISETP.GT.U32.AND P5, PT, R12.reuse, R45, PT ;  /* 0x0000002d0c00720c */ /* 0x040fe20003fa4070 */
[----:B------:R-:W-:Y:S01]  /*2580*/  @!P1 IMAD.MOV R42, RZ, RZ, -R42 ;  /* 0x000000ffff2a9224 */ /* 0x000fe200078e0a2a */
[----:B------:R-:W-:Y:S01]  /*2590*/  IABS R5, R3 ;  /* 0x0000000300057213 */ /* 0x000fe20000000000 */
[----:B------:R-:W-:Y:S01]  /*25a0*/  @!P6 IMAD.MOV R43, RZ, RZ, -R43 ;  /* 0x000000ffff2be224 */ /* 0x000fe200078e0a2b */
[----:B------:R-:W-:Y:S01]  /*25b0*/  ISETP.GT.U32.AND P6, PT, R12, R46, PT ;  /* 0x0000002e0c00720c */ /* 0x000fe20003fc4070 */
[C---:B------:R-:W-:Y:S01]  /*25c0*/  VIADD R8, R0.reuse, 0xf6 ;  /* 0x000000f600087836 */ /* 0x040fe20000000000 */
[----:B------:R-:W-:Y:S01]  /*25d0*/  ISETP.GE.AND P1, PT, R9, RZ, PT ;  /* 0x000000ff0900720c */ /* 0x000fe20003f26270 */
[C---:B------:R-:W-:Y:S01]  /*25e0*/  VIADD R9, R0.reuse, 0x29 ;  /* 0x0000002900097836 */ /* 0x040fe20000000000 */
[----:B------:R-:W-:Y:S01]  /*25f0*/  IADD3 R11, R0, 0x2b, RZ ;  /* 0x0000002b000b7810 */ /* 0x000fe20007ffe0ff */
[----:B------:R-:W-:Y:S01]  /*2600*/  @!P3 IMAD.IADD R44, R44, 0x1, -R12 ;  /* 0x000000012c2cb824 */ /* 0x000fe200078e0a0c */
[----:B------:R-:W-:Y:S01]  /*2610*/  ISETP.GE.AND P3, PT, R3, RZ, PT ;  /* 0x000000ff0300720c */ /* 0x000fe20003f66270 */
[----:B------:R-:W-:Y:S01]  /*2620*/  IMAD.HI.U32 R3, R2, R47, RZ ;  /* 0x0000002f02037227 */ /* 0x000fe200078e00ff */
[----:B------:R-:W-:-:S02]  /*2630*/  IABS R49, R9 ;  /* 0x0000000900317213 */ /* 0x000fc40000000000 */
[----:B------:R-:W-:Y:S01]  /*2640*/  @!P5 IADD3 R45, R45, -R12, RZ ;  /* 0x8000000c2d2dd210 */ /* 0x000fe20007ffe0ff */
[----:B------:R-:W-:Y:S01]  /*2650*/  IMAD.MOV R4, RZ, RZ, -R3 ;  /* 0x000000ffff047224 */ /* 0x000fe200078e0a03 */
[----:B------:R-:W-:Y:S01]  /*2660*/  IABS R51, R11 ;  /* 0x0000000b00337213 */ /* 0x000fe20000000000 */
[----:B------:R-:W-:Y:S01]  /*2670*/  IMAD.HI.U32 R3, R2, R5, RZ ;  /* 0x0000000502037227 */ /* 0x000fe200078e00ff */
[----:B------:R-:W-:Y:S02]  /*2680*/  ISETP.GT.U32.AND P5, PT, R12, R45, PT ;  /* 0x0000002d0c00720c */ /* 0x000fe40003fa4070 */
[C---:B------:R-:W-:Y:S01]  /*2690*/  IADD3 R14, R0.reuse, 0x2d, RZ ;  /* 0x0000002d000e7810 */ /* 0x040fe20007ffe0ff */
[----:B------:R-:W-:Y:S01]  /*26a0*/  IMAD.MOV R3, RZ, RZ, -R3 ;  /* 0x000000ffff037224 */ /* 0x000fe200078e0a03 */
[----:B------:R-:W-:Y:S01]  /*26b0*/  IADD3 R16, R0, 0x4b, RZ ;  /* 0x0000004b00107810 */ /* 0x000fe20007ffe0ff */
[----:B------:R-:W-:Y:S01]  /*26c0*/  @!P6 IMAD.IADD R46, R46, 0x1, -R12 ;  /* 0x000000012e2ee824 */ /* 0x000fe200078e0a0c */
[----:B------:R-:W-:Y:S01]  /*26d0*/  IABS R53, R14 ;  /* 0x0000000e00357213 */ /* 0x000fe20000000000 */
[----:B------:R-:W-:Y:S01]  /*26e0*/  @!P0 IMAD.MOV R44, RZ, RZ, -R44 ;  /* 0x000000ffff2c8224 */ /* 0x000fe200078e0a2c */
[----:B------:R-:W-:Y:S01]  /*26f0*/  ISETP.GE.AND P0, PT, R9, RZ, PT ;  /* 0x000000ff0900720c */ /* 0x000fe20003f06270 */
[C---:B------:R-:W-:Y:S01]  /*2700*/  IMAD R48, R12.reuse, R3, R5 ;  /* 0x000000030c307224 */ /* 0x040fe200078e0205 */
[----:B------:R-:W-:Y:S01]  /*2710*/  IABS R9, R10 ;  /* 0x0000000a00097213 */ /* 0x000fe20000000000 */
[C---:B------:R-:W-:Y:S01]  /*2720*/  IMAD R47, R12.reuse, R4, R47 ;  /* 0x000000040c2f7224 */ /* 0x040fe200078e022f */
[----:B------:R-:W-:Y:S01]  /*2730*/  ISETP.GT.U32.AND P6, PT, R12, R46, PT ;  /* 0x0000002e0c00720c */ /* 0x000fe20003fc4070 */
[----:B------:R-:W-:Y:S01]  /*2740*/  IMAD.HI.U32 R3, R2, R49, RZ ;  /* 0x0000003102037227 */ /* 0x000fe200078e00ff */
[----:B------:R-:W-:-:S02]  /*2750*/  IABS R5, R13 ;  /* 0x0000000d00057213 */ /* 0x000fc40000000000 */
[----:B------:R-:W-:Y:S01]  /*2760*/  IABS R83, R16 ;  /* 0x0000001000537213 */ /* 0x000fe20000000000 */
[----:B------:R-:W-:Y:S01]  /*2770*/  @!P5 IMAD.IADD R45, R45, 0x1, -R12 ;  /* 0x000000012d2dd824 */ /* 0x000fe200078e0a0c */
[----:B------:R-:W-:Y:S01]  /*2780*/  IADD3 R3, -R3, RZ, RZ ;  /* 0x000000ff03037210 */ /* 0x000fe20007ffe1ff */
[----:B------:R-:W-:Y:S01]  /*2790*/  IMAD.HI.U32 R4, R2, R9, RZ ;  /* 0x0000000902047227 */ /* 0x000fe200078e00ff */
[----:B------:R-:W-:-:S03]  /*27a0*/  ISETP.GT.U32.AND P5, PT, R12, R47, PT ;  /* 0x0000002f0c00720c */ /* 0x000fc60003fa4070 */
[----:B------:R-:W-:Y:S02]  /*27b0*/  IMAD.MOV R4, RZ, RZ, -R4 ;  /* 0x000000ffff047224 */ /* 0x000fe400078e0a04 */
[----:B------:R-:W-:Y:S01]  /*27c0*/  IMAD R49, R12, R3, R49 ;  /* 0x000000030c317224 */ /* 0x000fe200078e0231 */
[----:B------:R-:W-:Y:S01]  /*27d0*/  @!P6 IADD3 R46, R46, -R12, RZ ;  /* 0x8000000c2e2ee210 */ /* 0x000fe20007ffe0ff */
[C---:B------:R-:W-:Y:S01]  /*27e0*/  IMAD R50, R12.reuse, R4, R9 ;  /* 0x000000040c327224 */ /* 0x040fe200078e0209 */
[----:B------:R-:W-:Y:S01]  /*27f0*/  IABS R9, R15 ;  /* 0x0000000f00097213 */ /* 0x000fe20000000000 */
[----:B------:R-:W-:Y:S01]  /*2800*/  @!P4 IMAD.MOV R45, RZ, RZ, -R45 ;  /* 0x000000ffff2dc224 */ /* 0x000fe200078e0a2d */
[----:B------:R-:W-:Y:S01]  /*2810*/  ISETP.GT.U32.AND P6, PT, R12, R49, PT ;  /* 0x000000310c00720c */ /* 0x000fe20003fc4070 */
[----:B------:R-:W-:Y:S01]  /*2820*/  IMAD.HI.U32 R3, R2, R51, RZ ;  /* 0x0000003302037227 */ /* 0x000fe200078e00ff */
[----:B------:R-:W-:Y:S02]  /*2830*/  ISETP.GT.U32.AND P4, PT, R12, R48, PT ;  /* 0x000000300c00720c */ /* 0x000fe40003f84070 */
[----:B------:R-:W-:Y:S01]  /*2840*/  @!P2 IADD3 R46, -R46, RZ, RZ ;  /* 0x000000ff2e2ea210 */ /* 0x000fe20007ffe1ff */
[----:B------:R-:W-:Y:S01]  /*2850*/  @!P5 IMAD.IADD R47, R47, 0x1, -R12 ;  /* 0x000000012f2fd824 */ /* 0x000fe200078e0a0c */
[----:B------:R-:W-:Y:S01]  /*2860*/  ISETP.GT.U32.AND P5, PT, R12, R50, PT ;  /* 0x000000320c00720c */ /* 0x000fe20003fa4070 */
[----:B------:R-:W-:-:S02]  /*2870*/  IMAD.MOV R3, RZ, RZ, -R3 ;  /* 0x000000ffff037224 */ /* 0x000fc400078e0a03 */
[----:B------:R-:W-:-:S04]  /*2880*/  IMAD.HI.U32 R4, R2, R9, RZ ;  /* 0x0000000902047227 */ /* 0x000fc800078e00ff */
[--C-:B------:R-:W-:Y:S02]  /*2890*/  @!P6 IMAD.IADD R49, R49, 0x1, -R12.reuse ;  /* 0x000000013131e824 */ /* 0x100fe400078e0a0c */
[----:B------:R-:W-:Y:S01]  /*28a0*/  IMAD R51, R12, R3, R51 ;  /* 0x000000030c337224 */ /* 0x000fe200078e0233 */
[----:B------:R-:W-:Y:S01]  /*28b0*/  @!P4 IADD3 R48, R48, -R12, RZ ;  /* 0x8000000c3030c210 */ /* 0x000fe20007ffe0ff */
[----:B------:R-:W-:Y:S01]  /*28c0*/  IMAD.HI.U32 R3, R2, R5, RZ ;  /* 0x0000000502037227 */ /* 0x000fe200078e00ff */
[C---:B------:R-:W-:Y:S02]  /*28d0*/  ISETP.GT.U32.AND P4, PT, R12.reuse, R47, PT ;  /* 0x0000002f0c00720c */ /* 0x040fe40003f84070 */
[----:B------:R-:W-:Y:S01]  /*28e0*/  ISETP.GT.U32.AND P6, PT, R12, R48, PT ;  /* 0x000000300c00720c */ /* 0x000fe20003fc4070 */
[----:B------:R-:W-:Y:S01]  /*28f0*/  @!P5 IMAD.IADD R50, R50, 0x1, -R12 ;  /* 0x000000013232d824 */ /* 0x000fe200078e0a0c */
[----:B------:R-:W-:Y:S01]  /*2900*/  ISETP.GT.U32.AND P5, PT, R12, R49, PT ;  /* 0x000000310c00720c */ /* 0x000fe20003fa4070 */
[----:B------:R-:W-:-:S02]  /*2910*/  IMAD.MOV R3, RZ, RZ, -R3 ;  /* 0x000000ffff037224 */ /* 0x000fc400078e0a03 */
[----:B------:R-:W-:Y:S01]  /*2920*/  IMAD.MOV R4, RZ, RZ, -R4 ;  /* 0x000000ffff047224 */ /* 0x000fe200078e0a04 */
[C---:B------:R-:W-:Y:S01]  /*2930*/  ISETP.GT.U32.AND P2, PT, R12.reuse, R50, PT ;  /* 0x000000320c00720c */ /* 0x040fe20003f44070 */
[----:B------:R-:W-:Y:S02]  /*2940*/  IMAD R52, R12, R3, R5 ;  /* 0x000000030c347224 */ /* 0x000fe400078e0205 */
[----:B------:R-:W-:-:S04]  /*2950*/  IMAD.HI.U32 R3, R2, R53, RZ ;  /* 0x0000003502037227 */ /* 0x000fc800078e00ff */
[----:B------:R-:W-:Y:S01]  /*2960*/  @!P6 IADD3 R48, R48, -R12, RZ ;  /* 0x8000000c3030e210 */ /* 0x000fe20007ffe0ff */
[----:B------:R-:W-:Y:S01]  /*2970*/  IMAD.MOV R3, RZ, RZ, -R3 ;  /* 0x000000ffff037224 */ /* 0x000fe200078e0a03 */
[----:B------:R-:W-:Y:S01]  /*2980*/  ISETP.GE.AND P6, PT, R10, RZ, PT ;  /* 0x000000ff0a00720c */ /* 0x000fe20003fc6270 */
[--C-:B------:R-:W-:Y:S01]  /*2990*/  @!P5 IMAD.IADD R49, R49, 0x1, -R12.reuse ;  /* 0x000000013131d824 */ /* 0x100fe200078e0a0c */
[----:B------:R-:W-:Y:S01]  /*29a0*/  ISETP.GT.U32.AND P5, PT, R12, R52, PT ;  /* 0x000000340c00720c */ /* 0x000fe20003fa4070 */
[----:B------:R-:W-:Y:S01]  /*29b0*/  VIADD R10, R0, 0x2f ;  /* 0x0000002f000a7836 */ /* 0x000fe20000000000 */
[----:B------:R-:W-:Y:S01]  /*29c0*/  @!P2 IADD3 R50, R50, -R12, RZ ;  /* 0x8000000c3232a210 */ /* 0x000fe20007ffe0ff */
[C---:B------:R-:W-:Y:S01]  /*29d0*/  IMAD R53, R12.reuse, R3, R53 ;  /* 0x000000030c357224 */ /* 0x040fe200078e0235 */
[----:B------:R-:W-:Y:S01]  /*29e0*/  ISETP.GE.AND P2, PT, R11, RZ, PT ;  /* 0x000000ff0b00720c */ /* 0x000fe20003f46270 */
[----:B------:R-:W-:Y:S01]  /*29f0*/  @!P4 IMAD.IADD R47, R47, 0x1, -R12 ;  /* 0x000000012f2fc824 */ /* 0x000fe200078e0a0c */
[----:B------:R-:W-:Y:S01]  /*2a00*/  IABS R55, R10 ;  /* 0x0000000a00377213 */ /* 0x000fe20000000000 */
[C---:B------:R-:W-:Y:S01]  /*2a10*/  IMAD R54, R12.reuse, R4, R9 ;  /* 0x000000040c367224 */ /* 0x040fe200078e0209 */
[----:B------:R-:W-:Y:S01]  /*2a20*/  ISETP.GT.U32.AND P4, PT, R12, R51, PT ;  /* 0x000000330c00720c */ /* 0x000fe20003f84070 */
[----:B------:R-:W-:Y:S01]  /*2a30*/  VIADD R9, R0, 0x30 ;  /* 0x0000003000097836 */ /* 0x000fe20000000000 */
[----:B------:R-:W-:Y:S01]  /*2a40*/  @!P1 IADD3 R47, -R47, RZ, RZ ;  /* 0x000000ff2f2f9210 */ /* 0x000fe20007ffe1ff */
[----:B------:R-:W-:Y:S01]  /*2a50*/  IMAD.HI.U32 R3, R2, R55, RZ ;  /* 0x0000003702037227 */ /* 0x000fe200078e00ff */
[----:B------:R-:W-:-:S02]  /*2a60*/  IADD3 R11, R0, 0x31, RZ ;  /* 0x00000031000b7810 */ /* 0x000fc40007ffe0ff */
[----:B------:R-:W-:Y:S01]  /*2a70*/  IABS R5, R9 ;  /* 0x0000000900057213 */ /* 0x000fe20000000000 */
[----:B------:R-:W-:Y:S01]  /*2a80*/  @!P5 IMAD.IADD R52, R52, 0x1, -R12 ;  /* 0x000000013434d824 */ /* 0x000fe200078e0a0c */
[----:B------:R-:W-:Y:S01]  /*2a90*/  IABS R57, R11 ;  /* 0x0000000b00397213 */ /* 0x000fe20000000000 */
[----:B------:R-:W-:Y:S01]  /*2aa0*/  IMAD.MOV R3, RZ, RZ, -R3 ;  /* 0x000000ffff037224 */ /* 0x000fe200078e0a03 */
[----:B------:R-:W-:Y:S01]  /*2ab0*/  @!P0 IADD3 R49, -R49, RZ, RZ ;  /* 0x000000ff31318210 */ /* 0x000fe20007ffe1ff */
[----:B------:R-:W-:Y:S01]  /*2ac0*/  @!P3 IMAD.MOV R48, RZ, RZ, -R48 ;  /* 0x000000ffff30b224 */ /* 0x000fe200078e0a30 */
[C---:B------:R-:W-:Y:S01]  /*2ad0*/  ISETP.GT.U32.AND P5, PT, R12.reuse, R52, PT ;  /* 0x000000340c00720c */ /* 0x040fe20003fa4070 */
[C---:B------:R-:W-:Y:S01]  /*2ae0*/  IMAD R55, R12.reuse, R3, R55 ;  /* 0x000000030c377224 */ /* 0x040fe200078e0237 */
[----:B------:R-:W-:Y:S01]  /*2af0*/  @!P4 IADD3 R51, R51, -R12, RZ ;  /* 0x8000000c3333c210 */ /* 0x000fe20007ffe0ff */
[----:B------:R-:W-:Y:S01]  /*2b00*/  @!P6 IMAD.MOV R50, RZ, RZ, -R50 ;  /* 0x000000ffff32e224 */ /* 0x000fe200078e0a32 */
[----:B------:R-:W-:Y:S01]  /*2b10*/  ISETP.GT.U32.AND P3, PT, R12, R53, PT ;  /* 0x000000350c00720c */ /* 0x000fe20003f64070 */
[----:B------:R-:W-:Y:S01]  /*2b20*/  IMAD.HI.U32 R3, R2, R5, RZ ;  /* 0x0000000502037227 */ /* 0x000fe200078e00ff */
[----:B------:R-:W-:-:S02]  /*2b30*/  ISETP.GT.U32.AND P1, PT, R12, R51, PT ;  /* 0x000000330c00720c */ /* 0x000fc40003f24070 */
[----:B------:R-:W-:Y:S01]  /*2b40*/  ISETP.GT.U32.AND P6, PT, R12, R54, PT ;  /* 0x000000360c00720c */ /* 0x000fe20003fc4070 */
[----:B--2---:R-:W-:Y:S01]  /*2b50*/  VIADD R26, R0, 0xf4 ;  /* 0x000000f4001a7836 */ /* 0x004fe20000000000 */
[----:B------:R-:W-:Y:S01]  /*2b60*/  IADD3 R56, -R3, RZ, RZ ;  /* 0x000000ff03387210 */ /* 0x000fe20007ffe1ff */
[----:B------:R-:W-:Y:S01]  /*2b70*/  IMAD.HI.U32 R3, R2, R57, RZ ;  /* 0x0000003902037227 */ /* 0x000fe200078e00ff */
[----:B------:R-:W-:Y:S02]  /*2b80*/  ISETP.GE.AND P0, PT, R14, RZ, PT ;  /* 0x000000ff0e00720c */ /* 0x000fe40003f06270 */
[----:B------:R-:W-:Y:S01]  /*2b90*/  ISETP.GE.AND P4, PT, R13, RZ, PT ;  /* 0x000000ff0d00720c */ /* 0x000fe20003f86270 */
[--C-:B------:R-:W-:Y:S01]  /*2ba0*/  @!P5 IMAD.IADD R52, R52, 0x1, -R12.reuse ;  /* 0x000000013434d824 */ /* 0x100fe200078e0a0c */
[----:B------:R-:W-:Y:S01]  /*2bb0*/  ISETP.GT.U32.AND P5, PT, R12, R55, PT ;  /* 0x000000370c00720c */ /* 0x000fe20003fa4070 */
[--C-:B------:R-:W-:Y:S01]  /*2bc0*/  @!P3 IMAD.IADD R53, R53, 0x1, -R12.reuse ;  /* 0x000000013535b824 */ /* 0x100fe200078e0a0c */
[----:B------:R-:W-:Y:S01]  /*2bd0*/  ISETP.GE.AND P3, PT, R10, RZ, PT ;  /* 0x000000ff0a00720c */ /* 0x000fe20003f66270 */
[----:B------:R-:W-:Y:S01]  /*2be0*/  IMAD.MOV R3, RZ, RZ, -R3 ;  /* 0x000000ffff037224 */ /* 0x000fe200078e0a03 */
[----:B------:R-:W-:Y:S01]  /*2bf0*/  IADD3 R10, R0, 0x32, RZ ;  /* 0x00000032000a7810 */ /* 0x000fe20007ffe0ff */
[--C-:B------:R-:W-:Y:S01]  /*2c00*/  @!P1 IMAD.IADD R51, R51, 0x1, -R12.reuse ;  /* 0x0000000133339824 */ /* 0x100fe200078e0a0c */
[----:B------:R-:W-:Y:S01]  /*2c10*/  ISETP.GE.AND P1, PT, R15, RZ, PT ;  /* 0x000000ff0f00720c */ /* 0x000fe20003f26270 */
[--C-:B------:R-:W-:Y:S01]  /*2c20*/  @!P6 IMAD.IADD R54, R54, 0x1, -R12.reuse ;  /* 0x000000013636e824 */ /* 0x100fe200078e0a0c */
[C---:B------:R-:W-:Y:S01]  /*2c30*/  ISETP.GT.U32.AND P6, PT, R12.reuse, R53, PT ;  /* 0x000000350c00720c */ /* 0x040fe20003fc4070 */
[C---:B------:R-:W-:Y:S01]  /*2c40*/  IMAD R57, R12.reuse, R3, R57 ;  /* 0x000000030c397224 */ /* 0x040fe200078e0239 */
[----:B------:R-:W-:Y:S01]  /*2c50*/  IABS R4, R10 ;  /* 0x0000000a00047213 */ /* 0x000fe20000000000 */
[----:B------:R-:W-:Y:S01]  /*2c60*/  @!P2 IMAD.MOV R51, RZ, RZ, -R51 ;  /* 0x000000ffff33a224 */ /* 0x000fe200078e0a33 */
[----:B------:R-:W-:Y:S01]  /*2c70*/  ISETP.GT.U32.AND P2, PT, R12, R54, PT ;  /* 0x000000360c00720c */ /* 0x000fe20003f44070 */
[----:B------:R-:W-:-:S02]  /*2c80*/  @!P5 IMAD.IADD R55, R55, 0x1, -R12 ;  /* 0x000000013737d824 */ /* 0x000fc400078e0a0c */
[----:B------:R-:W-:Y:S01]  /*2c90*/  IMAD R56, R12, R56, R5 ;  /* 0x000000380c387224 */ /* 0x000fe200078e0205 */
[----:B------:R-:W-:Y:S01]  /*2ca0*/  MOV R5, R4 ;  /* 0x0000000400057202 */ /* 0x000fe20000000f00 */
[----:B------:R-:W-:Y:S01]  /*2cb0*/  VIADD R14, R0, 0x34 ;  /* 0x00000034000e7836 */ /* 0x000fe20000000000 */
[----:B------:R-:W-:Y:S01]  /*2cc0*/  ISETP.GT.U32.AND P5, PT, R12, R55, PT ;  /* 0x000000370c00720c */ /* 0x000fe20003fa4070 */
[----:B------:R-:W-:Y:S02]  /*2cd0*/  VIADD R13, R0, 0x33 ;  /* 0x00000033000d7836 */ /* 0x000fe40000000000 */
[----:B------:R-:W-:-:S03]  /*2ce0*/  IMAD.HI.U32 R3, R2, R5, RZ ;  /* 0x0000000502037227 */ /* 0x000fc600078e00ff */
[----:B------:R-:W-:Y:S01]  /*2cf0*/  IABS R59, R13 ;  /* 0x0000000d003b7213 */ /* 0x000fe20000000000 */
[----:B------:R-:W-:Y:S01]  /*2d00*/  @!P6 IMAD.IADD R53, R53, 0x1, -R12 ;  /* 0x000000013535e824 */ /* 0x000fe200078e0a0c */
[----:B------:R-:W-:Y:S01]  /*2d10*/  ISETP.GT.U32.AND P6, PT, R12, R56, PT ;  /* 0x000000380c00720c */ /* 0x000fe20003fc4070 */
[----:B------:R-:W-:Y:S01]  /*2d20*/  @!P4 IMAD.MOV R52, RZ, RZ, -R52 ;  /* 0x000000ffff34c224 */ /* 0x000fe200078e0a34 */
[----:B------:R-:W-:Y:S01]  /*2d30*/  @!P2 IADD3 R54, R54, -R12, RZ ;  /* 0x8000000c3636a210 */ /* 0x000fe20007ffe0ff */
[----:B------:R-:W-:Y:S01]  /*2d40*/  @!P0 IMAD.MOV R53, RZ, RZ, -R53 ;  /* 0x000000ffff358224 */ /* 0x000fe200078e0a35 */
[----:B------:R-:W-:Y:S01]  /*2d50*/  ISETP.GE.AND P2, PT, R9, RZ, PT ;  /* 0x000000ff0900720c */ /* 0x000fe20003f46270 */
[----:B------:R-:W-:Y:S01]  /*2d60*/  @!P5 IMAD.IADD R55, R55, 0x1, -R12 ;  /* 0x000000013737d824 */ /* 0x000fe200078e0a0c */
[----:B------:R-:W-:Y:S01]  /*2d70*/  ISETP.GT.U32.AND P5, PT, R12, R57, PT ;  /* 0x000000390c00720c */ /* 0x000fe20003fa4070 */
[----:B------:R-:W-:Y:S01]  /*2d80*/  IMAD.HI.U32 R4, R2, R59, RZ ;  /* 0x0000003b02047227 */ /* 0x000fe200078e00ff */
[----:B------:R-:W-:-:S02]  /*2d90*/  IADD3 R3, -R3, RZ, RZ ;  /* 0x000000ff03037210 */ /* 0x000fc40007ffe1ff */
[----:B------:R-:W-:Y:S01]  /*2da0*/  IABS R9, R14 ;  /* 0x0000000e00097213 */ /* 0x000fe20000000000 */
[----:B------:R-:W-:Y:S01]  /*2db0*/  IMAD.MOV R4, RZ, RZ, -R4 ;  /* 0x000000ffff047224 */ /* 0x000fe200078e0a04 */
[----:B------:R-:W-:Y:S01]  /*2dc0*/  @!P3 IADD3 R55, -R55, RZ, RZ ;  /* 0x000000ff3737b210 */ /* 0x000fe20007ffe1ff */
[----:B------:R-:W-:Y:S02]  /*2dd0*/  IMAD R58, R12, R3, R5 ;  /* 0x000000030c3a7224 */ /* 0x000fe400078e0205 */
[----:B------:R-:W-:-:S03]  /*2de0*/  IMAD.HI.U32 R3, R2, R9, RZ ;  /* 0x0000000902037227 */ /* 0x000fc600078e00ff */
[----:B------:R-:W-:Y:S01]  /*2df0*/  ISETP.GT.U32.AND P0, PT, R12, R58, PT ;  /* 0x0000003a0c00720c */ /* 0x000fe20003f04070 */
[--C-:B------:R-:W-:Y:S01]  /*2e00*/  @!P5 IMAD.IADD R57, R57, 0x1, -R12.reuse ;  /* 0x000000013939d824 */ /* 0x100fe200078e0a0c */
[----:B------:R-:W-:Y:S01]  /*2e10*/  IADD3 R3, -R3, RZ, RZ ;  /* 0x000000ff03037210 */ /* 0x000fe20007ffe1ff */
[--C-:B------:R-:W-:Y:S01]  /*2e20*/  @!P6 IMAD.IADD R56, R56, 0x1, -R12.reuse ;  /* 0x000000013838e824 */ /* 0x100fe200078e0a0c */
[----:B------:R-:W-:Y:S01]  /*2e30*/  ISETP.GE.AND P6, PT, R11, RZ, PT ;  /* 0x000000ff0b00720c */ /* 0x000fe20003fc6270 */
[C---:B------:R-:W-:Y:S01]  /*2e40*/  IMAD R59, R12.reuse, R4, R59 ;  /* 0x000000040c3b7224 */ /* 0x040fe200078e023b */
[C---:B------:R-:W-:Y:S01]  /*2e50*/  ISETP.GT.U32.AND P5, PT, R12.reuse, R57, PT ;  /* 0x000000390c00720c */ /* 0x040fe20003fa4070 */
[C---:B------:R-:W-:Y:S01]  /*2e60*/  IMAD R60, R12.reuse, R3, R9 ;  /* 0x000000030c3c7224 */ /* 0x040fe200078e0209 */
[----:B------:R-:W-:Y:S01]  /*2e70*/  ISETP.GT.U32.AND P4, PT, R12, R56, PT ;  /* 0x000000380c00720c */ /* 0x000fe20003f84070 */
[C---:B------:R-:W-:Y:S01]  /*2e80*/  VIADD R4, R0.reuse, 0x36 ;  /* 0x0000003600047836 */ /* 0x040fe20000000000 */
[C---:B------:R-:W-:Y:S01]  /*2e90*/  IADD3 R11, R0.reuse, 0x35, RZ ;  /* 0x00000035000b7810 */ /* 0x040fe20007ffe0ff */
[----:B------:R-:W-:Y:S01]  /*2ea0*/  VIADD R9, R0, 0x37 ;  /* 0x0000003700097836 */ /* 0x000fe20000000000 */
[----:B------:R-:W-:Y:S01]  /*2eb0*/  ISETP.GT.U32.AND P3, PT, R12, R59, PT ;  /* 0x0000003b0c00720c */ /* 0x000fe20003f64070 */
[----:B------:R-:W-:Y:S01]  /*2ec0*/  @!P0 IMAD.IADD R58, R58, 0x1, -R12 ;  /* 0x000000013a3a8824 */ /* 0x000fe200078e0a0c */
[----:B------:R-:W-:Y:S01]  /*2ed0*/  IABS R61, R11 ;  /* 0x0000000b003d7213 */ /* 0x000fe20000000000 */
[----:B------:R-:W-:Y:S01]  /*2ee0*/  @!P1 IMAD.MOV R54, RZ, RZ, -R54 ;  /* 0x000000ffff369224 */ /* 0x000fe200078e0a36 */
[----:B------:R-:W-:Y:S01]  /*2ef0*/  IABS R5, R4 ;  /* 0x0000000400057213 */ /* 0x000fe20000000000 */
[----:B------:R-:W-:Y:S01]  /*2f00*/  VIADD R15, R0, 0x4a ;  /* 0x0000004a000f7836 */ /* 0x000fe20000000000 */
[----:B------:R-:W-:Y:S01]  /*2f10*/  ISETP.GE.AND P1, PT, R10, RZ, PT ;  /* 0x000000ff0a00720c */ /* 0x000fe20003f26270 */
[----:B------:R-:W-:Y:S01]  /*2f20*/  IMAD.HI.U32 R3, R2, R61, RZ ;  /* 0x0000003d02037227 */ /* 0x000fe200078e00ff */
[----:B------:R-:W-:-:S02]  /*2f30*/  @!P5 IADD3 R57, R57, -R12, RZ ;  /* 0x8000000c3939d210 */ /* 0x000fc40007ffe0ff */
[----:B------:R-:W-:Y:S01]  /*2f40*/  ISETP.GT.U32.AND P5, PT, R12, R60, PT ;  /* 0x0000003c0c00720c */ /* 0x000fe20003fa4070 */
[--C-:B------:R-:W-:Y:S01]  /*2f50*/  @!P4 IMAD.IADD R56, R56, 0x1, -R12.reuse ;  /* 0x000000013838c824 */ /* 0x100fe200078e0a0c */
[----:B------:R-:W-:Y:S01]  /*2f60*/  IADD3 R3, -R3, RZ, RZ ;  /* 0x000000ff03037210 */ /* 0x000fe20007ffe1ff */
[----:B------:R-:W-:Y:S01]  /*2f70*/  @!P3 IMAD.IADD R59, R59, 0x1, -R12 ;  /* 0x000000013b3bb824 */ /* 0x000fe200078e0a0c */
[----:B------:R-:W-:Y:S01]  /*2f80*/  IABS R63, R9 ;  /* 0x00000009003f7213 */ /* 0x000fe20000000000 */
[----:B------:R-:W-:Y:S01]  /*2f90*/  @!P2 IMAD.MOV R56, RZ, RZ, -R56 ;  /* 0x000000ffff38a224 */ /* 0x000fe200078e0a38 */
[C---:B------:R-:W-:Y:S01]  /*2fa0*/  ISETP.GT.U32.AND P2, PT, R12.reuse, R58, PT ;  /* 0x0000003a0c00720c */ /* 0x040fe20003f44070 */
[C---:B------:R-:W-:Y:S01]  /*2fb0*/  IMAD R61, R12.reuse, R3, R61 ;  /* 0x000000030c3d7224 */ /* 0x040fe200078e023d */
[----:B------:R-:W-:Y:S01]  /*2fc0*/  ISETP.GT.U32.AND P3, PT, R12, R59, PT ;  /* 0x0000003b0c00720c */ /* 0x000fe20003f64070 */
[----:B------:R-:W-:Y:S01]  /*2fd0*/  IMAD.HI.U32 R3, R2, R5, RZ ;  /* 0x0000000502037227 */ /* 0x000fe200078e00ff */
[----:B------:R-:W-:-:S02]  /*2fe0*/  ISETP.GE.AND P4, PT, R13, RZ, PT ;  /* 0x000000ff0d00720c */ /* 0x000fc40003f86270 */
[----:B------:R-:W-:Y:S01]  /*2ff0*/  ISETP.GE.AND P0, PT, R14, RZ, PT ;  /* 0x000000ff0e00720c */ /* 0x000fe20003f06270 */
[----:B------:R-:W-:Y:S01]  /*3000*/  IMAD.MOV R3, RZ, RZ, -R3 ;  /* 0x000000ffff037224 */ /* 0x000fe200078e0a03 */
[----:B------:R-:W-:Y:S01]  /*3010*/  @!P5 IADD3 R60, R60, -R12, RZ ;  /* 0x8000000c3c3cd210 */ /* 0x000fe20007ffe0ff */
[----:B------:R-:W-:Y:S01]  /*3020*/  @!P6 IMAD.MOV R57, RZ, RZ, -R57 ;  /* 0x000000ffff39e224 */ /* 0x000fe200078e0a39 */
[----:B------:R-:W-:Y:S01]  /*3030*/  ISETP.GE.AND P6, PT, R11, RZ, PT ;  /* 0x000000ff0b00720c */ /* 0x000fe20003fc6270 */
[C---:B------:R-:W-:Y:S01]  /*3040*/  IMAD R62, R12.reuse, R3, R5 ;  /* 0x000000030c3e7224 */ /* 0x040fe200078e0205 */
[----:B------:R-:W-:Y:S01]  /*3050*/  ISETP.GT.U32.AND P5, PT, R12, R60, PT ;  /* 0x0000003c0c00720c */ /* 0x000fe20003fa4070 */
[----:B------:R-:W-:Y:S01]  /*3060*/  IMAD.HI.U32 R3, R2, R63, RZ ;  /* 0x0000003f02037227 */ /* 0x000fe200078e00ff */
[----:B------:R-:W-:Y:S02]  /*3070*/  @!P2 IADD3 R58, R58, -R12, RZ ;  /* 0x8000000c3a3aa210 */ /* 0x000fe40007ffe0ff */
[----:B------:R-:W-:Y:S01]  /*3080*/  ISETP.GT.U32.AND P2, PT, R12, R61, PT ;  /* 0x0000003d0c00720c */ /* 0x000fe20003f44070 */
[C---:B------:R-:W-:Y:S01]  /*3090*/  VIADD R10, R0.reuse, 0x38 ;  /* 0x00000038000a7836 */ /* 0x040fe20000000000 */
[C---:B------:R-:W-:Y:S01]  /*30a0*/  IADD3 R11, R0.reuse, 0x39, RZ ;  /* 0x00000039000b7810 */ /* 0x040fe20007ffe0ff */
[----:B------:R-:W-:Y:S01]  /*30b0*/  IMAD.MOV R3, RZ, RZ, -R3 ;  /* 0x000000ffff037224 */ /* 0x000fe200078e0a03 */
[----:B------:R-:W-:Y:S01]  /*30c0*/  IADD3 R14, R0, 0x40, RZ ;  /* 0x00000040000e7810 */ /* 0x000fe20007ffe0ff */
[----:B------:R-:W-:Y:S01]  /*30d0*/  @!P1 IMAD.MOV R58, RZ, RZ, -R58 ;  /* 0x000000ffff3a9224 */ /* 0x000fe200078e0a3a */
[----:B------:R-:W-:Y:S01]  /*30e0*/  IABS R65, R11 ;  /* 0x0000000b00417213 */ /* 0x000fe20000000000 */
[--C-:B------:R-:W-:Y:S01]  /*30f0*/  @!P3 IMAD.IADD R59, R59, 0x1, -R12.reuse ;  /* 0x000000013b3bb824 */ /* 0x100fe200078e0a0c */
[----:B------:R-:W-:Y:S01]  /*3100*/  ISETP.GE.AND P3, PT, R4, RZ, PT ;  /* 0x000000ff0400720c */ /* 0x000fe20003f66270 */
[----:B------:R-:W-:Y:S01]  /*3110*/  @!P5 IMAD.IADD R60, R60, 0x1, -R12 ;  /* 0x000000013c3cd824 */ /* 0x000fe200078e0a0c */
[C---:B------:R-:W-:Y:S01]  /*3120*/  ISETP.GT.U32.AND P5, PT, R12.reuse, R62, PT ;  /* 0x0000003e0c00720c */ /* 0x040fe20003fa4070 */
[----:B------:R-:W-:Y:S01]  /*3130*/  IMAD R63, R12, R3, R63 ;  /* 0x000000030c3f7224 */ /* 0x000fe200078e023f */
[----:B------:R-:W-:Y:S01]  /*3140*/  IABS R5, R10 ;  /* 0x0000000a00057213 */ /* 0x000fe20000000000 */
[----:B------:R-:W-:Y:S01]  /*3150*/  IMAD.HI.U32 R4, R2, R65, RZ ;  /* 0x0000004102047227 */ /* 0x000fe200078e00ff */
[----:B------:R-:W-:-:S02]  /*3160*/  @!P2 IADD3 R61, R61, -R12, RZ ;  /* 0x8000000c3d3da210 */ /* 0x000fc40007ffe0ff */
[----:B------:R-:W-:Y:S01]  /*3170*/  @!P4 IADD3 R59, -R59, RZ, RZ ;  /* 0x000000ff3b3bc210 */ /* 0x000fe20007ffe1ff */
[----:B------:R-:W-:Y:S01]  /*3180*/  IMAD.HI.U32 R3, R2, R5, RZ ;  /* 0x0000000502037227 */ /* 0x000fe200078e00ff */
[C---:B------:R-:W-:Y:S02]  /*3190*/  ISETP.GT.U32.AND P1, PT, R12.reuse, R61, PT ;  /* 0x0000003d0c00720c */ /* 0x040fe40003f24070 */
[----:B------:R-:W-:Y:S01]  /*31a0*/  ISETP.GT.U32.AND P4, PT, R12, R63, PT ;  /* 0x0000003f0c00720c */ /* 0x000fe20003f84070 */
[----:B------:R-:W-:Y:S01]  /*31b0*/  IMAD.MOV R3, RZ, RZ, -R3 ;  /* 0x000000ffff037224 */ /* 0x000fe200078e0a03 */
[----:B------:R-:W-:Y:S01]  /*31c0*/  IADD3 R4, -R4, RZ, RZ ;  /* 0x000000ff04047210 */ /* 0x000fe20007ffe1ff */
[----:B------:R-:W-:Y:S01]  /*31d0*/  @!P5 IMAD.IADD R62, R62, 0x1, -R12 ;  /* 0x000000013e3ed824 */ /* 0x000fe200078e0a0c */
[----:B------:R-:W-:Y:S01]  /*31e0*/  ISETP.GE.AND P2, PT, R9, RZ, PT ;  /* 0x000000ff0900720c */ /* 0x000fe20003f46270 */
[C---:B------:R-:W-:Y:S02]  /*31f0*/  IMAD R64, R12.reuse, R3, R5 ;  /* 0x000000030c407224 */ /* 0x040fe400078e0205 */
[C---:B------:R-:W-:Y:S01]  /*3200*/  IMAD R65, R12.reuse, R4, R65 ;  /* 0x000000040c417224 */ /* 0x040fe200078e0241 */
[----:B------:R-:W-:Y:S01]  /*3210*/  ISETP.GT.U32.AND P5, PT, R12, R62, PT ;  /* 0x0000003e0c00720c */ /* 0x000fe20003fa4070 */
[----:B------:R-:W-:Y:S01]  /*3220*/  @!P0 IMAD.MOV R60, RZ, RZ, -R60 ;  /* 0x000000ffff3c8224 */ /* 0x000fe200078e0a3c */
[----:B------:R-:W-:Y:S01]  /*3230*/  ISETP.GE.AND P0, PT, R10, RZ, PT ;  /* 0x000000ff0a00720c */ /* 0x000fe20003f06270 */
[--C-:B------:R-:W-:Y:S01]  /*3240*/  @!P1 IMAD.IADD R61, R61, 0x1, -R12.reuse ;  /* 0x000000013d3d9824 */ /* 0x100fe200078e0a0c */
[----:B------:R-:W-:Y:S01]  /*3250*/  ISETP.GE.AND P1, PT, R11, RZ, PT ;  /* 0x000000ff0b00720c */ /* 0x000fe20003f26270 */
[--C-:B------:R-:W-:Y:S01]  /*3260*/  @!P4 IMAD.IADD R63, R63, 0x1, -R12.reuse ;  /* 0x000000013f3fc824 */ /* 0x100fe200078e0a0c */
[----:B------:R-:W-:Y:S01]  /*3270*/  IADD3 R11, R0, 0x3c, RZ ;  /* 0x0000003c000b7810 */ /* 0x000fe20007ffe0ff */
[----:B------:R-:W-:Y:S01]  /*3280*/  @!P6 IMAD.MOV R61, RZ, RZ, -R61 ;  /* 0x000000ffff3de224 */ /* 0x000fe200078e0a3d */
[----:B------:R-:W-:Y:S01]  /*3290*/  ISETP.GT.U32.AND P6, PT, R12, R65, PT ;  /* 0x000000410c00720c */ /* 0x000fe20003fc4070 */
[----:B------:R-:W-:Y:S01]  /*32a0*/  VIADD R10, R0, 0x3a ;  /* 0x0000003a000a7836 */ /* 0x000fe20000000000 */
[----:B------:R-:W-:Y:S01]  /*32b0*/  ISETP.GT.U32.AND P4, PT, R12, R63, PT ;  /* 0x0000003f0c00720c */ /* 0x000fe20003f84070 */
[C---:B------:R-:W-:Y:S01]  /*32c0*/  VIADD R13, R0.reuse, 0x3f ;  /* 0x0000003f000d7836 */ /* 0x040fe20000000000 */
[----:B------:R-:W-:Y:S01]  /*32d0*/  IADD3 R4, R0, 0x3b, RZ ;  /* 0x0000003b00047810 */ /* 0x000fe20007ffe0ff */
[----:B------:R-:W-:Y:S01]  /*32e0*/  @!P5 IMAD.IADD R62, R62, 0x1, -R12 ;  /* 0x000000013e3ed824 */ /* 0x000fe200078e0a0c */
[----:B------:R-:W-:Y:S01]  /*32f0*/  ISETP.GT.U32.AND P5, PT, R12, R64, PT ;  /* 0x000000400c00720c */ /* 0x000fe20003fa4070 */
[C---:B------:R-:W-:Y:S01]  /*3300*/  VIADD R24, R0.reuse, 0xf8 ;  /* 0x000000f800187836 */ /* 0x040fe20000000000 */
[----:B------:R-:W-:Y:S01]  /*3310*/  IABS R5, R10 ;  /* 0x0000000a00057213 */ /* 0x000fe20000000000 */
[----:B------:R-:W-:Y:S01]  /*3320*/  @!P3 IMAD.MOV R62, RZ, RZ, -R62 ;  /* 0x000000ffff3eb224 */ /* 0x000fe200078e0a3e */
[----:B------:R-:W-:Y:S01]  /*3330*/  IABS R9, R11 ;  /* 0x0000000b00097213 */ /* 0x000fe20000000000 */
[----:B------:R-:W-:Y:S01]  /*3340*/  VIADD R6, R0, 0xfd ;  /* 0x000000fd00067836 */ /* 0x000fe20000000000 */
[----:B------:R-:W-:Y:S01]  /*3350*/  IABS R67, R4 ;  /* 0x0000000400437213 */ /* 0x000fe20000000000 */
[----:B------:R-:W-:Y:S01]  /*3360*/  IMAD.HI.U32 R3, R2, R5, RZ ;  /* 0x0000000502037227 */ /* 0x000fe200078e00ff */
[----:B------:R-:W-:-:S02]  /*3370*/  @!P6 IADD3 R65, R65, -R12, RZ ;  /* 0x8000000c4141e210 */ /* 0x000fc40007ffe0ff */
[----:B------:R-:W-:Y:S01]  /*3380*/  ISETP.GE.AND P3, PT, R10, RZ, PT ;  /* 0x000000ff0a00720c */ /* 0x000fe20003f66270 */
[----:B------:R-:W-:Y:S01]  /*3390*/  @!P4 IMAD.IADD R63, R63, 0x1, -R12 ;  /* 0x000000013f3fc824 */ /* 0x000fe200078e0a0c */
[----:B------:R-:W-:Y:S01]  /*33a0*/  ISETP.GT.U32.AND P6, PT, R12, R65, PT ;  /* 0x000000410c00720c */ /* 0x000fe20003fc4070 */
[----:B------:R-:W-:Y:S01]  /*33b0*/  IMAD.MOV R66, RZ, RZ, -R3 ;  /* 0x000000ffff427224 */ /* 0x000fe200078e0a03 */
[----:B------:R-:W-:Y:S01]  /*33c0*/  @!P5 IADD3 R64, R64, -R12, RZ ;  /* 0x8000000c4040d210 */ /* 0x000fe20007ffe0ff */
[----:B------:R-:W-:Y:S01]  /*33d0*/  IMAD.HI.U32 R3, R2, R67, RZ ;  /* 0x0000004302037227 */ /* 0x000fe200078e00ff */
[----:B------:R-:W-:Y:S02]  /*33e0*/  ISETP.GE.AND P4, PT, R4, RZ, PT ;  /* 0x000000ff0400720c */ /* 0x000fe40003f86270 */
[----:B------:R-:W-:Y:S01]  /*33f0*/  ISETP.GT.U32.AND P5, PT, R12, R64, PT ;  /* 0x000000400c00720c */ /* 0x000fe20003fa4070 */
[----:B------:R-:W-:Y:S01]  /*3400*/  IMAD.HI.U32 R4, R2, R9, RZ ;  /* 0x0000000902047227 */ /* 0x000fe200078e00ff */
[----:B------:R-:W-:-:S02]  /*3410*/  IADD3 R10, R0, 0x3e, RZ ;  /* 0x0000003e000a7810 */ /* 0x000fc40007ffe0ff */
[----:B------:R-:W-:Y:S01]  /*3420*/  @!P2 IADD3 R63, -R63, RZ, RZ ;  /* 0x000000ff3f3fa210 */ /* 0x000fe20007ffe1ff */
[----:B------:R-:W-:Y:S01]  /*3430*/  IMAD.MOV R4, RZ, RZ, -R4 ;  /* 0x000000ffff047224 */ /* 0x000fe200078e0a04 */
[----:B------:R-:W-:Y:S01]  /*3440*/  ISETP.GE.AND P2, PT, R11, RZ, PT ;  /* 0x000000ff0b00720c */ /* 0x000fe20003f46270 */
[C---:B------:R-:W-:Y:S01]  /*3450*/  IMAD R66, R12.reuse, R66, R5 ;  /* 0x000000420c427224 */ /* 0x040fe200078e0205 */
[----:B------:R-:W-:Y:S01]  /*3460*/  IABS R11, R14 ;  /* 0x0000000e000b7213 */ /* 0x000fe20000000000 */
[----:B------:R-:W-:Y:S01]  /*3470*/  IMAD R68, R12, R4, R9 ;  /* 0x000000040c447224 */ /* 0x000fe200078e0209 */
[----:B------:R-:W-:Y:S01]  /*3480*/  IABS R9, R10 ;  /* 0x0000000a00097213 */ /* 0x000fe20000000000 */
[--C-:B------:R-:W-:Y:S01]  /*3490*/  @!P6 IMAD.IADD R65, R65, 0x1, -R12.reuse ;  /* 0x000000014141e824 */ /* 0x100fe200078e0a0c */
[----:B------:R-:W-:Y:S01]  /*34a0*/  IABS R71, R13 ;  /* 0x0000000d00477213 */ /* 0x000fe20000000000 */
[----:B------:R-:W-:Y:S01]  /*34b0*/  @!P5 IMAD.IADD R64, R64, 0x1, -R12 ;  /* 0x000000014040d824 */ /* 0x000fe200078e0a0c */
[C---:B------:R-:W-:Y:S01]  /*34c0*/  ISETP.GT.U32.AND P5, PT, R12.reuse, R66, PT ;  /* 0x000000420c00720c */ /* 0x040fe20003fa4070 */
[----:B------:R-:W-:Y:S01]  /*34d0*/  @!P1 IMAD.MOV R65, RZ, RZ, -R65 ;  /* 0x000000ffff419224 */ /* 0x000fe200078e0a41 */
[----:B------:R-:W-:Y:S01]  /*34e0*/  ISETP.GT.U32.AND P1, PT, R12, R68, PT ;  /* 0x000000440c00720c */ /* 0x000fe20003f24070 */
[----:B------:R-:W-:-:S02]  /*34f0*/  IMAD.MOV R3, RZ, RZ, -R3 ;  /* 0x000000ffff037224 */ /* 0x000fc400078e0a03 */
[----:B------:R-:W-:Y:S02]  /*3500*/  @!P0 IMAD.MOV R64, RZ, RZ, -R64 ;  /* 0x000000ffff408224 */ /* 0x000fe400078e0a40 */
[----:B------:R-:W-:Y:S02]  /*3510*/  IMAD R67, R12, R3, R67 ;  /* 0x000000030c437224 */ /* 0x000fe400078e0243 */
[----:B------:R-:W-:-:S03]  /*3520*/  IMAD.HI.U32 R4, R2, R9, RZ ;  /* 0x0000000902047227 */ /* 0x000fc600078e00ff */
[----:B------:R-:W-:Y:S01]  /*3530*/  ISETP.GT.U32.AND P0, PT, R12, R67, PT ;  /* 0x000000430c00720c */ /* 0x000fe20003f04070 */
[--C-:B------:R-:W-:Y:S01]  /*3540*/  @!P5 IMAD.IADD R66, R66, 0x1, -R12.reuse ;  /* 0x000000014242d824 */ /* 0x100fe200078e0a0c */
[----:B------:R-:W-:Y:S01]  /*3550*/  IADD3 R4, -R4, RZ, RZ ;  /* 0x000000ff04047210 */ /* 0x000fe20007ffe1ff */
[----:B------:R-:W-:Y:S02]  /*3560*/  @!P1 IMAD.IADD R68, R68, 0x1, -R12 ;  /* 0x0000000144449824 */ /* 0x000fe400078e0a0c */
[----:B------:R-:W-:Y:S01]  /*3570*/  VIADD R3, R0, 0x3d ;  /* 0x0000003d00037836 */ /* 0x000fe20000000000 */
[C---:B------:R-:W-:Y:S01]  /*3580*/  ISETP.GT.U32.AND P5, PT, R12.reuse, R66, PT ;  /* 0x000000420c00720c */ /* 0x040fe20003fa4070 */
[C---:B------:R-:W-:Y:S01]  /*3590*/  IMAD R70, R12.reuse, R4, R9 ;  /* 0x000000040c467224 */ /* 0x040fe200078e0209 */
[----:B------:R-:W-:Y:S01]  /*35a0*/  ISETP.GT.U32.AND P1, PT, R12, R68, PT ;  /* 0x000000440c00720c */ /* 0x000fe20003f24070 */
[----:B------:R-:W-:Y:S01]  /*35b0*/  IMAD.HI.U32 R4, R2, R11, RZ ;  /* 0x0000000b02047227 */ /* 0x000fe200078e00ff */
[----:B------:R-:W-:-:S02]  /*35c0*/  IABS R69, R3 ;  /* 0x0000000300457213 */ /* 0x000fc40000000000 */
[----:B------:R-:W-:Y:S01]  /*35d0*/  ISETP.GE.AND P6, PT, R3, RZ, PT ;  /* 0x000000ff0300720c */ /* 0x000fe20003fc6270 */
[----:B------:R-:W-:Y:S01]  /*35e0*/  IMAD.MOV R4, RZ, RZ, -R4 ;  /* 0x000000ffff047224 */ /* 0x000fe200078e0a04 */
[----:B------:R-:W-:Y:S01]  /*35f0*/  @!P0 IADD3 R67, R67, -R12, RZ ;  /* 0x8000000c43438210 */ /* 0x000fe20007ffe0ff */
[----:B------:R-:W-:-:S03]  /*3600*/  IMAD.HI.U32 R3, R2, R69, RZ ;  /* 0x0000004502037227 */ /* 0x000fc600078e00ff */
[----:B------:R-:W-:Y:S01]  /*3610*/  ISETP.GT.U32.AND P0, PT, R12, R67, PT ;  /* 0x000000430c00720c */ /* 0x000fe20003f04070 */
[----:B------:R-:W-:Y:S01]  /*3620*/  @!P5 IMAD.IADD R66, R66, 0x1, -R12 ;  /* 0x000000014242d824 */ /* 0x000fe200078e0a0c */
[----:B------:R-:W-:Y:S01]  /*3630*/  ISETP.GE.AND P5, PT, R10, RZ, PT ;  /* 0x000000ff0a00720c */ /* 0x000fe20003fa6270 */
[----:B------:R-:W-:Y:S01]  /*3640*/  IMAD R72, R12, R4, R11 ;  /* 0x000000040c487224 */ /* 0x000fe200078e020b */
[----:B------:R-:W-:Y:S01]  /*3650*/  @!P1 IADD3 R68, R68, -R12, RZ ;  /* 0x8000000c44449210 */ /* 0x000fe20007ffe0ff */
[----:B------:R-:W-:Y:S01]  /*3660*/  IMAD.MOV R5, RZ, RZ, -R3 ;  /* 0x000000ffff057224 */ /* 0x000fe200078e0a03 */
[----:B------:R-:W-:Y:S01]  /*3670*/  @!P3 IADD3 R66, -R66, RZ, RZ ;  /* 0x000000ff4242b210 */ /* 0x000fe20007ffe1ff */
[----:B------:R-:W-:Y:S01]  /*3680*/  VIADD R9, R0, 0x41 ;  /* 0x0000004100097836 */ /* 0x000fe20000000000 */
[----:B------:R-:W-:Y:S01]  /*3690*/  ISETP.GT.U32.AND P3, PT, R12, R70, PT ;  /* 0x000000460c00720c */ /* 0x000fe20003f64070 */
[----:B------:R-:W-:-:S03]  /*36a0*/  IMAD.HI.U32 R3, R2, R71, RZ ;  /* 0x0000004702037227 */ /* 0x000fc600078e00ff */
[----:B------:R-:W-:Y:S01]  /*36b0*/  IABS R73, R9 ;  /* 0x0000000900497213 */ /* 0x000fe20000000000 */
[----:B------:R-:W-:Y:S01]  /*36c0*/  @!P2 IMAD.MOV R68, RZ, RZ, -R68 ;  /* 0x000000ffff44a224 */ /* 0x000fe200078e0a44 */
[C---:B------:R-:W-:Y:S01]  /*36d0*/  ISETP.GT.U32.AND P2, PT, R12.reuse, R72, PT ;  /* 0x000000480c00720c */ /* 0x040fe20003f44070 */
[----:B------:R-:W-:Y:S01]  /*36e0*/  IMAD R69, R12, R5, R69 ;  /* 0x000000050c457224 */ /* 0x000fe200078e0245 */
[----:B------:R-:W-:Y:S01]  /*36f0*/  @!P0 IADD3 R67, R67, -R12, RZ ;  /* 0x8000000c43438210 */ /* 0x000fe20007ffe0ff */
[----:B------:R-:W-:Y:S02]  /*3700*/  IMAD.MOV R3, RZ, RZ, -R3 ;  /* 0x000000ffff037224 */ /* 0x000fe400078e0a03 */
[----:B------:R-:W-:Y:S01]  /*3710*/  VIADD R10, R0, 0x42 ;  /* 0x00000042000a7836 */ /* 0x000fe20000000000 */
[C---:B------:R-:W-:Y:S01]  /*3720*/  ISETP.GT.U32.AND P0, PT, R12.reuse, R69, PT ;  /* 0x000000450c00720c */ /* 0x040fe20003f04070 */
[----:B------:R-:W-:Y:S02]  /*3730*/  IMAD R71, R12, R3, R71 ;  /* 0x000000030c477224 */ /* 0x000fe400078e0247 */
[----:B------:R-:W-:Y:S01]  /*3740*/  IMAD.HI.U32 R3, R2, R73, RZ ;  /* 0x0000004902037227 */ /* 0x000fe200078e00ff */
[----:B------:R-:W-:-:S02]  /*3750*/  IABS R5, R10 ;  /* 0x0000000a00057213 */ /* 0x000fc40000000000 */
[----:B------:R-:W-:Y:S01]  /*3760*/  ISETP.GT.U32.AND P1, PT, R12, R71, PT ;  /* 0x000000470c00720c */ /* 0x000fe20003f24070 */
[--C-:B------:R-:W-:Y:S01]  /*3770*/  @!P3 IMAD.IADD R70, R70, 0x1, -R12.reuse ;  /* 0x000000014646b824 */ /* 0x100fe200078e0a0c */
[----:B------:R-:W-:Y:S01]  /*3780*/  IADD3 R3, -R3, RZ, RZ ;  /* 0x000000ff03037210 */ /* 0x000fe20007ffe1ff */
[----:B------:R-:W-:Y:S02]  /*3790*/  @!P2 IMAD.IADD R72, R72, 0x1, -R12 ;  /* 0x000000014848a824 */ /* 0x000fe400078e0a0c */
[----:B------:R-:W-:Y:S01]  /*37a0*/  VIADD R11, R0, 0x43 ;  /* 0x00000043000b7836 */ /* 0x000fe20000000000 */
[C---:B------:R-:W-:Y:S01]  /*37b0*/  ISETP.GT.U32.AND P3, PT, R12.reuse, R70, PT ;  /* 0x000000460c00720c */ /* 0x040fe20003f64070 */
[----:B------:R-:W-:Y:S01]  /*37c0*/  IMAD R73, R12, R3, R73 ;  /* 0x000000030c497224 */ /* 0x000fe200078e0249 */
[----:B------:R-:W-:Y:S01]  /*37d0*/  @!P0 IADD3 R69, R69, -R12, RZ ;  /* 0x8000000c45458210 */ /* 0x000fe20007ffe0ff */
[----:B------:R-:W-:Y:S01]  /*37e0*/  IMAD.HI.U32 R3, R2, R5, RZ ;  /* 0x0000000502037227 */ /* 0x000fe200078e00ff */
[----:B------:R-:W-:-:S02]  /*37f0*/  ISETP.GT.U32.AND P2, PT, R12, R72, PT ;  /* 0x000000480c00720c */ /* 0x000fc40003f44070 */
[C---:B------:R-:W-:Y:S01]  /*3800*/  ISETP.GT.U32.AND P0, PT, R12.reuse, R69, PT ;  /* 0x000000450c00720c */ /* 0x040fe20003f04070 */
[----:B------:R-:W-:Y:S01]  /*3810*/  IMAD.MOV R3, RZ, RZ, -R3 ;  /* 0x000000ffff037224 */ /* 0x000fe200078e0a03 */
[----:B------:R-:W-:Y:S01]  /*3820*/  IABS R75, R11 ;  /* 0x0000000b004b7213 */ /* 0x000fe20000000000 */
[--C-:B------:R-:W-:Y:S02]  /*3830*/  @!P1 IMAD.IADD R71, R71, 0x1, -R12.reuse ;  /* 0x0000000147479824 */ /* 0x100fe400078e0a0c */
[----:B------:R-:W-:Y:S02]  /*3840*/  IMAD R74, R12, R3, R5 ;  /* 0x000000030c4a7224 */ /* 0x000fe400078e0205 */
[-C--:B------:R-:W-:Y:S01]  /*3850*/  @!P3 IADD3 R70, R70, -R12.reuse, RZ ;  /* 0x8000000c4646b210 */ /* 0x080fe20007ffe0ff */
[----:B------:R-:W-:Y:S01]  /*3860*/  IMAD.HI.U32 R4, R2, R75, RZ ;  /* 0x0000004b02047227 */ /* 0x000fe200078e00ff */
[C---:B------:R-:W-:Y:S02]  /*3870*/  ISETP.GT.U32.AND P1, PT, R12.reuse, R71, PT ;  /* 0x000000470c00720c */ /* 0x040fe40003f24070 */
[----:B------:R-:W-:Y:S01]  /*3880*/  ISETP.GT.U32.AND P3, PT, R12, R73, PT ;  /* 0x000000490c00720c */ /* 0x000fe20003f64070 */
[----:B------:R-:W-:Y:S01]  /*3890*/  @!P4 IMAD.MOV R67, RZ, RZ, -R67 ;  /* 0x000000ffff43c224 */ /* 0x000fe200078e0a43 */
[----:B------:R-:W-:Y:S01]  /*38a0*/  @!P2 IADD3 R72, R72, -R12, RZ ;  /* 0x8000000c4848a210 */ /* 0x000fe20007ffe0ff */
[----:B------:R-:W-:Y:S01]  /*38b0*/  @!P0 IMAD.IADD R69, R69, 0x1, -R12 ;  /* 0x0000000145458824 */ /* 0x000fe200078e0a0c */
[----:B------:R-:W-:Y:S01]  /*38c0*/  ISETP.GT.U32.AND P2, PT, R12, R74, PT ;  /* 0x0000004a0c00720c */ /* 0x000fe20003f44070 */
[----:B------:R-:W-:Y:S01]  /*38d0*/  IMAD.MOV R4, RZ, RZ, -R4 ;  /* 0x000000ffff047224 */ /* 0x000fe200078e0a04 */
[----:B------:R-:W-:Y:S01]  /*38e0*/  ISETP.GE.AND P4, PT, R13, RZ, PT ;  /* 0x000000ff0d00720c */ /* 0x000fe20003f86270 */
[----:B------:R-:W-:Y:S01]  /*38f0*/  VIADD R3, R0, 0x44 ;  /* 0x0000004400037836 */ /* 0x000fe20000000000 */
[----:B------:R-:W-:Y:S01]  /*3900*/  ISETP.GE.AND P0, PT, R14, RZ, PT ;  /* 0x000000ff0e00720c */ /* 0x000fe20003f06270 */
[----:B------:R-:W-:Y:S01]  /*3910*/  IMAD R75, R12, R4, R75 ;  /* 0x000000040c4b7224 */ /* 0x000fe200078e024b */
[----:B------:R-:W-:Y:S01]  /*3920*/  @!P5 IADD3 R70, -R70, RZ, RZ ;  /* 0x000000ff4646d210 */ /* 0x000fe20007ffe1ff */
[C---:B------:R-:W-:Y:S01]  /*3930*/  VIADD R4, R0.reuse, 0x45 ;  /* 0x0000004500047836 */ /* 0x040fe20000000000 */
[----:B------:R-:W-:Y:S01]  /*3940*/  @!P1 IADD3 R71, R71, -R12, RZ ;  /* 0x8000000c47479210 */ /* 0x000fe20007ffe0ff */
[----:B------:R-:W-:Y:S01]  /*3950*/  @!P3 IMAD.IADD R73, R73, 0x1, -R12 ;  /* 0x000000014949b824 */ /* 0x000fe200078e0a0c */
[----:B------:R-:W-:Y:S01]  /*3960*/  IABS R5, R3 ;  /* 0x0000000300057213 */ /* 0x000fe20000000000 */
[----:B------:R-:W-:Y:S01]  /*3970*/  @!P6 IMAD.MOV R69, RZ, RZ, -R69 ;  /* 0x000000ffff45e224 */ /* 0x000fe200078e0a45 */
[----:B------:R-:W-:Y:S01]  /*3980*/  IABS R77, R4 ;  /* 0x00000004004d7213 */ /* 0x000fe20000000000 */
[----:B------:R-:W-:Y:S01]  /*3990*/  VIADD R14, R0, 0x49 ;  /* 0x00000049000e7836 */ /* 0x000fe20000000000 */
[----:B------:R-:W-:Y:S01]  /*39a0*/  @!P2 IADD3 R74, R74, -R12, RZ ;  /* 0x8000000c4a4aa210 */ /* 0x000fe20007ffe0ff */
[----:B------:R-:W-:Y:S01]  /*39b0*/  @!P4 IMAD.MOV R71, RZ, RZ, -R71 ;  /* 0x000000ffff47c224 */ /* 0x000fe200078e0a47 */
[----:B------:R-:W-:-:S02]  /*39c0*/  ISETP.GT.U32.AND P3, PT, R12, R73, PT ;  /* 0x000000490c00720c */ /* 0x000fc40003f64070 */
[----:B------:R-:W-:Y:S01]  /*39d0*/  ISETP.GE.AND P4, PT, R3, RZ, PT ;  /* 0x000000ff0300720c */ /* 0x000fe20003f86270 */
[----:B------:R-:W-:Y:S01]  /*39e0*/  IMAD.HI.U32 R3, R2, R5, RZ ;  /* 0x0000000502037227 */ /* 0x000fe200078e00ff */
[----:B------:R-:W-:Y:S02]  /*39f0*/  @!P0 IADD3 R72, -R72, RZ, RZ ;  /* 0x000000ff48488210 */ /* 0x000fe40007ffe1ff */
[----:B------:R-:W-:Y:S01]  /*3a00*/  ISETP.GT.U32.AND P2, PT, R12, R74, PT ;  /* 0x0000004a0c00720c */ /* 0x000fe20003f44070 */
[----:B------:R-:W-:Y:S01]  /*3a10*/  IMAD.MOV R3, RZ, RZ, -R3 ;  /* 0x000000ffff037224 */ /* 0x000fe200078e0a03 */
[----:B------:R-:W-:Y:S01]  /*3a20*/  ISETP.GE.AND P0, PT, R4, RZ, PT ;  /* 0x000000ff0400720c */ /* 0x000fe20003f06270 */
[----:B------:R-:W-:Y:S01]  /*3a30*/  IMAD.HI.U32 R4, R2, R77, RZ ;  /* 0x0000004d02047227 */ /* 0x000fe200078e00ff */
[----:B------:R-:W-:Y:S02]  /*3a40*/  ISETP.GE.AND P6, PT, R9, RZ, PT ;  /* 0x000000ff0900720c */ /* 0x000fe40003fc6270 */
[----:B------:R-:W-:Y:S01]  /*3a50*/  ISETP.GE.AND P5, PT, R10, RZ, PT ;  /* 0x000000ff0a00720c */ /* 0x000fe20003fa6270 */
[----:B------:R-:W-:Y:S01]  /*3a60*/  IMAD R76, R12, R3, R5 ;  /* 0x000000030c4c7224 */ /* 0x000fe200078e0205 */
[----:B------:R-:W-:Y:S01]  /*3a70*/  IADD3 R4, -R4, RZ, RZ ;  /* 0x000000ff04047210 */ /* 0x000fe20007ffe1ff */
[--C-:B------:R-:W-:Y:S01]  /*3a80*/  @!P3 IMAD.IADD R73, R73, 0x1, -R12.reuse ;  /* 0x000000014949b824 */ /* 0x100fe200078e0a0c */
[----:B------:R-:W-:Y:S01]  /*3a90*/  ISETP.GE.AND P1, PT, R11, RZ, PT ;  /* 0x000000ff0b00720c */ /* 0x000fe20003f26270 */
[----:B------:R-:W-:Y:S01]  /*3aa0*/  VIADD R10, R0, 0x46 ;  /* 0x00000046000a7836 */ /* 0x000fe20000000000 */
[C---:B------:R-:W-:Y:S01]  /*3ab0*/  ISETP.GT.U32.AND P3, PT, R12.reuse, R75, PT ;  /* 0x0000004b0c00720c */ /* 0x040fe20003f64070 */
[----:B------:R-:W-:Y:S01]  /*3ac0*/  IMAD R77, R12, R4, R77 ;  /* 0x000000040c4d7224 */ /* 0x000fe200078e024d */
[----:B------:R-:W-:Y:S01]  /*3ad0*/  IABS R81, R14 ;  /* 0x0000000e00517213 */ /* 0x000fe20000000000 */
[----:B------:R-:W-:Y:S01]  /*3ae0*/  @!P2 IMAD.IADD R74, R74, 0x1, -R12 ;  /* 0x000000014a4aa824 */ /* 0x000fe200078e0a0c */
[C---:B------:R-:W-:Y:S01]  /*3af0*/  ISETP.GT.U32.AND P2, PT, R12.reuse, R76, PT ;  /* 0x0000004c0c00720c */ /* 0x040fe20003f44070 */
[----:B------:R-:W-:Y:S01]  /*3b00*/  @!P6 IMAD.MOV R73, RZ, RZ, -R73 ;  /* 0x000000ffff49e224 */ /* 0x000fe200078e0a49 */
[----:B------:R-:W-:Y:S01]  /*3b10*/  ISETP.GT.U32.AND P6, PT, R12, R77, PT ;  /* 0x0000004d0c00720c */ /* 0x000fe20003fc4070 */
[----:B------:R-:W-:Y:S01]  /*3b20*/  VIADD R11, R0, 0x47 ;  /* 0x00000047000b7836 */ /* 0x000fe20000000000 */
[----:B------:R-:W-:-:S02]  /*3b30*/  IABS R9, R10 ;  /* 0x0000000a00097213 */ /* 0x000fc40000000000 */
[----:B------:R-:W-:Y:S02]  /*3b40*/  @!P5 IADD3 R74, -R74, RZ, RZ ;  /* 0x000000ff4a4ad210 */ /* 0x000fe40007ffe1ff */
[----:B------:R-:W-:Y:S01]  /*3b50*/  IABS R79, R11 ;  /* 0x0000000b004f7213 */ /* 0x000fe20000000000 */
[----:B------:R-:W-:Y:S01]  /*3b60*/  IMAD.HI.U32 R3, R2, R9, RZ ;  /* 0x0000000902037227 */ /* 0x000fe200078e00ff */
[----:B------:R-:W-:Y:S02]  /*3b70*/  ISETP.GE.AND P5, PT, R10, RZ, PT ;  /* 0x000000ff0a00720c */ /* 0x000fe40003fa6270 */
[----:B------:R-:W-:Y:S01]  /*3b80*/  IABS R13, R17 ;  /* 0x00000011000d7213 */ /* 0x000fe20000000000 */
[----:B------:R-:W-:Y:S01]  /*3b90*/  VIADD R10, R0, 0x48 ;  /* 0x00000048000a7836 */ /* 0x000fe20000000000 */
[----:B------:R-:W-:Y:S01]  /*3ba0*/  @!P2 IADD3 R76, R76, -R12, RZ ;  /* 0x8000000c4c4ca210 */ /* 0x000fe20007ffe0ff */
[----:B------:R-:W-:Y:S01]  /*3bb0*/  @!P6 IMAD.IADD R77, R77, 0x1, -R12 ;  /* 0x000000014d4de824 */ /* 0x000fe200078e0a0c */
[----:B------:R-:W-:Y:S01]  /*3bc0*/  IADD3 R3, -R3, RZ, RZ ;  /* 0x000000ff03037210 */ /* 0x000fe20007ffe1ff */
[----:B------:R-:W-:Y:S01]  /*3bd0*/  IMAD.HI.U32 R4, R2, R79, RZ ;  /* 0x0000004f02047227 */ /* 0x000fe200078e00ff */
[----:B------:R-:W-:-:S02]  /*3be0*/  ISETP.GT.U32.AND P2, PT, R12, R76, PT ;  /* 0x0000004c0c00720c */ /* 0x000fc40003f44070 */
[C---:B------:R-:W-:Y:S01]  /*3bf0*/  ISETP.GT.U32.AND P6, PT, R12.reuse, R77, PT ;  /* 0x0000004d0c00720c */ /* 0x040fe20003fc4070 */
[----:B------:R-:W-:Y:S01]  /*3c00*/  @!P3 IMAD.IADD R75, R75, 0x1, -R12 ;  /* 0x000000014b4bb824 */ /* 0x000fe200078e0a0c */
[----:B------:R-:W-:Y:S01]  /*3c10*/  IABS R5, R10 ;  /* 0x0000000a00057213 */ /* 0x000fe20000000000 */
[----:B------:R-:W-:Y:S02]  /*3c20*/  IMAD.MOV R4, RZ, RZ, -R4 ;  /* 0x000000ffff047224 */ /* 0x000fe400078e0a04 */
[C---:B------:R-:W-:Y:S01]  /*3c30*/  IMAD R78, R12.reuse, R3, R9 ;  /* 0x000000030c4e7224 */ /* 0x040fe200078e0209 */
[----:B------:R-:W-:Y:S01]  /*3c40*/  ISETP.GT.U32.AND P3, PT, R12, R75, PT ;  /* 0x0000004b0c00720c */ /* 0x000fe20003f64070 */
[----:B------:R-:W-:-:S04]  /*3c50*/  IMAD.HI.U32 R3, R2, R5, RZ ;  /* 0x0000000502037227 */ /* 0x000fc800078e00ff */
[----:B------:R-:W-:Y:S01]  /*3c60*/  IMAD R79, R12, R4, R79 ;  /* 0x000000040c4f7224 */ /* 0x000fe200078e024f */
[----:B------:R-:W-:Y:S01]  /*3c70*/  @!P2 IADD3 R76, R76, -R12, RZ ;  /* 0x8000000c4c4ca210 */ /* 0x000fe20007ffe0ff */
[----:B------:R-:W-:Y:S01]  /*3c80*/  IMAD.MOV R80, RZ, RZ, -R3 ;  /* 0x000000ffff507224 */ /* 0x000fe200078e0a03 */
[----:B------:R-:W-:Y:S01]  /*3c90*/  ISETP.GT.U32.AND P2, PT, R12, R78, PT ;  /* 0x0000004e0c00720c */ /* 0x000fe20003f44070 */
[----:B------:R-:W-:-:S04]  /*3ca0*/  IMAD.HI.U32 R3, R2, R81, RZ ;  /* 0x0000005102037227 */ /* 0x000fc800078e00ff */
[--C-:B------:R-:W-:Y:S01]  /*3cb0*/  @!P6 IMAD.IADD R77, R77, 0x1, -R12.reuse ;  /* 0x000000014d4de824 */ /* 0x100fe200078e0a0c */
[C---:B------:R-:W-:Y:S01]  /*3cc0*/  ISETP.GT.U32.AND P6, PT, R12.reuse, R79, PT ;  /* 0x0000004f0c00720c */ /* 0x040fe20003fc4070 */
[----:B------:R-:W-:Y:S01]  /*3cd0*/  IMAD R80, R12, R80, R5 ;  /* 0x000000500c507224 */ /* 0x000fe200078e0205 */
[----:B------:R-:W-:Y:S01]  /*3ce0*/  IADD3 R9, -R3, RZ, RZ ;  /* 0x000000ff03097210 */ /* 0x000fe20007ffe1ff */
[--C-:B------:R-:W-:Y:S01]  /*3cf0*/  @!P3 IMAD.IADD R75, R75, 0x1, -R12.reuse ;  /* 0x000000014b4bb824 */ /* 0x100fe200078e0a0c */
[----:B------:R-:W-:Y:S01]  /*3d00*/  ISETP.GE.AND P3, PT, R11, RZ, PT ;  /* 0x000000ff0b00720c */ /* 0x000fe20003f66270 */
[----:B------:R-:W-:Y:S01]  /*3d10*/  IMAD.HI.U32 R5, R2, R83, RZ ;  /* 0x0000005302057227 */ /* 0x000fe200078e00ff */
[----:B------:R-:W-:Y:S02]  /*3d20*/  IABS R11, R15 ;  /* 0x0000000f000b7213 */ /* 0x000fe40000000000 */
[----:B------:R-:W-:Y:S01]  /*3d30*/  @!P0 IADD3 R77, -R77, RZ, RZ ;  /* 0x000000ff4d4d8210 */ /* 0x000fe20007ffe1ff */
[--C-:B------:R-:W-:Y:S01]  /*3d40*/  @!P2 IMAD.IADD R78, R78, 0x1, -R12.reuse ;  /* 0x000000014e4ea824 */ /* 0x100fe200078e0a0c */
[C---:B------:R-:W-:Y:S01]  /*3d50*/  ISETP.GT.U32.AND P2, PT, R12.reuse, R80, PT ;  /* 0x000000500c00720c */ /* 0x040fe20003f44070 */
[----:B------:R-:W-:Y:S01]  /*3d60*/  IMAD R81, R12, R9, R81 ;  /* 0x000000090c517224 */ /* 0x000fe200078e0251 */
[----:B------:R-:W-:Y:S01]  /*3d70*/  IADD3 R5, -R5, RZ, RZ ;  /* 0x000000ff05057210 */ /* 0x000fe20007ffe1ff */
[----:B------:R-:W-:Y:S01]  /*3d80*/  @!P6 IMAD.IADD R79, R79, 0x1, -R12 ;  /* 0x000000014f4fe824 */ /* 0x000fe200078e0a0c */
[----:B------:R-:W-:Y:S01]  /*3d90*/  @!P1 IADD3 R75, -R75, RZ, RZ ;  /* 0x000000ff4b4b9210 */ /* 0x000fe20007ffe1ff */
[----:B------:R-:W-:Y:S01]  /*3da0*/  IMAD.HI.U32 R4, R2, R11, RZ ;  /* 0x0000000b02047227 */ /* 0x000fe200078e00ff */
[----:B------:R-:W-:-:S02]  /*3db0*/  ISETP.GT.U32.AND P6, PT, R12, R81, PT ;  /* 0x000000510c00720c */ /* 0x000fc40003fc4070 */
[----:B------:R-:W-:Y:S01]  /*3dc0*/  ISETP.GT.U32.AND P1, PT, R12, R79, PT ;  /* 0x0000004f0c00720c */ /* 0x000fe20003f24070 */
[----:B------:R-:W-:Y:S01]  /*3dd0*/  IMAD.MOV R4, RZ, RZ, -R4 ;  /* 0x000000ffff047224 */ /* 0x000fe200078e0a04 */
[----:B------:R-:W-:Y:S01]  /*3de0*/  IADD3 R9, R0, 0x4d, RZ ;  /* 0x0000004d00097810 */ /* 0x000fe20007ffe0ff */
[----:B------:R-:W-:-:S03]  /*3df0*/  IMAD.HI.U32 R3, R2, R13, RZ ;  /* 0x0000000d02037227 */ /* 0x000fc600078e00ff */
[----:B------:R-:W-:Y:S01]  /*3e00*/  IABS R85, R9 ;  /* 0x0000000900557213 */ /* 0x000fe20000000000 */
[--C-:B------:R-:W-:Y:S01]  /*3e10*/  @!P2 IMAD.IADD R80, R80, 0x1, -R12.reuse ;  /* 0x000000015050a824 */ /* 0x100fe200078e0a0c */
[C---:B------:R-:W-:Y:S01]  /*3e20*/  ISETP.GT.U32.AND P2, PT, R12.reuse, R78, PT ;  /* 0x0000004e0c00720c */ /* 0x040fe20003f44070 */
[C---:B------:R-:W-:Y:S02]  /*3e30*/  IMAD R82, R12.reuse, R4, R11 ;  /* 0x000000040c527224 */ /* 0x040fe400078e020b */
[----:B------:R-:W-:Y:S01]  /*3e40*/  @!P6 IMAD.IADD R81, R81, 0x1, -R12 ;  /* 0x000000015151e824 */ /* 0x000fe200078e0a0c */
[C---:B------:R-:W-:Y:S01]  /*3e50*/  ISETP.GT.U32.AND P6, PT, R12.reuse, R80, PT ;  /* 0x000000500c00720c */ /* 0x040fe20003fc4070 */
[----:B------:R-:W-:Y:S01]  /*3e60*/  IMAD.MOV R3, RZ, RZ, -R3 ;  /* 0x000000ffff037224 */ /* 0x000fe200078e0a03 */
[----:B------:R-:W-:Y:S01]  /*3e70*/  ISETP.GT.U32.AND P0, PT, R12, R82, PT ;  /* 0x000000520c00720c */ /* 0x000fe20003f04070 */
[----:B------:R-:W-:Y:S02]  /*3e80*/  VIADD R11, R0, 0x4e ;  /* 0x0000004e000b7836 */ /* 0x000fe40000000000 */
[----:B------:R-:W-:Y:S01]  /*3e90*/  @!P4 IMAD.MOV R76, RZ, RZ, -R76 ;  /* 0x000000ffff4cc224 */ /* 0x000fe200078e0a4c */
[C---:B------:R-:W-:Y:S01]  /*3ea0*/  ISETP.GT.U32.AND P4, PT, R12.reuse, R81, PT ;  /* 0x000000510c00720c */ /* 0x040fe20003f84070 */
[----:B------:R-:W-:-:S02]  /*3eb0*/  IMAD R84, R12, R3, R13 ;  /* 0x000000030c547224 */ /* 0x000fc400078e020d */
[----:B------:R-:W-:Y:S01]  /*3ec0*/  IMAD R83, R12, R5, R83 ;  /* 0x000000050c537224 */ /* 0x000fe200078e0253 */
[----:B------:R-:W-:Y:S01]  /*3ed0*/  IABS R5, R11 ;  /* 0x0000000b00057213 */ /* 0x000fe20000000000 */
[--C-:B------:R-:W-:Y:S02]  /*3ee0*/  @!P2 IMAD.IADD R78, R78, 0x1, -R12.reuse ;  /* 0x000000014e4ea824 */ /* 0x100fe400078e0a0c */
[----:B------:R-:W-:Y:S01]  /*3ef0*/  @!P6 IADD3 R80, R80, -R12, RZ ;  /* 0x8000000c5050e210 */ /* 0x000fe20007ffe0ff */
[--C-:B------:R-:W-:Y:S01]  /*3f00*/  @!P1 IMAD.IADD R79, R79, 0x1, -R12.reuse ;  /* 0x000000014f4f9824 */ /* 0x100fe200078e0a0c */
[----:B------:R-:W-:Y:S01]  /*3f10*/  ISETP.GT.U32.AND P6, PT, R12, R84, PT ;  /* 0x000000540c00720c */ /* 0x000fe20003fc4070 */
[----:B------:R-:W-:Y:S01]  /*3f20*/  @!P0 IMAD.IADD R82, R82, 0x1, -R12 ;  /* 0x0000000152528824 */ /* 0x000fe200078e0a0c */
[----:B------:R-:W-:Y:S01]  /*3f30*/  ISETP.GE.AND P1, PT, R10, RZ, PT ;  /* 0x000000ff0a00720c */ /* 0x000fe20003f26270 */
[----:B------:R-:W-:Y:S01]  /*3f40*/  IMAD.HI.U32 R4, R2, R5, RZ ;  /* 0x0000000502047227 */ /* 0x000fe200078e00ff */
[----:B------:R-:W-:-:S02]  /*3f50*/  ISETP.GT.U32.AND P2, PT, R12, R83, PT ;  /* 0x000000530c00720c */ /* 0x000fc40003f44070 */
[----:B------:R-:W-:Y:S01]  /*3f60*/  @!P3 IADD3 R79, -R79, RZ, RZ ;  /* 0x000000ff4f4fb210 */ /* 0x000fe20007ffe1ff */
[----:B------:R-:W-:Y:S01]  /*3f70*/  @!P5 IMAD.MOV R78, RZ, RZ, -R78 ;  /* 0x000000ffff4ed224 */ /* 0x000fe200078e0a4e */
[----:B------:R-:W-:Y:S01]  /*3f80*/  ISETP.GT.U32.AND P5, PT, R12, R82, PT ;  /* 0x000000520c00720c */ /* 0x000fe20003fa4070 */
[--C-:B------:R-:W-:Y:S01]  /*3f90*/  @!P4 IMAD.IADD R81, R81, 0x1, -R12.reuse ;  /* 0x000000015151c824 */ /* 0x100fe200078e0a0c */
[----:B------:R-:W-:Y:S01]  /*3fa0*/  ISETP.GE.AND P4, PT, R14, RZ, PT ;  /* 0x000000ff0e00720c */ /* 0x000fe20003f86270 */
[----:B------:R-:W-:Y:S01]  /*3fb0*/  IMAD.HI.U32 R3, R2, R85, RZ ;  /* 0x0000005502037227 */ /* 0x000fe200078e00ff */
[----:B------:R-:W-:Y:S02]  /*3fc0*/  IADD3 R4, -R4, RZ, RZ ;  /* 0x000000ff04047210 */ /* 0x000fe40007ffe1ff */
[----:B------:R-:W-:Y:S01]  /*3fd0*/  ISETP.GE.AND P0, PT, R15, RZ, PT ;  /* 0x000000ff0f00720c */ /* 0x000fe20003f06270 */
[----:B------:R-:W-:Y:S02]  /*3fe0*/  IMAD.MOV R3, RZ, RZ, -R3 ;  /* 0x000000ffff037224 */ /* 0x000fe400078e0a03 */
[----:B------:R-:W-:Y:S01]  /*3ff0*/  IMAD R86, R12, R4, R5 ;  /* 0x000000040c567224 */ /* 0x000fe200078e0205 */
[----:B------:R-:W-:Y:S01]  /*4000*/  IADD3 R4, R0, 0x4f, RZ ;  /* 0x0000004f00047810 */ /* 0x000fe20007ffe0ff */
[----:B------:R-:W-:-:S02]  /*4010*/  @!P6 IMAD.IADD R84, R84, 0x1, -R12 ;  /* 0x000000015454e824 */ /* 0x000fc400078e0a0c */
[----:B------:R-:W-:Y:S01]  /*4020*/  IMAD R85, R12, R3, R85 ;  /* 0x000000030c557224 */ /* 0x000fe200078e0255 */
[----:B------:R-:W-:Y:S01]  /*4030*/  IABS R87, R4 ;  /* 0x0000000400577213 */ /* 0x000fe20000000000 */
[----:B------:R-:W-:Y:S01]  /*4040*/  @!P5 IMAD.IADD R82, R82, 0x1, -R12 ;  /* 0x000000015252d824 */ /* 0x000fe200078e0a0c */
[C---:B------:R-:W-:Y:S01]  /*4050*/  ISETP.GT.U32.AND P6, PT, R12.reuse, R84, PT ;  /* 0x000000540c00720c */ /* 0x040fe20003fc4070 */
[----:B------:R-:W-:Y:S01]  /*4060*/  @!P1 IMAD.MOV R80, RZ, RZ, -R80 ;  /* 0x000000ffff509224 */ /* 0x000fe200078e0a50 */
[----:B------:R-:W-:Y:S01]  /*4070*/  ISETP.GT.U32.AND P5, PT, R12, R86, PT ;  /* 0x000000560c00720c */ /* 0x000fe20003fa4070 */
[----:B------:R-:W-:Y:S01]  /*4080*/  IMAD.HI.U32 R3, R2, R87, RZ ;  /* 0x0000005702037227 */ /* 0x000fe200078e00ff */
[----:B------:R-:W-:Y:S02]  /*4090*/  @!P4 IADD3 R81, -R81, RZ, RZ ;  /* 0x000000ff5151c210 */ /* 0x000fe40007ffe1ff */
[----:B------:R-:W-:Y:S01]  /*40a0*/  ISETP.GT.U32.AND P1, PT, R12, R85, PT ;  /* 0x000000550c00720c */ /* 0x000fe20003f24070 */
[----:B------:R-:W-:Y:S01]  /*40b0*/  @!P2 IMAD.IADD R83, R83, 0x1, -R12 ;  /* 0x000000015353a824 */ /* 0x000fe200078e0a0c */
[----:B------:R-:W-:Y:S01]  /*40c0*/  ISETP.GE.AND P4, PT, R17, RZ, PT ;  /* 0x000000ff1100720c */ /* 0x000fe20003f86270 */
[----:B------:R-:W-:Y:S01]  /*40d0*/  VIADD R10, R0, 0x50 ;  /* 0x00000050000a7836 */ /* 0x000fe20000000000 */
[----:B------:R-:W-:Y:S01]  /*40e0*/  ISETP.GE.AND P2, PT, R16, RZ, PT ;  /* 0x000000ff1000720c */ /* 0x000fe20003f46270 */
[----:B------:R-:W-:Y:S01]  /*40f0*/  IMAD.MOV R3, RZ, RZ, -R3 ;  /* 0x000000ffff037224 */ /* 0x000fe200078e0a03 */
[----:B------:R-:W-:Y:S01]  /*4100*/  ISETP.GT.U32.AND P3, PT, R12, R83, PT ;  /* 0x000000530c00720c */ /* 0x000fe20003f64070 */
[----:B------:R-:W-:Y:S01]  /*4110*/  @!P0 IMAD.MOV R82, RZ, RZ, -R82 ;  /* 0x000000ffff528224 */ /* 0x000fe200078e0a52 */
[----:B------:R-:W-:Y:S01]  /*4120*/  @!P6 IADD3 R84, R84, -R12, RZ ;  /* 0x8000000c5454e210 */ /* 0x000fe20007ffe0ff */
[----:B------:R-:W-:Y:S01]  /*4130*/  IMAD R87, R12, R3, R87 ;  /* 0x000000030c577224 */ /* 0x000fe200078e0257 */
[----:B------:R-:W-:Y:S01]  /*4140*/  IABS R5, R10 ;  /* 0x0000000a00057213 */ /* 0x000fe20000000000 */
[----:B------:R-:W-:Y:S01]  /*4150*/  VIADD R3, R0, 0x51 ;  /* 0x0000005100037836 */ /* 0x000fe20000000000 */
[----:B------:R-:W-:Y:S01]  /*4160*/  @!P5 IADD3 R86, R86, -R12, RZ ;  /* 0x8000000c5656d210 */ /* 0x000fe20007ffe0ff */
[----:B------:R-:W-:Y:S01]  /*4170*/  @!P1 IMAD.IADD R85, R85, 0x1, -R12 ;  /* 0x0000000155559824 */ /* 0x000fe200078e0a0c */
[----:B------:R-:W-:Y:S01]  /*4180*/  ISETP.GE.AND P1, PT, R4, RZ, PT ;  /* 0x000000ff0400720c */ /* 0x000fe20003f26270 */
[----:B------:R-:W-:Y:S01]  /*4190*/  IMAD.HI.U32 R4, R2, R5, RZ ;  /* 0x0000000502047227 */ /* 0x000fe200078e00ff */
[----:B------:R-:W-:-:S02]  /*41a0*/  @!P4 IADD3 R84, -R84, RZ, RZ ;  /* 0x000000ff5454c210 */ /* 0x000fc40007ffe1ff */
[C---:B------:R-:W-:Y:S01]  /*41b0*/  ISETP.GT.U32.AND P5, PT, R12.reuse, R86, PT ;  /* 0x000000560c00720c */ /* 0x040fe20003fa4070 */
[----:B------:R-:W-:Y:S01]  /*41c0*/  IMAD.MOV R4, RZ, RZ, -R4 ;  /* 0x000000ffff047224 */ /* 0x000fe200078e0a04 */
[C---:B------:R-:W-:Y:S01]  /*41d0*/  ISETP.GT.U32.AND P4, PT, R12.reuse, R87, PT ;  /* 0x000000570c00720c */ /* 0x040fe20003f84070 */
[--C-:B------:R-:W-:Y:S01]  /*41e0*/  @!P3 IMAD.IADD R83, R83, 0x1, -R12.reuse ;  /* 0x000000015353b824 */ /* 0x100fe200078e0a0c */
[C---:B------:R-:W-:Y:S01]  /*41f0*/  ISETP.GT.U32.AND P0, PT, R12.reuse, R85, PT ;  /* 0x000000550c00720c */ /* 0x040fe20003f04070 */
[----:B------:R-:W-:Y:S01]  /*4200*/  IMAD R88, R12, R4, R5 ;  /* 0x000000040c587224 */ /* 0x000fe200078e0205 */
[----:B------:R-:W-:Y:S01]  /*4210*/  ISETP.GE.AND P3, PT, R9, RZ, PT ;  /* 0x000000ff0900720c */ /* 0x000fe20003f66270 */
[C---:B------:R-:W-:Y:S01]  /*4220*/  VIADD R4, R0.reuse, 0x52 ;  /* 0x0000005200047836 */ /* 0x040fe20000000000 */
[----:B------:R-:W-:Y:S01]  /*4230*/  @!P2 IADD3 R83, -R83, RZ, RZ ;  /* 0x000000ff5353a210 */ /* 0x000fe20007ffe1ff */
[----:B------:R-:W-:Y:S01]  /*4240*/  VIADD R13, R0, 0x57 ;  /* 0x00000057000d7836 */ /* 0x000fe20000000000 */
[----:B------:R-:W-:Y:S01]  /*4250*/  ISETP.GE.AND P2, PT, R10, RZ, PT ;  /* 0x000000ff0a00720c */ /* 0x000fe20003f46270 */
[C---:B------:R-:W-:Y:S01]  /*4260*/  VIADD R10, R0.reuse, 0x53 ;  /* 0x00000053000a7836 */ /* 0x040fe20000000000 */
[----:B------:R-:W-:Y:S01]  /*4270*/  IABS R89, R3 ;  /* 0x0000000300597213 */ /* 0x000fe20000000000 */
[----:B------:R-:W-:Y:S01]  /*4280*/  VIADD R14, R0, 0x5c ;  /* 0x0000005c000e7836 */ /* 0x000fe20000000000 */
[----:B------:R-:W-:Y:S01]  /*4290*/  @!P5 IADD3 R86, R86, -R12, RZ ;  /* 0x8000000c5656d210 */ /* 0x000fe20007ffe0ff */
[--C-:B------:R-:W-:Y:S01]  /*42a0*/  @!P4 IMAD.IADD R87, R87, 0x1, -R12.reuse ;  /* 0x000000015757c824 */ /* 0x100fe200078e0a0c */
[----:B------:R-:W-:Y:S01]  /*42b0*/  ISETP.GT.U32.AND P5, PT, R12, R88, PT ;  /* 0x000000580c00720c */ /* 0x000fe20003fa4070 */
[----:B------:R-:W-:Y:S01]  /*42c0*/  @!P0 IMAD.IADD R85, R85, 0x1, -R12 ;  /* 0x0000000155558824 */ /* 0x000fe200078e0a0c */
[----:B------:R-:W-:Y:S01]  /*42d0*/  IABS R91, R10 ;  /* 0x0000000a005b7213 */ /* 0x000fe20000000000 */
[----:B------:R-:W-:Y:S01]  /*42e0*/  VIADD R15, R0, 0x69 ;  /* 0x00000069000f7836 */ /* 0x000fe20000000000 */
[----:B------:R-:W-:Y:S01]  /*42f0*/  ISETP.GT.U32.AND P4, PT, R12, R87, PT ;  /* 0x000000570c00720c */ /* 0x000fe20003f84070 */
[----:B------:R-:W-:Y:S01]  /*4300*/  @!P3 IMAD.MOV R85, RZ, RZ, -R85 ;  /* 0x000000ffff55b224 */ /* 0x000fe200078e0a55 */
[----:B------:R-:W-:Y:S01]  /*4310*/  ISETP.GE.AND P0, PT, R3, RZ, PT ;  /* 0x000000ff0300720c */ /* 0x000fe20003f06270 */
[----:B------:R-:W-:Y:S01]  /*4320*/  IMAD.HI.U32 R3, R2, R89, RZ ;  /* 0x0000005902037227 */ /* 0x000fe200078e00ff */
[----:B------:R-:W-:-:S02]  /*4330*/  IABS R9, R4 ;  /* 0x0000000400097213 */ /* 0x000fc40000000000 */
[----:B------:R-:W-:Y:S01]  /*4340*/  ISETP.GE.AND P3, PT, R4, RZ, PT ;  /* 0x000000ff0400720c */ /* 0x000fe20003f66270 */
[----:B------:R-:W-:Y:S01]  /*4350*/  IMAD.HI.U32 R5, R2, R91, RZ ;  /* 0x0000005b02057227 */ /* 0x000fe200078e00ff */
[----:B------:R-:W-:Y:S02]  /*4360*/  ISETP.GE.AND P6, PT, R11, RZ, PT ;  /* 0x000000ff0b00720c */ /* 0x000fe40003fc6270 */
[----:B------:R-:W-:Y:S01]  /*4370*/  @!P5 IADD3 R88, R88, -R12, RZ ;  /* 0x8000000c5858d210 */ /* 0x000fe20007ffe0ff */
[----:B------:R-:W-:Y:S01]  /*4380*/  IMAD.MOV R3, RZ, RZ, -R3 ;  /* 0x000000ffff037224 */ /* 0x000fe200078e0a03 */
[----:B------:R-:W-:Y:S01]  /*4390*/  IABS R95, R13 ;  /* 0x0000000d005f7213 */ /* 0x000fe20000000000 */
[----:B------:R-:W-:Y:S01]  /*43a0*/  IMAD.MOV R5, RZ, RZ, -R5 ;  /* 0x000000ffff057224 */ /* 0x000fe200078e0a05 */
[----:B------:R-:W-:Y:S01]  /*43b0*/  ISETP.GT.U32.AND P5, PT, R12, R88, PT ;  /* 0x000000580c00720c */ /* 0x000fe20003fa4070 */
[----:B------:R-:W-:Y:S01]  /*43c0*/  IMAD.HI.U32 R4, R2, R9, RZ ;  /* 0x0000000902047227 */ /* 0x000fe200078e00ff */
[----:B------:R-:W-:-:S02]  /*43d0*/  @!P4 IADD3 R87, R87, -R12, RZ ;  /* 0x8000000c5757c210 */ /* 0x000fc40007ffe0ff */
[----:B------:R-:W-:Y:S01]  /*43e0*/  IABS R113, R15 ;  /* 0x0000000f00717213 */ /* 0x000fe20000000000 */
[C---:B------:R-:W-:Y:S01]  /*43f0*/  IMAD R89, R12.reuse, R3, R89 ;  /* 0x000000030c597224 */ /* 0x040fe200078e0259 */
[----:B------:R-:W-:Y:S01]  /*4400*/  @!P1 IADD3 R87, -R87, RZ, RZ ;  /* 0x000000ff57579210 */ /* 0x000fe20007ffe1ff */
[----:B------:R-:W-:Y:S01]  /*4410*/  IMAD R91, R12, R5, R91 ;  /* 0x000000050c5b7224 */ /* 0x000fe200078e025b */
[----:B------:R-:W-:Y:S01]  /*4420*/  @!P6 IADD3 R86, -R86, RZ, RZ ;  /* 0x000000ff5656e210 */ /* 0x000fe20007ffe1ff */
[----:B------:R-:W-:Y:S01]  /*4430*/  IMAD.MOV R4, RZ, RZ, -R4 ;  /* 0x000000ffff047224 */ /* 0x000fe200078e0a04 */
[----:B------:R-:W-:Y:S01]  /*4440*/  ISETP.GT.U32.AND P4, PT, R12, R89, PT ;  /* 0x000000590c00720c */ /* 0x000fe20003f84070 */
[----:B------:R-:W-:Y:S01]  /*4450*/  VIADD R11, R0, 0x56 ;  /* 0x00000056000b7836 */ /* 0x000fe20000000000 */
[C---:B------:R-:W-:Y:S01]  /*4460*/  ISETP.GT.U32.AND P1, PT, R12.reuse, R91, PT ;  /* 0x0000005b0c00720c */ /* 0x040fe20003f24070 */
[----:B------:R-:W-:Y:S01]  /*4470*/  IMAD R90, R12, R4, R9 ;  /* 0x000000040c5a7224 */ /* 0x000fe200078e0209 */
[----:B------:R-:W-:Y:S01]  /*4480*/  @!P5 IADD3 R88, R88, -R12, RZ ;  /* 0x8000000c5858d210 */ /* 0x000fe20007ffe0ff */
[----:B------:R-:W-:Y:S01]  /*4490*/  VIADD R4, R0, 0x54 ;  /* 0x0000005400047836 */ /* 0x000fe20000000000 */
[----:B------:R-:W-:Y:S01]  /*44a0*/  ISETP.GE.AND P6, PT, R10, RZ, PT ;  /* 0x000000ff0a00720c */ /* 0x000fe20003fc6270 */
[----:B------:R-:W-:Y:S01]  /*44b0*/  VIADD R10, R0, 0x55 ;  /* 0x00000055000a7836 */ /* 0x000fe20000000000 */
[----:B------:R-:W-:Y:S01]  /*44c0*/  ISETP.GT.U32.AND P5, PT, R12, R90, PT ;  /* 0x0000005a0c00720c */ /* 0x000fe20003fa4070 */
[----:B------:R-:W-:Y:S01]  /*44d0*/  VIADD R17, R0, 0x95 ;  /* 0x0000009500117836 */ /* 0x000fe20000000000 */
[----:B------:R-:W-:-:S02]  /*44e0*/  IABS R5, R4 ;  /* 0x0000000400057213 */ /* 0x000fc40000000000 */
[----:B------:R-:W-:Y:S01]  /*44f0*/  IABS R9, R11 ;  /* 0x0000000b00097213 */ /* 0x000fe20000000000 */
[--C-:B------:R-:W-:Y:S01]  /*4500*/  @!P4 IMAD.IADD R89, R89, 0x1, -R12.reuse ;  /* 0x000000015959c824 */ /* 0x100fe200078e0a0c */
[----:B------:R-:W-:Y:S01]  /*4510*/  IABS R93, R10 ;  /* 0x0000000a005d7213 */ /* 0x000fe20000000000 */
[----:B------:R-:W-:Y:S01]  /*4520*/  IMAD.HI.U32 R3, R2, R5, RZ ;  /* 0x0000000502037227 */ /* 0x000fe200078e00ff */
[----:B------:R-:W-:Y:S02]  /*4530*/  @!P2 IADD3 R88, -R88, RZ, RZ ;  /* 0x000000ff5858a210 */ /* 0x000fe40007ffe1ff */
[----:B------:R-:W-:Y:S01]  /*4540*/  ISETP.GT.U32.AND P4, PT, R12, R89, PT ;  /* 0x000000590c00720c */ /* 0x000fe20003f84070 */
[----:B------:R-:W-:Y:S01]  /*4550*/  @!P1 IMAD.IADD R91, R91, 0x1, -R12 ;  /* 0x000000015b5b9824 */ /* 0x000fe200078e0a0c */
[----:B------:R-:W-:Y:S01]  /*4560*/  ISETP.GE.AND P2, PT, R4, RZ, PT ;  /* 0x000000ff0400720c */ /* 0x000fe20003f46270 */
[----:B------:R-:W-:Y:S01]  /*4570*/  IMAD.MOV R3, RZ, RZ, -R3 ;  /* 0x000000ffff037224 */ /* 0x000fe200078e0a03 */
[----:B------:R-:W-:Y:S01]  /*4580*/  IADD3 R16, R0, 0x94, RZ ;  /* 0x0000009400107810 */ /* 0x000fe20007ffe0ff */
[----:B------:R-:W-:Y:S01]  /*4590*/  IMAD.HI.U32 R4, R2, R9, RZ ;  /* 0x0000000902047227 */ /* 0x000fe200078e00ff */
[----:B------:R-:W-:-:S02]  /*45a0*/  ISETP.GT.U32.AND P1, PT, R12, R91, PT ;  /* 0x0000005b0c00720c */ /* 0x000fc40003f24070 */
[----:B------:R-:W-:Y:S01]  /*45b0*/  IABS R157, R17 ;  /* 0x00000011009d7213 */ /* 0x000fe20000000000 */
[----:B------:R-:W-:Y:S02]  /*45c0*/  IMAD R92, R12, R3, R5 ;  /* 0x000000030c5c7224 */ /* 0x000fe400078e0205 */
[----:B------:R-:W-:-:S04]  /*45d0*/  IMAD.HI.U32 R3, R2, R93, RZ ;  /* 0x0000005d02037227 */ /* 0x000fc800078e00ff */
[----:B------:R-:W-:Y:S01]  /*45e0*/  IMAD.HI.U32 R5, R2, R95, RZ ;  /* 0x0000005f02057227 */ /* 0x000fe200078e00ff */
[----:B------:R-:W-:-:S03]  /*45f0*/  IADD3 R3, -R3, RZ, RZ ;  /* 0x000000ff03037210 */ /* 0x000fc60007ffe1ff */
[----:B------:R-:W-:Y:S01]  /*4600*/  @!P5 IMAD.IADD R90, R90, 0x1, -R12 ;  /* 0x000000015a5ad824 */ /* 0x000fe200078e0a0c */
[----:B------:R-:W-:Y:S01]  /*4610*/  IADD3 R5, -R5, RZ, RZ ;  /* 0x000000ff05057210 */ /* 0x000fe20007ffe1ff */
[----:B------:R-:W-:Y:S02]  /*4620*/  IMAD.MOV R4, RZ, RZ, -R4 ;  /* 0x000000ffff047224 */ /* 0x000fe400078e0a04 */
[----:B------:R-:W-:Y:S01]  /*4630*/  @!P4 IMAD.IADD R89, R89, 0x1, -R12 ;  /* 0x000000015959c824 */ /* 0x000fe200078e0a0c */
[C---:B------:R-:W-:Y:S01]  /*4640*/  ISETP.GT.U32.AND P5, PT, R12.reuse, R90, PT ;  /* 0x0000005a0c00720c */ /* 0x040fe20003fa4070 */
[C---:B------:R-:W-:Y:S01]  /*4650*/  IMAD R94, R12.reuse, R4, R9 ;  /* 0x000000040c5e7224 */ /* 0x040fe200078e0209 */
[C---:B------:R-:W-:Y:S01]  /*4660*/  ISETP.GT.U32.AND P4, PT, R12.reuse, R92, PT ;  /* 0x0000005c0c00720c */ /* 0x040fe20003f84070 */
[C---:B------:R-:W-:Y:S01]  /*4670*/  IMAD R93, R12.reuse, R3, R93 ;  /* 0x000000030c5d7224 */ /* 0x040fe200078e025d */
[----:B------:R-:W-:Y:S01]  /*4680*/  @!P0 IADD3 R89, -R89, RZ, RZ ;  /* 0x000000ff59598210 */ /* 0x000fe20007ffe1ff */
[----:B------:R-:W-:-:S02]  /*4690*/  IMAD R95, R12, R5, R95 ;  /* 0x000000050c5f7224 */ /* 0x000fc400078e025f */
[--C-:B------:R-:W-:Y:S01]  /*46a0*/  @!P1 IMAD.IADD R91, R91, 0x1, -R12.reuse ;  /* 0x000000015b5b9824 */ /* 0x100fe200078e0a0c */
[----:B------:R-:W-:Y:S01]  /*46b0*/  ISETP.GT.U32.AND P1, PT, R12, R94, PT ;  /* 0x0000005e0c00720c */ /* 0x000fe20003f24070 */
[----:B------:R-:W-:Y:S01]  /*46c0*/  VIADD R4, R0, 0x58 ;  /* 0x0000005800047836 */ /* 0x000fe20000000000 */
[C---:B------:R-:W-:Y:S01]  /*46d0*/  ISETP.GT.U32.AND P0, PT, R12.reuse, R93, PT ;  /* 0x0000005d0c00720c */ /* 0x040fe20003f04070 */
[----:B------:R-:W-:Y:S01]  /*46e0*/  @!P6 IMAD.MOV R91, RZ, RZ, -R91 ;  /* 0x000000ffff5be224 */ /* 0x000fe200078e0a5b */
[----:B------:R-:W-:Y:S01]  /*46f0*/  ISETP.GT.U32.AND P6, PT, R12, R95, PT ;  /* 0x0000005f0c00720c */ /* 0x000fe20003fc4070 */
[--C-:B------:R-:W-:Y:S01]  /*4700*/  @!P5 IMAD.IADD R90, R90, 0x1, -R12.reuse ;  /* 0x000000015a5ad824 */ /* 0x100fe200078e0a0c */
[----:B------:R-:W-:Y:S01]  /*4710*/  IABS R5, R4 ;  /* 0x0000000400057213 */ /* 0x000fe20000000000 */
[----:B------:R-:W-:Y:S01]  /*4720*/  @!P4 IMAD.IADD R92, R92, 0x1, -R12 ;  /* 0x000000015c5cc824 */ /* 0x000fe200078e0a0c */
[----:B------:R-:W-:Y:S01]  /*4730*/  ISETP.GE.AND P5, PT, R10, RZ, PT ;  /* 0x000000ff0a00720c */ /* 0x000fe20003fa6270 */
[----:B------:R-:W-:Y:S01]  /*4740*/  @!P3 IMAD.MOV R90, RZ, RZ, -R90 ;  /* 0x000000ffff5ab224 */ /* 0x000fe200078e0a5a */
[----:B------:R-:W-:Y:S01]  /*4750*/  IADD3 R10, R0, 0x59, RZ ;  /* 0x00000059000a7810 */ /* 0x000fe20007ffe0ff */
[----:B------:R-:W-:Y:S01]  /*4760*/  IMAD.HI.U32 R3, R2, R5, RZ ;  /* 0x0000000502037227 */ /* 0x000fe200078e00ff */
[----:B------:R-:W-:-:S02]  /*4770*/  ISETP.GT.U32.AND P4, PT, R12, R92, PT ;  /* 0x0000005c0c00720c */ /* 0x000fc40003f84070 */
[----:B------:R-:W-:Y:S01]  /*4780*/  IABS R97, R10 ;  /* 0x0000000a00617213 */ /* 0x000fe20000000000 */
[----:B------:R-:W-:Y:S01]  /*4790*/  @!P1 IMAD.IADD R94, R94, 0x1, -R12 ;  /* 0x000000015e5e9824 */ /* 0x000fe200078e0a0c */
[-C--:B------:R-:W-:Y:S01]  /*47a0*/  @!P0 IADD3 R93, R93, -R12.reuse, RZ ;  /* 0x8000000c5d5d8210 */ /* 0x080fe20007ffe0ff */
[----:B------:R-:W-:Y:S01]  /*47b0*/  IMAD.MOV R3, RZ, RZ, -R3 ;  /* 0x000000ffff037224 */ /* 0x000fe200078e0a03 */
[----:B------:R-:W-:Y:S02]  /*47c0*/  @!P6 IADD3 R95, R95, -R12, RZ ;  /* 0x8000000c5f5fe210 */ /* 0x000fe40007ffe0ff */
[C---:B------:R-:W-:Y:S01]  /*47d0*/  ISETP.GT.U32.AND P6, PT, R12.reuse, R94, PT ;  /* 0x0000005e0c00720c */ /* 0x040fe20003fc4070 */
[C---:B------:R-:W-:Y:S01]  /*47e0*/  IMAD R96, R12.reuse, R3, R5 ;  /* 0x000000030c607224 */ /* 0x040fe200078e0205 */
[----:B------:R-:W-:Y:S01]  /*47f0*/  ISETP.GT.U32.AND P1, PT, R12, R93, PT ;  /* 0x0000005d0c00720c */ /* 0x000fe20003f24070 */
[----:B------:R-:W-:Y:S01]  /*4800*/  IMAD.HI.U32 R3, R2, R97, RZ ;  /* 0x0000006102037227 */ /* 0x000fe200078e00ff */
[----:B------:R-:W-:-:S02]  /*4810*/  ISETP.GE.AND P3, PT, R11, RZ, PT ;  /* 0x000000ff0b00720c */ /* 0x000fc40003f66270 */
[----:B------:R-:W-:Y:S01]  /*4820*/  ISETP.GE.AND P0, PT, R4, RZ, PT ;  /* 0x000000ff0400720c */ /* 0x000fe20003f06270 */
[----:B------:R-:W-:Y:S01]  /*4830*/  IMAD.MOV R3, RZ, RZ, -R3 ;  /* 0x000000ffff037224 */ /* 0x000fe200078e0a03 */
[----:B------:R-:W-:Y:S01]  /*4840*/  IABS R11, R14 ;  /* 0x0000000e000b7213 */ /* 0x000fe20000000000 */
[----:B------:R-:W-:Y:S02]  /*4850*/  VIADD R5, R0, 0x5a ;  /* 0x0000005a00057836 */ /* 0x000fe40000000000 */
[----:B------:R-:W-:Y:S02]  /*4860*/  IMAD R97, R12, R3, R97 ;  /* 0x000000030c617224 */ /* 0x000fe400078e0261 */
[--C-:B------:R-:W-:Y:S01]  /*4870*/  @!P6 IMAD.IADD R94, R94, 0x1, -R12.reuse ;  /* 0x000000015e5ee824 */ /* 0x100fe200078e0a0c */
[----:B------:R-:W-:Y:S01]  /*4880*/  IABS R9, R5 ;  /* 0x0000000500097213 */ /* 0x000fe20000000000 */
[----:B------:R-:W-:Y:S01]  /*4890*/  @!P4 IMAD.IADD R92, R92, 0x1, -R12 ;  /* 0x000000015c5cc824 */ /* 0x000fe200078e0a0c */
[----:B------:R-:W-:-:S02]  /*48a0*/  ISETP.GT.U32.AND P6, PT, R12, R97, PT ;  /* 0x000000610c00720c */ /* 0x000fc40003fc4070 */
[----:B------:R-:W-:Y:S01]  /*48b0*/  @!P1 IADD3 R93, R93, -R12, RZ ;  /* 0x8000000c5d5d9210 */ /* 0x000fe20007ffe0ff */
[----:B------:R-:W-:Y:S01]  /*48c0*/  @!P2 IMAD.MOV R92, RZ, RZ, -R92 ;  /* 0x000000ffff5ca224 */ /* 0x000fe200078e0a5c */
[----:B------:R-:W-:Y:S01]  /*48d0*/  ISETP.GT.U32.AND P1, PT, R12, R96, PT ;  /* 0x000000600c00720c */ /* 0x000fe20003f24070 */
[----:B------:R-:W-:Y:S01]  /*48e0*/  IMAD.HI.U32 R3, R2, R9, RZ ;  /* 0x0000000902037227 */ /* 0x000fe200078e00ff */
[----:B------:R-:W-:Y:S02]  /*48f0*/  ISETP.GE.AND P4, PT, R13, RZ, PT ;  /* 0x000000ff0d00720c */ /* 0x000fe40003f86270 */
[----:B------:R-:W-:Y:S01]  /*4900*/  IADD3 R13, R0, 0x5b, RZ ;  /* 0x0000005b000d7810 */ /* 0x000fe20007ffe0ff */
[----:B------:R-:W-:Y:S01]  /*4910*/  IMAD.MOV R3, RZ, RZ, -R3 ;  /* 0x000000ffff037224 */ /* 0x000fe200078e0a03 */
[C---:B------:R-:W-:Y:S01]  /*4920*/  ISETP.GT.U32.AND P2, PT, R12.reuse, R95, PT ;  /* 0x0000005f0c00720c */ /* 0x040fe20003f44070 */
[----:B------:R-:W-:Y:S01]  /*4930*/  @!P5 IMAD.MOV R93, RZ, RZ, -R93 ;  /* 0x000000ffff5dd224 */ /* 0x000fe200078e0a5d */
[----:B------:R-:W-:Y:S01]  /*4940*/  IABS R99, R13 ;  /* 0x0000000d00637213 */ /* 0x000fe20000000000 */
[----:B------:R-:W-:Y:S01]  /*4950*/  IMAD R98, R12, R3, R9 ;  /* 0x000000030c627224 */ /* 0x000fe200078e0209 */
[-C--:B------:R-:W-:Y:S01]  /*4960*/  @!P6 IADD3 R97, R97, -R12.reuse, RZ ;  /* 0x8000000c6161e210 */ /* 0x080fe20007ffe0ff */
[----:B------:R-:W-:Y:S01]  /*4970*/  VIADD R9, R0, 0x5d ;  /* 0x0000005d00097836 */ /* 0x000fe20000000000 */
[----:B------:R-:W-:Y:S01]  /*4980*/  @!P3 IADD3 R94, -R94, RZ, RZ ;  /* 0x000000ff5e5eb210 */ /* 0x000fe20007ffe1ff */
[----:B------:R-:W-:Y:S01]  /*4990*/  IMAD.HI.U32 R4, R2, R99, RZ ;  /* 0x0000006302047227 */ /* 0x000fe200078e00ff */
[----:B------:R-:W-:-:S02]  /*49a0*/  @!P1 IADD3 R96, R96, -R12, RZ ;  /* 0x8000000c60609210 */ /* 0x000fc40007ffe0ff */
[----:B------:R-:W-:Y:S01]  /*49b0*/  ISETP.GE.AND P1, PT, R5, RZ, PT ;  /* 0x000000ff0500720c */ /* 0x000fe20003f26270 */
[----:B------:R-:W-:Y:S01]  /*49c0*/  IMAD.HI.U32 R5, R2, R11, RZ ;  /* 0x0000000b02057227 */ /* 0x000fe200078e00ff */
[C---:B------:R-:W-:Y:S02]  /*49d0*/  ISETP.GT.U32.AND P6, PT, R12.reuse, R97, PT ;  /* 0x000000610c00720c */ /* 0x040fe40003fc4070 */
[----:B------:R-:W-:Y:S01]  /*49e0*/  ISETP.GT.U32.AND P3, PT, R12, R98, PT ;  /* 0x000000620c00720c */ /* 0x000fe20003f64070 */
[----:B------:R-:W-:Y:S01]  /*49f0*/  IMAD.MOV R4, RZ, RZ, -R4 ;  /* 0x000000ffff047224 */ /* 0x000fe200078e0a04 */
[----:B------:R-:W-:Y:S01]  /*4a00*/  IABS R101, R9 ;  /* 0x0000000900657213 */ /* 0x000fe20000000000 */
[----:B------:R-:W-:Y:S01]  /*4a10*/  @!P2 IMAD.IADD R95, R95, 0x1, -R12 ;  /* 0x000000015f5fa824 */ /* 0x000fe200078e0a0c */
[----:B------:R-:W-:Y:S01]  /*4a20*/  ISETP.GE.AND P2, PT, R10, RZ, PT ;  /* 0x000000ff0a00720c */ /* 0x000fe20003f46270 */
[----:B------:R-:W-:Y:S01]  /*4a30*/  IMAD.MOV R5, RZ, RZ, -R5 ;  /* 0x000000ffff057224 */ /* 0x000fe200078e0a05 */
[C---:B------:R-:W-:Y:S01]  /*4a40*/  ISETP.GT.U32.AND P5, PT, R12.reuse, R96, PT ;  /* 0x000000600c00720c */ /* 0x040fe20003fa4070 */
[----:B------:R-:W-:-:S02]  /*4a50*/  IMAD R99, R12, R4, R99 ;  /* 0x000000040c637224 */ /* 0x000fc400078e0263 */
[C---:B------:R-:W-:Y:S02]  /*4a60*/  IMAD R100, R12.reuse, R5, R11 ;  /* 0x000000050c647224 */ /* 0x040fe400078e020b */
[----:B------:R-:W-:Y:S01]  /*4a70*/  @!P4 IMAD.MOV R95, RZ, RZ, -R95 ;  /* 0x000000ffff5fc224 */ /* 0x000fe200078e0a5f */
[C---:B------:R-:W-:Y:S01]  /*4a80*/  ISETP.GT.U32.AND P4, PT, R12.reuse, R99, PT ;  /* 0x000000630c00720c */ /* 0x040fe20003f84070 */
[--C-:B------:R-:W-:Y:S01]  /*4a90*/  @!P6 IMAD.IADD R97, R97, 0x1, -R12.reuse ;  /* 0x000000016161e824 */ /* 0x100fe200078e0a0c */
[----:B------:R-:W-:Y:S01]  /*4aa0*/  ISETP.GT.U32.AND P6, PT, R12, R100, PT ;  /* 0x000000640c00720c */ /* 0x000fe20003fc4070 */
[----:B------:R-:W-:Y:S01]  /*4ab0*/  VIADD R10, R0, 0x5e ;  /* 0x0000005e000a7836 */ /* 0x000fe20000000000 */
[----:B------:R-:W-:Y:S01]  /*4ac0*/  @!P3 IADD3 R98, R98, -R12, RZ ;  /* 0x8000000c6262b210 */ /* 0x000fe20007ffe0ff */
[----:B------:R-:W-:Y:S01]  /*4ad0*/  IMAD.HI.U32 R3, R2, R101, RZ ;  /* 0x0000006502037227 */ /* 0x000fe200078e00ff */
[----:B------:R-:W-:Y:S02]  /*4ae0*/  ISETP.GE.AND P3, PT, R14, RZ, PT ;  /* 0x000000ff0e00720c */ /* 0x000fe40003f66270 */
[----:B------:R-:W-:Y:S01]  /*4af0*/  IABS R5, R10 ;  /* 0x0000000a00057213 */ /* 0x000fe20000000000 */
[----:B------:R-:W-:Y:S01]  /*4b00*/  VIADD R11, R0, 0x5f ;  /* 0x0000005f000b7836 */ /* 0x000fe20000000000 */
[----:B------:R-:W-:Y:S01]  /*4b10*/  IADD3 R4, -R3, RZ, RZ ;  /* 0x000000ff03047210 */ /* 0x000fe20007ffe1ff */
[----:B------:R-:W-:Y:S01]  /*4b20*/  @!P2 IMAD.MOV R97, RZ, RZ, -R97 ;  /* 0x000000ffff61a224 */ /* 0x000fe200078e0a61 */
[----:B------:R-:W-:Y:S01]  /*4b30*/  @!P5 IADD3 R96, R96, -R12, RZ ;  /* 0x8000000c6060d210 */ /* 0x000fe20007ffe0ff */
[----:B------:R-:W-:Y:S01]  /*4b40*/  @!P4 IMAD.IADD R99, R99, 0x1, -R12 ;  /* 0x000000016363c824 */ /* 0x000fe200078e0a0c */
[----:B------:R-:W-:Y:S01]  /*4b50*/  ISETP.GT.U32.AND P4, PT, R12, R98, PT ;  /* 0x000000620c00720c */ /* 0x000fe20003f84070 */
[----:B------:R-:W-:Y:S01]  /*4b60*/  IMAD.HI.U32 R3, R2, R5, RZ ;  /* 0x0000000502037227 */ /* 0x000fe200078e00ff */
[----:B------:R-:W-:-:S02]  /*4b70*/  ISETP.GE.AND P5, PT, R13, RZ, PT ;  /* 0x000000ff0d00720c */ /* 0x000fc40003fa6270 */
[----:B------:R-:W-:Y:S01]  /*4b80*/  IABS R103, R11 ;  /* 0x0000000b00677213 */ /* 0x000fe20000000000 */
[----:B------:R-:W-:Y:S01]  /*4b90*/  @!P6 IMAD.IADD R100, R100, 0x1, -R12 ;  /* 0x000000016464e824 */ /* 0x000fe200078e0a0c */
[C---:B------:R-:W-:Y:S01]  /*4ba0*/  ISETP.GT.U32.AND P6, PT, R12.reuse, R99, PT ;  /* 0x000000630c00720c */ /* 0x040fe20003fc4070 */
[----:B------:R-:W-:Y:S01]  /*4bb0*/  IMAD R101, R12, R4, R101 ;  /* 0x000000040c657224 */ /* 0x000fe200078e0265 */
[----:B------:R-:W-:Y:S01]  /*4bc0*/  IADD3 R3, -R3, RZ, RZ ;  /* 0x000000ff03037210 */ /* 0x000fe20007ffe1ff */
[C---:B------:R-:W-:Y:S01]  /*4bd0*/  VIADD R13, R0.reuse, 0x60 ;  /* 0x00000060000d7836 */ /* 0x040fe20000000000 */
[----:B------:R-:W-:Y:S01]  /*4be0*/  IADD3 R14, R0, 0x61, RZ ;  /* 0x00000061000e7810 */ /* 0x000fe20007ffe0ff */
[----:B------:R-:W-:Y:S01]  /*4bf0*/  @!P0 IMAD.MOV R96, RZ, RZ, -R96 ;  /* 0x000000ffff608224 */ /* 0x000fe200078e0a60 */
[----:B------:R-:W-:Y:S01]  /*4c00*/  ISETP.GT.U32.AND P0, PT, R12, R100, PT ;  /* 0x000000640c00720c */ /* 0x000fe20003f04070 */
[----:B------:R-:W-:Y:S01]  /*4c10*/  @!P4 IMAD.IADD R98, R98, 0x1, -R12 ;  /* 0x000000016262c824 */ /* 0x000fe200078e0a0c */
[C---:B------:R-:W-:Y:S01]  /*4c20*/  ISETP.GT.U32.AND P4, PT, R12.reuse, R101, PT ;  /* 0x000000650c00720c */ /* 0x040fe20003f84070 */
[----:B------:R-:W-:Y:S01]  /*4c30*/  IMAD R102, R12, R3, R5 ;  /* 0x000000030c667224 */ /* 0x000fe200078e0205 */
[----:B------:R-:W-:Y:S01]  /*4c40*/  IABS R5, R13 ;  /* 0x0000000d00057213 */ /* 0x000fe20000000000 */
[----:B------:R-:W-:Y:S01]  /*4c50*/  IMAD.HI.U32 R3, R2, R103, RZ ;  /* 0x0000006702037227 */ /* 0x000fe200078e00ff */
[----:B------:R-:W-:-:S03]  /*4c60*/  IABS R105, R14 ;  /* 0x0000000e00697213 */ /* 0x000fc60000000000 */
[----:B------:R-:W-:Y:S01]  /*4c70*/  @!P6 IMAD.IADD R99, R99, 0x1, -R12 ;  /* 0x000000016363e824 */ /* 0x000fe200078e0a0c */
[----:B------:R-:W-:Y:S01]  /*4c80*/  ISETP.GT.U32.AND P6, PT, R12, R102, PT ;  /* 0x000000660c00720c */ /* 0x000fe20003fc4070 */
[----:B------:R-:W-:Y:S01]  /*4c90*/  @!P1 IMAD.MOV R98, RZ, RZ, -R98 ;  /* 0x000000ffff629224 */ /* 0x000fe200078e0a62 */
[----:B------:R-:W-:Y:S01]  /*4ca0*/  IADD3 R4, -R3, RZ, RZ ;  /* 0x000000ff03047210 */ /* 0x000fe20007ffe1ff */
[----:B------:R-:W-:Y:S01]  /*4cb0*/  IMAD.HI.U32 R3, R2, R5, RZ ;  /* 0x0000000502037227 */ /* 0x000fe200078e00ff */
[----:B------:R-:W-:Y:S02]  /*4cc0*/  @!P5 IADD3 R99, -R99, RZ, RZ ;  /* 0x000000ff6363d210 */ /* 0x000fe40007ffe1ff */
[----:B------:R-:W-:Y:S01]  /*4cd0*/  ISETP.GE.AND P5, PT, R11, RZ, PT ;  /* 0x000000ff0b00720c */ /* 0x000fe20003fa6270 */
[----:B------:R-:W-:Y:S01]  /*4ce0*/  @!P4 IMAD.IADD R101, R101, 0x1, -R12 ;  /* 0x000000016565c824 */ /* 0x000fe200078e0a0c */
[----:B------:R-:W-:Y:S01]  /*4cf0*/  ISETP.GE.AND P4, PT, R10, RZ, PT ;  /* 0x000000ff0a00720c */ /* 0x000fe20003f86270 */
[----:B------:R-:W-:-:S02]  /*4d00*/  IMAD.MOV R104, RZ, RZ, -R3 ;  /* 0x000000ffff687224 */ /* 0x000fc400078e0a03 */
[----:B------:R-:W-:Y:S02]  /*4d10*/  IMAD R103, R12, R4, R103 ;  /* 0x000000040c677224 */ /* 0x000fe400078e0267 */
[----:B------:R-:W-:Y:S01]  /*4d20*/  @!P6 IADD3 R102, R102, -R12, RZ ;  /* 0x8000000c6666e210 */ /* 0x000fe20007ffe0ff */
[C---:B------:R-:W-:Y:S01]  /*4d30*/  IMAD R104, R12.reuse, R104, R5 ;  /* 0x000000680c687224 */ /* 0x040fe200078e0205 */
[----:B------:R-:W-:Y:S01]  /*4d40*/  ISETP.GT.U32.AND P6, PT, R12, R101, PT ;  /* 0x000000650c00720c */ /* 0x000fe20003fc4070 */
[----:B------:R-:W-:Y:S01]  /*4d50*/  IMAD.HI.U32 R3, R2, R105, RZ ;  /* 0x0000006902037227 */ /* 0x000fe200078e00ff */
[C---:B------:R-:W-:Y:S02]  /*4d60*/  ISETP.GT.U32.AND P1, PT, R12.reuse, R103, PT ;  /* 0x000000670c00720c */ /* 0x040fe40003f24070 */
[----:B------:R-:W-:Y:S01]  /*4d70*/  ISETP.GT.U32.AND P2, PT, R12, R102, PT ;  /* 0x000000660c00720c */ /* 0x000fe20003f44070 */
[----:B------:R-:W-:Y:S01]  /*4d80*/  VIADD R4, R0, 0x62 ;  /* 0x0000006200047836 */ /* 0x000fe20000000000 */
[----:B------:R-:W-:Y:S01]  /*4d90*/  IADD3 R3, -R3, RZ, RZ ;  /* 0x000000ff03037210 */ /* 0x000fe20007ffe1ff */
[----:B------:R-:W-:Y:S01]  /*4da0*/  @!P0 IMAD.IADD R100, R100, 0x1, -R12 ;  /* 0x0000000164648824 */ /* 0x000fe200078e0a0c */
[----:B------:R-:W-:Y:S01]  /*4db0*/  ISETP.GE.AND P0, PT, R9, RZ, PT ;  /* 0x000000ff0900720c */ /* 0x000fe20003f06270 */
[----:B------:R-:W-:Y:S01]  /*4dc0*/  VIADD R10, R0, 0x63 ;  /* 0x00000063000a7836 */ /* 0x000fe20000000000 */
[----:B------:R-:W-:Y:S01]  /*4dd0*/  IABS R5, R4 ;  /* 0x0000000400057213 */ /* 0x000fe20000000000 */
[----:B------:R-:W-:-:S02]  /*4de0*/  IMAD R105, R12, R3, R105 ;  /* 0x000000030c697224 */ /* 0x000fc400078e0269 */
[--C-:B------:R-:W-:Y:S01]  /*4df0*/  @!P6 IMAD.IADD R101, R101, 0x1, -R12.reuse ;  /* 0x000000016565e824 */ /* 0x100fe200078e0a0c */
[----:B------:R-:W-:Y:S01]  /*4e00*/  ISETP.GT.U32.AND P6, PT, R12, R104, PT ;  /* 0x000000680c00720c */ /* 0x000fe20003fc4070 */
[----:B------:R-:W-:Y:S01]  /*4e10*/  IMAD.HI.U32 R3, R2, R5, RZ ;  /* 0x0000000502037227 */ /* 0x000fe200078e00ff */
[----:B------:R-:W-:Y:S02]  /*4e20*/  @!P1 IADD3 R103, R103, -R12, RZ ;  /* 0x8000000c67679210 */ /* 0x000fe40007ffe0ff */
[----:B------:R-:W-:Y:S01]  /*4e30*/  IABS R107, R10 ;  /* 0x0000000a006b7213 */ /* 0x000fe20000000000 */
[----:B------:R-:W-:Y:S01]  /*4e40*/  @!P2 IMAD.IADD R102, R102, 0x1, -R12 ;  /* 0x000000016666a824 */ /* 0x000fe200078e0a0c */
[----:B------:R-:W-:Y:S01]  /*4e50*/  IADD3 R3, -R3, RZ, RZ ;  /* 0x000000ff03037210 */ /* 0x000fe20007ffe1ff */
[----:B------:R-:W-:Y:S01]  /*4e60*/  @!P0 IMAD.MOV R101, RZ, RZ, -R101 ;  /* 0x000000ffff658224 */ /* 0x000fe200078e0a65 */
[----:B------:R-:W-:Y:S01]  /*4e70*/  ISETP.GE.AND P1, PT, R4, RZ, PT ;  /* 0x000000ff0400720c */ /* 0x000fe20003f26270 */
[----:B------:R-:W-:Y:S01]  /*4e80*/  @!P4 IMAD.MOV R102, RZ, RZ, -R102 ;  /* 0x000000ffff66c224 */ /* 0x000fe200078e0a66 */
[C---:B------:R-:W-:Y:S01]  /*4e90*/  ISETP.GT.U32.AND P4, PT, R12.reuse, R105, PT ;  /* 0x000000690c00720c */ /* 0x040fe20003f84070 */
[----:B------:R-:W-:Y:S01]  /*4ea0*/  IMAD R106, R12, R3, R5 ;  /* 0x000000030c6a7224 */ /* 0x000fe200078e0205 */
[----:B------:R-:W-:Y:S01]  /*4eb0*/  ISETP.GE.AND P2, PT, R14, RZ, PT ;  /* 0x000000ff0e00720c */ /* 0x000fe20003f46270 */
[----:B------:R-:W-:Y:S01]  /*4ec0*/  @!P6 IMAD.IADD R104, R104, 0x1, -R12 ;  /* 0x000000016868e824 */ /* 0x000fe200078e0a0c */
[----:B------:R-:W-:Y:S01]  /*4ed0*/  ISETP.GT.U32.AND P6, PT, R12, R103, PT ;  /* 0x000000670c00720c */ /* 0x000fe20003fc4070 */
[C---:B------:R-:W-:Y:S01]  /*4ee0*/  VIADD R11, R0.reuse, 0x64 ;  /* 0x00000064000b7836 */ /* 0x040fe20000000000 */
[----:B------:R-:W-:Y:S01]  /*4ef0*/  IADD3 R14, R0, 0x68, RZ ;  /* 0x00000068000e7810 */ /* 0x000fe20007ffe0ff */
[----:B------:R-:W-:Y:S01]  /*4f00*/  @!P3 IMAD.MOV R100, RZ, RZ, -R100 ;  /* 0x000000ffff64b224 */ /* 0x000fe200078e0a64 */
[----:B------:R-:W-:Y:S01]  /*4f10*/  ISETP.GT.U32.AND P0, PT, R12, R104, PT ;  /* 0x000000680c00720c */ /* 0x000fe20003f04070 */
[----:B------:R-:W-:Y:S01]  /*4f20*/  IMAD.HI.U32 R3, R2, R107, RZ ;  /* 0x0000006b02037227 */ /* 0x000fe200078e00ff */
[----:B------:R-:W-:-:S02]  /*4f30*/  ISETP.GE.AND P3, PT, R13, RZ, PT ;  /* 0x000000ff0d00720c */ /* 0x000fc40003f66270 */
[----:B------:R-:W-:Y:S01]  /*4f40*/  IABS R9, R11 ;  /* 0x0000000b00097213 */ /* 0x000fe20000000000 */
[----:B------:R-:W-:Y:S01]  /*4f50*/  IMAD.MOV R5, RZ, RZ, -R3 ;  /* 0x000000ffff057224 */ /* 0x000fe200078e0a03 */
[----:B------:R-:W-:Y:S02]  /*4f60*/  @!P4 IADD3 R105, R105, -R12, RZ ;  /* 0x8000000c6969c210 */ /* 0x000fe40007ffe0ff */
[----:B------:R-:W-:Y:S01]  /*4f70*/  IADD3 R13, R0, 0x65, RZ ;  /* 0x00000065000d7810 */ /* 0x000fe20007ffe0ff */
[----:B------:R-:W-:Y:S01]  /*4f80*/  @!P6 IMAD.IADD R103, R103, 0x1, -R12 ;  /* 0x000000016767e824 */ /* 0x000fe200078e0a0c */
[----:B------:R-:W-:Y:S01]  /*4f90*/  ISETP.GT.U32.AND P6, PT, R12, R106, PT ;  /* 0x0000006a0c00720c */ /* 0x000fe20003fc4070 */
[----:B------:R-:W-:Y:S01]  /*4fa0*/  IMAD.HI.U32 R4, R2, R9, RZ ;  /* 0x0000000902047227 */ /* 0x000fe200078e00ff */
[----:B------:R-:W-:Y:S02]  /*4fb0*/  IABS R109, R13 ;  /* 0x0000000d006d7213 */ /* 0x000fe40000000000 */
[----:B------:R-:W-:Y:S01]  /*4fc0*/  @!P0 IADD3 R104, R104, -R12, RZ ;  /* 0x8000000c68688210 */ /* 0x000fe20007ffe0ff */
[----:B------:R-:W-:Y:S01]  /*4fd0*/  IMAD.MOV R4, RZ, RZ, -R4 ;  /* 0x000000ffff047224 */ /* 0x000fe200078e0a04 */
[----:B------:R-:W-:Y:S01]  /*4fe0*/  @!P5 IADD3 R103, -R103, RZ, RZ ;  /* 0x000000ff6767d210 */ /* 0x000fe20007ffe1ff */
[----:B------:R-:W-:Y:S01]  /*4ff0*/  IMAD R107, R12, R5, R107 ;  /* 0x000000050c6b7224 */ /* 0x000fe200078e026b */
[----:B------:R-:W-:Y:S01]  /*5000*/  ISETP.GE.AND P0, PT, R10, RZ, PT ;  /* 0x000000ff0a00720c */ /* 0x000fe20003f06270 */
[C---:B------:R-:W-:Y:S01]  /*5010*/  IMAD R108, R12.reuse, R4, R9 ;  /* 0x000000040c6c7224 */ /* 0x040fe200078e0209 */
[----:B------:R-:W-:Y:S01]  /*5020*/  ISETP.GE.AND P4, PT, R11, RZ, PT ;  /* 0x000000ff0b00720c */ /* 0x000fe20003f86270 */
[----:B------:R-:W-:Y:S01]  /*5030*/  @!P3 IMAD.MOV R104, RZ, RZ, -R104 ;  /* 0x000000ffff68b224 */ /* 0x000fe200078e0a68 */
[----:B------:R-:W-:Y:S01]  /*5040*/  ISETP.GT.U32.AND P3, PT, R12, R107, PT ;  /* 0x0000006b0c00720c */ /* 0x000fe20003f64070 */
[----:B------:R-:W-:Y:S01]  /*5050*/  @!P6 IMAD.IADD R106, R106, 0x1, -R12 ;  /* 0x000000016a6ae824 */ /* 0x000fe200078e0a0c */
[----:B------:R-:W-:Y:S01]  /*5060*/  ISETP.GT.U32.AND P6, PT, R12, R105, PT ;  /* 0x000000690c00720c */ /* 0x000fe20003fc4070 */
[----:B------:R-:W-:Y:S01]  /*5070*/  IMAD.HI.U32 R3, R2, R109, RZ ;  /* 0x0000006d02037227 */ /* 0x000fe200078e00ff */
[----:B------:R-:W-:-:S02]  /*5080*/  IABS R9, R14 ;  /* 0x0000000e00097213 */ /* 0x000fc40000000000 */
[----:B------:R-:W-:Y:S01]  /*5090*/  ISETP.GT.U32.AND P5, PT, R12, R106, PT ;  /* 0x0000006a0c00720c */ /* 0x000fe20003fa4070 */
[C---:B------:R-:W-:Y:S02]  /*50a0*/  VIADD R10, R0.reuse, 0x66 ;  /* 0x00000066000a7836 */ /* 0x040fe40000000000 */
[----:B------:R-:W-:Y:S02]  /*50b0*/  IMAD.MOV R3, RZ, RZ, -R3 ;  /* 0x000000ffff037224 */ /* 0x000fe400078e0a03 */
[----:B------:R-:W-:Y:S01]  /*50c0*/  VIADD R11, R0, 0x67 ;  /* 0x00000067000b7836 */ /* 0x000fe20000000000 */
[----:B------:R-:W-:Y:S01]  /*50d0*/  IABS R5, R10 ;  /* 0x0000000a00057213 */ /* 0x000fe20000000000 */
[C---:B------:R-:W-:Y:S02]  /*50e0*/  IMAD R109, R12.reuse, R3, R109 ;  /* 0x000000030c6d7224 */ /* 0x040fe400078e026d */
[----:B------:R-:W-:Y:S01]  /*50f0*/  @!P6 IADD3 R105, R105, -R12, RZ ;  /* 0x8000000c6969e210 */ /* 0x000fe20007ffe0ff */
[----:B------:R-:W-:Y:S01]  /*5100*/  @!P3 IMAD.IADD R107, R107, 0x1, -R12 ;  /* 0x000000016b6bb824 */ /* 0x000fe200078e0a0c */
[----:B------:R-:W-:Y:S01]  /*5110*/  ISETP.GT.U32.AND P6, PT, R12, R108, PT ;  /* 0x0000006c0c00720c */ /* 0x000fe20003fc4070 */
[----:B------:R-:W-:Y:S01]  /*5120*/  IMAD.HI.U32 R3, R2, R5, RZ ;  /* 0x0000000502037227 */ /* 0x000fe200078e00ff */
[----:B------:R-:W-:-:S02]  /*5130*/  IABS R111, R11 ;  /* 0x0000000b006f7213 */ /* 0x000fc40000000000 */
[----:B------:R-:W-:Y:S01]  /*5140*/  ISETP.GE.AND P3, PT, R13, RZ, PT ;  /* 0x000000ff0d00720c */ /* 0x000fe20003f66270 */
[----:B------:R-:W-:Y:S01]  /*5150*/  @!P5 IMAD.IADD R106, R106, 0x1, -R12 ;  /* 0x000000016a6ad824 */ /* 0x000fe200078e0a0c */
[----:B------:R-:W-:Y:S01]  /*5160*/  ISETP.GT.U32.AND P5, PT, R12, R109, PT ;  /* 0x0000006d0c00720c */ /* 0x000fe20003fa4070 */
[----:B------:R-:W-:Y:S01]  /*5170*/  IMAD.HI.U32 R4, R2, R111, RZ ;  /* 0x0000006f02047227 */ /* 0x000fe200078e00ff */
[----:B------:R-:W-:-:S03]  /*5180*/  IADD3 R3, -R3, RZ, RZ ;  /* 0x000000ff03037210 */ /* 0x000fc60007ffe1ff */
[----:B------:R-:W-:Y:S02]  /*5190*/  IMAD.MOV R4, RZ, RZ, -R4 ;  /* 0x000000ffff047224 */ /* 0x000fe400078e0a04 */
[----:B------:R-:W-:Y:S01]  /*51a0*/  @!P6 IMAD.IADD R108, R108, 0x1, -R12 ;  /* 0x000000016c6ce824 */ /* 0x000fe200078e0a0c */
[C---:B------:R-:W-:Y:S01]  /*51b0*/  ISETP.GT.U32.AND P6, PT, R12.reuse, R107, PT ;  /* 0x0000006b0c00720c */ /* 0x040fe20003fc4070 */
[C---:B------:R-:W-:Y:S02]  /*51c0*/  IMAD R110, R12.reuse, R3, R5 ;  /* 0x000000030c6e7224 */ /* 0x040fe400078e0205 */
[----:B------:R-:W-:Y:S02]  /*51d0*/  IMAD R111, R12, R4, R111 ;  /* 0x000000040c6f7224 */ /* 0x000fe400078e026f */
[----:B------:R-:W-:Y:S01]  /*51e0*/  @!P5 IADD3 R109, R109, -R12, RZ ;  /* 0x8000000c6d6dd210 */ /* 0x000fe20007ffe0ff */
[----:B------:R-:W-:Y:S01]  /*51f0*/  IMAD.HI.U32 R4, R2, R113, RZ ;  /* 0x0000007102047227 */ /* 0x000fe200078e00ff */
[----:B------:R-:W-:-:S03]  /*5200*/  ISETP.GT.U32.AND P5, PT, R12, R108, PT ;  /* 0x0000006c0c00720c */ /* 0x000fc60003fa4070 */
[----:B------:R-:W-:Y:S01]  /*5210*/  @!P1 IMAD.MOV R106, RZ, RZ, -R106 ;  /* 0x000000ffff6a9224 */ /* 0x000fe200078e0a6a */
[----:B------:R-:W-:Y:S01]  /*5220*/  IADD3 R4, -R4, RZ, RZ ;  /* 0x000000ff04047210 */ /* 0x000fe20007ffe1ff */
[----:B------:R-:W-:Y:S01]  /*5230*/  IMAD.HI.U32 R3, R2, R9, RZ ;  /* 0x0000000902037227 */ /* 0x000fe200078e00ff */
[----:B------:R-:W-:Y:S02]  /*5240*/  @!P6 IADD3 R107, R107, -R12, RZ ;  /* 0x8000000c6b6be210 */ /* 0x000fe40007ffe0ff */
[C---:B------:R-:W-:Y:S01]  /*5250*/  ISETP.GT.U32.AND P6, PT, R12.reuse, R110, PT ;  /* 0x0000006e0c00720c */ /* 0x040fe20003fc4070 */
[----:B------:R-:W-:Y:S01]  /*5260*/  IMAD R113, R12, R4, R113 ;  /* 0x000000040c717224 */ /* 0x000fe200078e0271 */
[----:B------:R-:W-:Y:S01]  /*5270*/  @!P0 IADD3 R107, -R107, RZ, RZ ;  /* 0x000000ff6b6b8210 */ /* 0x000fe20007ffe1ff */
[----:B------:R-:W-:Y:S01]  /*5280*/  IMAD.MOV R3, RZ, RZ, -R3 ;  /* 0x000000ffff037224 */ /* 0x000fe200078e0a03 */
[----:B------:R-:W-:Y:S01]  /*5290*/  ISETP.GE.AND P1, PT, R10, RZ, PT ;  /* 0x000000ff0a00720c */ /* 0x000fe20003f26270 */
[----:B------:R-:W-:Y:S01]  /*52a0*/  @!P5 IMAD.IADD R108, R108, 0x1, -R12 ;  /* 0x000000016c6cd824 */ /* 0x000fe200078e0a0c */
[----:B------:R-:W-:Y:S01]  /*52b0*/  ISETP.GT.U32.AND P5, PT, R12, R111, PT ;  /* 0x0000006f0c00720c */ /* 0x000fe20003fa4070 */
[C---:B------:R-:W-:Y:S01]  /*52c0*/  VIADD R10, R0.reuse, 0x6a ;  /* 0x0000006a000a7836 */ /* 0x040fe20000000000 */
[----:B------:R-:W-:Y:S01]  /*52d0*/  IADD3 R4, R0, 0x6b, RZ ;  /* 0x0000006b00047810 */ /* 0x000fe20007ffe0ff */
[----:B------:R-:W-:Y:S01]  /*52e0*/  @!P4 IMAD.MOV R108, RZ, RZ, -R108 ;  /* 0x000000ffff6cc224 */ /* 0x000fe200078e0a6c */
[C---:B------:R-:W-:Y:S01]  /*52f0*/  ISETP.GT.U32.AND P4, PT, R12.reuse, R113, PT ;  /* 0x000000710c00720c */ /* 0x040fe20003f84070 */
[----:B------:R-:W-:Y:S01]  /*5300*/  IMAD R112, R12, R3, R9 ;  /* 0x000000030c707224 */ /* 0x000fe200078e0209 */
[----:B------:R-:W-:Y:S01]  /*5310*/  IABS R5, R10 ;  /* 0x0000000a00057213 */ /* 0x000fe20000000000 */
[----:B------:R-:W-:Y:S01]  /*5320*/  @!P6 IMAD.IADD R110, R110, 0x1, -R12 ;  /* 0x000000016e6ee824 */ /* 0x000fe200078e0a0c */
[----:B------:R-:W-:Y:S01]  /*5330*/  IABS R115, R4 ;  /* 0x0000000400737213 */ /* 0x000fe20000000000 */
[----:B------:R-:W-:Y:S01]  /*5340*/  @!P2 IMAD.MOV R105, RZ, RZ, -R105 ;  /* 0x000000ffff69a224 */ /* 0x000fe200078e0a69 */
[----:B------:R-:W-:Y:S01]  /*5350*/  ISETP.GT.U32.AND P6, PT, R12, R112, PT ;  /* 0x000000700c00720c */ /* 0x000fe20003fc4070 */
[----:B------:R-:W-:Y:S01]  /*5360*/  IMAD.HI.U32 R3, R2, R5, RZ ;  /* 0x0000000502037227 */ /* 0x000fe200078e00ff */
[----:B------:R-:W-:-:S02]  /*5370*/  ISETP.GT.U32.AND P0, PT, R12, R110, PT ;  /* 0x0000006e0c00720c */ /* 0x000fc40003f04070 */
[----:B------:R-:W-:Y:S01]  /*5380*/  ISETP.GT.U32.AND P2, PT, R12, R109, PT ;  /* 0x0000006d0c00720c */ /* 0x000fe20003f44070 */
[--C-:B------:R-:W-:Y:S02]  /*5390*/  @!P5 IMAD.IADD R111, R111, 0x1, -R12.reuse ;  /* 0x000000016f6fd824 */ /* 0x100fe400078e0a0c */
[--C-:B------:R-:W-:Y:S01]  /*53a0*/  @!P4 IMAD.IADD R113, R113, 0x1, -R12.reuse ;  /* 0x000000017171c824 */ /* 0x100fe200078e0a0c */
[----:B------:R-:W-:Y:S01]  /*53b0*/  ISETP.GE.AND P4, PT, R10, RZ, PT ;  /* 0x000000ff0a00720c */ /* 0x000fe20003f86270 */
[----:B------:R-:W-:Y:S01]  /*53c0*/  IMAD.MOV R3, RZ, RZ, -R3 ;  /* 0x000000ffff037224 */ /* 0x000fe200078e0a03 */
[----:B------:R-:W-:Y:S01]  /*53d0*/  ISETP.GT.U32.AND P5, PT, R12, R111, PT ;  /* 0x0000006f0c00720c */ /* 0x000fe20003fa4070 */
[C---:B------:R-:W-:Y:S01]  /*53e0*/  VIADD R9, R0.reuse, 0x6e ;  /* 0x0000006e00097836 */ /* 0x040fe20000000000 */
[----:B------:R-:W-:Y:S01]  /*53f0*/  IADD3 R10, R0, 0x6f, RZ ;  /* 0x0000006f000a7810 */ /* 0x000fe20007ffe0ff */
[----:B------:R-:W-:Y:S01]  /*5400*/  IMAD R114, R12, R3, R5 ;  /* 0x000000030c727224 */ /* 0x000fe200078e0205 */
[----:B------:R-:W-:Y:S01]  /*5410*/  @!P6 IADD3 R112, R112, -R12, RZ ;  /* 0x8000000c7070e210 */ /* 0x000fe20007ffe0ff */
[----:B------:R-:W-:Y:S01]  /*5420*/  @!P0 IMAD.IADD R110, R110, 0x1, -R12 ;  /* 0x000000016e6e8824 */ /* 0x000fe200078e0a0c */
[----:B------:R-:W-:Y:S01]  /*5430*/  ISETP.GE.AND P0, PT, R15, RZ, PT ;  /* 0x000000ff0f00720c */ /* 0x000fe20003f06270 */
[----:B------:R-:W-:Y:S01]  /*5440*/  IMAD.HI.U32 R3, R2, R115, RZ ;  /* 0x0000007302037227 */ /* 0x000fe200078e00ff */
[----:B------:R-:W-:-:S02]  /*5450*/  ISETP.GT.U32.AND P6, PT, R12, R112, PT ;  /* 0x000000700c00720c */ /* 0x000fc40003fc4070 */
[----:B------:R-:W-:Y:S01]  /*5460*/  @!P1 IADD3 R110, -R110, RZ, RZ ;  /* 0x000000ff6e6e9210 */ /* 0x000fe20007ffe1ff */
[----:B------:R-:W-:Y:S01]  /*5470*/  IMAD.MOV R3, RZ, RZ, -R3 ;  /* 0x000000ffff037224 */ /* 0x000fe200078e0a03 */
[C---:B------:R-:W-:Y:S01]  /*5480*/  ISETP.GT.U32.AND P1, PT, R12.reuse, R113, PT ;  /* 0x000000710c00720c */ /* 0x040fe20003f24070 */
[--C-:B------:R-:W-:Y:S01]  /*5490*/  @!P2 IMAD.IADD R109, R109, 0x1, -R12.reuse ;  /* 0x000000016d6da824 */ /* 0x100fe200078e0a0c */
[----:B------:R-:W-:Y:S01]  /*54a0*/  @!P5 IADD3 R111, R111, -R12, RZ ;  /* 0x8000000c6f6fd210 */ /* 0x000fe20007ffe0ff */
[C---:B------:R-:W-:Y:S01]  /*54b0*/  IMAD R115, R12.reuse, R3, R115 ;  /* 0x000000030c737224 */ /* 0x040fe200078e0273 */
[----:B------:R-:W-:Y:S01]  /*54c0*/  ISETP.GT.U32.AND P5, PT, R12, R114, PT ;  /* 0x000000720c00720c */ /* 0x000fe20003fa4070 */
[----:B------:R-:W-:Y:S01]  /*54d0*/  @!P3 IMAD.MOV R109, RZ, RZ, -R109 ;  /* 0x000000ffff6db224 */ /* 0x000fe200078e0a6d */
[----:B------:R-:W-:Y:S01]  /*54e0*/  ISETP.GE.AND P2, PT, R11, RZ, PT ;  /* 0x000000ff0b00720c */ /* 0x000fe20003f46270 */
[----:B------:R-:W-:Y:S01]  /*54f0*/  VIADD R3, R0, 0x6c ;  /* 0x0000006c00037836 */ /* 0x000fe20000000000 */
[----:B------:R-:W-:Y:S01]  /*5500*/  ISETP.GE.AND P3, PT, R14, RZ, PT ;  /* 0x000000ff0e00720c */ /* 0x000fe20003f66270 */
[--C-:B------:R-:W-:Y:S01]  /*5510*/  @!P6 IMAD.IADD R112, R112, 0x1, -R12.reuse ;  /* 0x000000017070e824 */ /* 0x100fe200078e0a0c */
[----:B------:R-:W-:Y:S01]  /*5520*/  ISETP.GE.AND P6, PT, R4, RZ, PT ;  /* 0x000000ff0400720c */ /* 0x000fe20003fc6270 */
[----:B------:R-:W-:Y:S01]  /*5530*/  VIADD R11, R0, 0x71 ;  /* 0x00000071000b7836 */ /* 0x000fe20000000000 */
[----:B------:R-:W-:Y:S01]  /*5540*/  IABS R5, R3 ;  /* 0x0000000300057213 */ /* 0x000fe20000000000 */
[--C-:B------:R-:W-:Y:S01]  /*5550*/  @!P1 IMAD.IADD R113, R113, 0x1, -R12.reuse ;  /* 0x0000000171719824 */ /* 0x100fe200078e0a0c */
[----:B------:R-:W-:Y:S01]  /*5560*/  ISETP.GT.U32.AND P1, PT, R12, R115, PT ;  /* 0x000000730c00720c */ /* 0x000fe20003f24070 */
[C---:B------:R-:W-:Y:S01]  /*5570*/  VIADD R13, R0.reuse, 0x72 ;  /* 0x00000072000d7836 */ /* 0x040fe20000000000 */
[----:B------:R-:W-:Y:S01]  /*5580*/  IADD3 R4, R0, 0x6d, RZ ;  /* 0x0000006d00047810 */ /* 0x000fe20007ffe0ff */
[----:B------:R-:W-:Y:S01]  /*5590*/  @!P5 IMAD.IADD R114, R114, 0x1, -R12 ;  /* 0x000000017272d824 */ /* 0x000fe200078e0a0c */
[----:B------:R-:W-:Y:S01]  /*55a0*/  IABS R119, R10 ;  /* 0x0000000a00777213 */ /* 0x000fe20000000000 */
[----:B------:R-:W-:Y:S01]  /*55b0*/  @!P0 IMAD.MOV R113, RZ, RZ, -R113 ;  /* 0x000000ffff718224 */ /* 0x000fe200078e0a71 */
[----:B------:R-:W-:Y:S01]  /*55c0*/  ISETP.GE.AND P0, PT, R9, RZ, PT ;  /* 0x000000ff0900720c */ /* 0x000fe20003f06270 */
[----:B------:R-:W-:Y:S01]  /*55d0*/  @!P2 IMAD.MOV R111, RZ, RZ, -R111 ;  /* 0x000000ffff6fa224 */ /* 0x000fe200078e0a6f */
[----:B------:R-:W-:Y:S01]  /*55e0*/  ISETP.GT.U32.AND P5, PT, R12, R114, PT ;  /* 0x000000720c00720c */ /* 0x000fe20003fa4070 */
[----:B------:R-:W-:Y:S01]  /*55f0*/  VIADD R15, R0, 0x74 ;  /* 0x00000074000f7836 */ /* 0x000fe20000000000 */
[----:B------:R-:W-:-:S02]  /*5600*/  IABS R9, R9 ;  /* 0x0000000900097213 */ /* 0x000fc40000000000 */
[----:B------:R-:W-:Y:S01]  /*5610*/  ISETP.GE.AND P2, PT, R3, RZ, PT ;  /* 0x000000ff0300720c */ /* 0x000fe20003f46270 */
[----:B------:R-:W-:Y:S01]  /*5620*/  IMAD.HI.U32 R3, R2, R5, RZ ;  /* 0x0000000502037227 */ /* 0x000fe200078e00ff */
[----:B------:R-:W-:Y:S02]  /*5630*/  @!P1 IADD3 R115, R115, -R12, RZ ;  /* 0x8000000c73739210 */ /* 0x000fe40007ffe0ff */
[----:B------:R-:W-:Y:S01]  /*5640*/  @!P3 IADD3 R112, -R112, RZ, RZ ;  /* 0x000000ff7070b210 */ /* 0x000fe20007ffe1ff */
[----:B------:R-:W-:Y:S01]  /*5650*/  IMAD.MOV R116, RZ, RZ, -R3 ;  /* 0x000000ffff747224 */ /* 0x000fe200078e0a03 */
[----:B------:R-:W-:Y:S02]  /*5660*/  ISETP.GT.U32.AND P1, PT, R12, R115, PT ;  /* 0x000000730c00720c */ /* 0x000fe40003f24070 */
[----:B------:R-:W-:Y:S01]  /*5670*/  ISETP.GE.AND P3, PT, R4, RZ, PT ;  /* 0x000000ff0400720c */ /* 0x000fe20003f66270 */
[----:B------:R-:W-:Y:S01]  /*5680*/  @!P5 IMAD.IADD R114, R114, 0x1, -R12 ;  /* 0x000000017272d824 */ /* 0x000fe200078e0a0c */
[----:B------:R-:W-:Y:S01]  /*5690*/  IABS R117, R4 ;  /* 0x0000000400757213 */ /* 0x000fe20000000000 */
[----:B------:R-:W-:Y:S01]  /*56a0*/  IMAD.HI.U32 R4, R2, R9, RZ ;  /* 0x0000000902047227 */ /* 0x000fe200078e00ff */
[----:B------:R-:W-:-:S02]  /*56b0*/  ISETP.GE.AND P5, PT, R10, RZ, PT ;  /* 0x000000ff0a00720c */ /* 0x000fc40003fa6270 */
[----:B------:R-:W-:Y:S01]  /*56c0*/  IABS R121, R11 ;  /* 0x0000000b00797213 */ /* 0x000fe20000000000 */
[----:B------:R-:W-:Y:S01]  /*56d0*/  IMAD R116, R12, R116, R5 ;  /* 0x000000740c747224 */ /* 0x000fe200078e0205 */
[----:B------:R-:W-:Y:S01]  /*56e0*/  IADD3 R4, -R4, RZ, RZ ;  /* 0x000000ff04047210 */ /* 0x000fe20007ffe1ff */
[----:B------:R-:W-:Y:S01]  /*56f0*/  @!P4 IMAD.MOV R114, RZ, RZ, -R114 ;  /* 0x000000ffff72c224 */ /* 0x000fe200078e0a72 */
[----:B------:R-:W-:Y:S01]  /*5700*/  IADD3 R14, R0, 0x73, RZ ;  /* 0x00000073000e7810 */ /* 0x000fe20007ffe0ff */
[----:B------:R-:W-:Y:S01]  /*5710*/  IMAD.HI.U32 R3, R2, R117, RZ ;  /* 0x0000007502037227 */ /* 0x000fe200078e00ff */
[C---:B------:R-:W-:Y:S02]  /*5720*/  ISETP.GT.U32.AND P4, PT, R12.reuse, R116, PT ;  /* 0x000000740c00720c */ /* 0x040fe40003f84070 */
[----:B------:R-:W-:Y:S01]  /*5730*/  @!P1 IADD3 R115, R115, -R12, RZ ;  /* 0x8000000c73739210 */ /* 0x000fe20007ffe0ff */
[----:B------:R-:W-:Y:S01]  /*5740*/  IMAD R118, R12, R4, R9 ;  /* 0x000000040c767224 */ /* 0x000fe200078e0209 */
[----:B------:R-:W-:Y:S01]  /*5750*/  IABS R9, R13 ;  /* 0x0000000d00097213 */ /* 0x000fe20000000000 */
[----:B------:R-:W-:Y:S01]  /*5760*/  IMAD.MOV R5, RZ, RZ, -R3 ;  /* 0x000000ffff057224 */ /* 0x000fe200078e0a03 */
[----:B------:R-:W-:Y:S01]  /*5770*/  @!P6 IADD3 R115, -R115, RZ, RZ ;  /* 0x000000ff7373e210 */ /* 0x000fe20007ffe1ff */
[----:B------:R-:W-:Y:S01]  /*5780*/  VIADD R10, R0, 0x70 ;  /* 0x00000070000a7836 */ /* 0x000fe20000000000 */
[C---:B------:R-:W-:Y:S01]  /*5790*/  ISETP.GT.U32.AND P6, PT, R12.reuse, R118, PT ;  /* 0x000000760c00720c */ /* 0x040fe20003fc4070 */
[----:B------:R-:W-:Y:S01]  /*57a0*/  IMAD R117, R12, R5, R117 ;  /* 0x000000050c757224 */ /* 0x000fe200078e0275 */
[----:B------:R-:W-:Y:S01]  /*57b0*/  IABS R123, R14 ;  /* 0x0000000e007b7213 */ /* 0x000fe20000000000 */
[----:B------:R-:W-:Y:S01]  /*57c0*/  IMAD.HI.U32 R3, R2, R119, RZ ;  /* 0x0000007702037227 */ /* 0x000fe200078e00ff */
[----:B------:R-:W-:-:S02]  /*57d0*/  IABS R5, R10 ;  /* 0x0000000a00057213 */ /* 0x000fc40000000000 */
[----:B------:R-:W-:Y:S01]  /*57e0*/  ISETP.GT.U32.AND P1, PT, R12, R117, PT ;  /* 0x000000750c00720c */ /* 0x000fe20003f24070 */
[----:B------:R-:W-:Y:S02]  /*57f0*/  @!P4 IMAD.IADD R116, R116, 0x1, -R12 ;  /* 0x000000017474c824 */ /* 0x000fe400078e0a0c */
[----:B------:R-:W-:Y:S02]  /*5800*/  IMAD.MOV R3, RZ, RZ, -R3 ;  /* 0x000000ffff037224 */ /* 0x000fe400078e0a03 */
[----:B------:R-:W-:Y:S01]  /*5810*/  IMAD.HI.U32 R4, R2, R121, RZ ;  /* 0x0000007902047227 */ /* 0x000fe200078e00ff */
[----:B------:R-:W-:-:S03]  /*5820*/  ISETP.GT.U32.AND P4, PT, R12, R116, PT ;  /* 0x000000740c00720c */ /* 0x000fc60003f84070 */
[----:B------:R-:W-:Y:S02]  /*5830*/  @!P6 IMAD.IADD R118, R118, 0x1, -R12 ;  /* 0x000000017676e824 */ /* 0x000fe400078e0a0c */
[----:B------:R-:W-:Y:S02]  /*5840*/  IMAD R119, R12, R3, R119 ;  /* 0x000000030c777224 */ /* 0x000fe400078e0277 */
[----:B------:R-:W-:Y:S01]  /*5850*/  IMAD.HI.U32 R3, R2, R5, RZ ;  /* 0x0000000502037227 */ /* 0x000fe200078e00ff */
[----:B------:R-:W-:-:S03]  /*5860*/  ISETP.GT.U32.AND P6, PT, R12, R118, PT ;  /* 0x000000760c00720c */ /* 0x000fc60003fc4070 */
[----:B------:R-:W-:Y:S01]  /*5870*/  IMAD.MOV R4, RZ, RZ, -R4 ;  /* 0x000000ffff047224 */ /* 0x000fe200078e0a04 */
[----:B------:R-:W-:Y:S01]  /*5880*/  IADD3 R3, -R3, RZ, RZ ;  /* 0x000000ff03037210 */ /* 0x000fe20007ffe1ff */
[--C-:B------:R-:W-:Y:S02]  /*5890*/  @!P1 IMAD.IADD R117, R117, 0x1, -R12.reuse ;  /* 0x0000000175759824 */ /* 0x100fe400078e0a0c */
[----:B------:R-:W-:Y:S01]  /*58a0*/  @!P4 IMAD.IADD R116, R116, 0x1, -R12 ;  /* 0x000000017474c824 */ /* 0x000fe200078e0a0c */
[C---:B------:R-:W-:Y:S01]  /*58b0*/  ISETP.GT.U32.AND P4, PT, R12.reuse, R119, PT ;  /* 0x000000770c00720c */ /* 0x040fe20003f84070 */
[C---:B------:R-:W-:Y:S01]  /*58c0*/  IMAD R121, R12.reuse, R4, R121 ;  /* 0x000000040c797224 */ /* 0x040fe200078e0279 */
[C---:B------:R-:W-:Y:S01]  /*58d0*/  ISETP.GT.U32.AND P1, PT, R12.reuse, R117, PT ;  /* 0x000000750c00720c */ /* 0x040fe20003f24070 */
[----:B------:R-:W-:Y:S01]  /*58e0*/  IMAD R120, R12, R3, R5 ;  /* 0x000000030c787224 */ /* 0x000fe200078e0205 */
[----:B------:R-:W-:Y:S01]  /*58f0*/  MOV R5, R9 ;  /* 0x0000000900057202 */ /* 0x000fe20000000f00 */
[----:B------:R-:W-:Y:S01]  /*5900*/  IMAD.HI.U32 R4, R2, R123, RZ ;  /* 0x0000007b02047227 */ /* 0x000fe200078e00ff */
[----:B------:R-:W-:-:S02]  /*5910*/  @!P6 IADD3 R118, R118, -R12, RZ ;  /* 0x8000000c7676e210 */ /* 0x000fc40007ffe0ff */
[----:B------:R-:W-:Y:S01]  /*5920*/  ISETP.GT.U32.AND P6, PT, R12, R121, PT ;  /* 0x000000790c00720c */ /* 0x000fe20003fc4070 */
[----:B------:R-:W-:Y:S01]  /*5930*/  IMAD.HI.U32 R3, R2, R5, RZ ;  /* 0x0000000502037227 */ /* 0x000fe200078e00ff */
[----:B------:R-:W-:-:S03]  /*5940*/  IABS R9, R15 ;  /* 0x0000000f00097213 */ /* 0x000fc60000000000 */
[--C-:B------:R-:W-:Y:S01]  /*5950*/  @!P4 IMAD.IADD R119, R119, 0x1, -R12.reuse ;  /* 0x000000017777c824 */ /* 0x100fe200078e0a0c */
[----:B------:R-:W-:Y:S01]  /*5960*/  IADD3 R3, -R3, RZ, RZ ;  /* 0x000000ff03037210 */ /* 0x000fe20007ffe1ff */
[----:B------:R-:W-:Y:S01]  /*5970*/  @!P1 IMAD.IADD R117, R117, 0x1, -R12 ;  /* 0x0000000175759824 */ /* 0x000fe200078e0a0c */
[C---:B------:R-:W-:Y:S01]  /*5980*/  ISETP.GT.U32.AND P1, PT, R12.reuse, R120, PT ;  /* 0x000000780c00720c */ /* 0x040fe20003f24070 */
[----:B------:R-:W-:Y:S01]  /*5990*/  IMAD.MOV R4, RZ, RZ, -R4 ;  /* 0x000000ffff047224 */ /* 0x000fe200078e0a04 */
[C---:B------:R-:W-:Y:S01]  /*59a0*/  ISETP.GT.U32.AND P4, PT, R12.reuse, R119, PT ;  /* 0x000000770c00720c */ /* 0x040fe20003f84070 */
[----:B------:R-:W-:Y:S02]  /*59b0*/  IMAD R122, R12, R3, R5 ;  /* 0x000000030c7a7224 */ /* 0x000fe400078e0205 */
[----:B------:R-:W-:Y:S01]  /*59c0*/  @!P6 IADD3 R121, R121, -R12, RZ ;  /* 0x8000000c7979e210 */ /* 0x000fe20007ffe0ff */
[----:B------:R-:W-:-:S04]  /*59d0*/  IMAD.HI.U32 R3, R2, R9, RZ ;  /* 0x0000000902037227 */ /* 0x000fc800078e00ff */
[----:B------:R-:W-:Y:S01]  /*59e0*/  @!P3 IMAD.MOV R117, RZ, RZ, -R117 ;  /* 0x000000ffff75b224 */ /* 0x000fe200078e0a75 */
[C---:B------:R-:W-:Y:S01]  /*59f0*/  ISETP.GT.U32.AND P3, PT, R12.reuse, R121, PT ;  /* 0x000000790c00720c */ /* 0x040fe20003f64070 */
[----:B------:R-:W-:Y:S01]  /*5a00*/  IMAD R123, R12, R4, R123 ;  /* 0x000000040c7b7224 */ /* 0x000fe200078e027b */
[----:B------:R-:W-:Y:S01]  /*5a10*/  IADD3 R3, -R3, RZ, RZ ;  /* 0x000000ff03037210 */ /* 0x000fe20007ffe1ff */
[----:B------:R-:W-:Y:S01]  /*5a20*/  @!P2 IMAD.MOV R116, RZ, RZ, -R116 ;  /* 0x000000ffff74a224 */ /* 0x000fe200078e0a74 */
[----:B------:R-:W-:Y:S01]  /*5a30*/  ISETP.GE.AND P2, PT, R10, RZ, PT ;  /* 0x000000ff0a00720c */ /* 0x000fe20003f46270 */
[--C-:B------:R-:W-:Y:S01]  /*5a40*/  @!P4 IMAD.IADD R119, R119, 0x1, -R12.reuse ;  /* 0x000000017777c824 */ /* 0x100fe200078e0a0c */
[C---:B------:R-:W-:Y:S01]  /*5a50*/  ISETP.GT.U32.AND P4, PT, R12.reuse, R122, PT ;  /* 0x0000007a0c00720c */ /* 0x040fe20003f84070 */
[----:B------:R-:W-:Y:S02]  /*5a60*/  IMAD R124, R12, R3, R9 ;  /* 0x000000030c7c7224 */ /* 0x000fe400078e0209 */
[--C-:B------:R-:W-:Y:S01]  /*5a70*/  @!P1 IMAD.IADD R120, R120, 0x1, -R12.reuse ;  /* 0x0000000178789824 */ /* 0x100fe200078e0a0c */
[----:B------:R-:W-:Y:S01]  /*5a80*/  @!P5 IADD3 R119, -R119, RZ, RZ ;  /* 0x000000ff7777d210 */ /* 0x000fe20007ffe1ff */
[----:B------:R-:W-:Y:S01]  /*5a90*/  VIADD R10, R0, 0x75 ;  /* 0x00000075000a7836 */ /* 0x000fe20000000000 */
[C---:B------:R-:W-:Y:S01]  /*5aa0*/  ISETP.GT.U32.AND P5, PT, R12.reuse, R123, PT ;  /* 0x0000007b0c00720c */ /* 0x040fe20003fa4070 */
[----:B------:R-:W-:Y:S01]  /*5ab0*/  @!P3 IMAD.IADD R121, R121, 0x1, -R12 ;  /* 0x000000017979b824 */ /* 0x000fe200078e0a0c */
[----:B------:R-:W-:Y:S01]  /*5ac0*/  ISETP.GT.U32.AND P3, PT, R12, R124, PT ;  /* 0x0000007c0c00720c */ /* 0x000fe20003f64070 */
[----:B------:R-:W-:Y:S01]  /*5ad0*/  @!P0 IMAD.MOV R118, RZ, RZ, -R118 ;  /* 0x000000ffff768224 */ /* 0x000fe200078e0a76 */
[----:B------:R-:W-:-:S02]  /*5ae0*/  ISETP.GE.AND P1, PT, R11, RZ, PT ;  /* 0x000000ff0b00720c */ /* 0x000fc40003f26270 */
[----:B------:R-:W-:Y:S01]  /*5af0*/  ISETP.GT.U32.AND P6, PT, R12, R120, PT ;  /* 0x000000780c00720c */ /* 0x000fe20003fc4070 */
[--C-:B------:R-:W-:Y:S01]  /*5b00*/  @!P4 IMAD.IADD R122, R122, 0x1, -R12.reuse ;  /* 0x000000017a7ac824 */ /* 0x100fe200078e0a0c */
[----:B------:R-:W-:Y:S02]  /*5b10*/  IABS R125, R10 ;  /* 0x0000000a007d7213 */ /* 0x000fe40000000000 */
[----:B------:R-:W-:Y:S02]  /*5b20*/  IADD3 R11, R0, 0x76, RZ ;  /* 0x00000076000b7810 */ /* 0x000fe40007ffe0ff */
[----:B------:R-:W-:Y:S01]  /*5b30*/  ISETP.GE.AND P0, PT, R13, RZ, PT ;  /* 0x000000ff0d00720c */ /* 0x000fe20003f06270 */
[----:B------:R-:W-:Y:S01]  /*5b40*/  IMAD.HI.U32 R3, R2, R125, RZ ;  /* 0x0000007d02037227 */ /* 0x000fe200078e00ff */
[----:B------:R-:W-:Y:S02]  /*5b50*/  IABS R5, R11 ;  /* 0x0000000b00057213 */ /* 0x000fe40000000000 */
[----:B------:R-:W-:Y:S01]  /*5b60*/  @!P5 IADD3 R123, R123, -R12, RZ ;  /* 0x8000000c7b7bd210 */ /* 0x000fe20007ffe0ff */
[----:B------:R-:W-:Y:S01]  /*5b70*/  @!P3 IMAD.IADD R124, R124, 0x1, -R12 ;  /* 0x000000017c7cb824 */ /* 0x000fe200078e0a0c */
[----:B------:R-:W-:Y:S01]  /*5b80*/  ISETP.GT.U32.AND P5, PT, R12, R122, PT ;  /* 0x0000007a0c00720c */ /* 0x000fe20003fa4070 */
[----:B------:R-:W-:Y:S01]  /*5b90*/  IMAD.MOV R4, RZ, RZ, -R3 ;  /* 0x000000ffff047224 */ /* 0x000fe200078e0a03 */
[----:B------:R-:W-:Y:S01]  /*5ba0*/  @!P1 IADD3 R121, -R121, RZ, RZ ;  /* 0x000000ff79799210 */ /* 0x000fe20007ffe1ff */
[----:B------:R-:W-:Y:S01]  /*5bb0*/  IMAD.HI.U32 R3, R2, R5, RZ ;  /* 0x0000000502037227 */ /* 0x000fe200078e00ff */
[----:B------:R-:W-:-:S02]  /*5bc0*/  ISETP.GT.U32.AND P3, PT, R12, R124, PT ;  /* 0x0000007c0c00720c */ /* 0x000fc40003f64070 */
[----:B------:R-:W-:Y:S01]  /*5bd0*/  ISETP.GE.AND P4, PT, R15, RZ, PT ;  /* 0x000000ff0f00720c */ /* 0x000fe20003f86270 */
[--C-:B------:R-:W-:Y:S01]  /*5be0*/  @!P6 IMAD.IADD R120, R120, 0x1, -R12.reuse ;  /* 0x000000017878e824 */ /* 0x100fe200078e0a0c */
[----:B------:R-:W-:Y:S01]  /*5bf0*/  ISETP.GE.AND P6, PT, R14, RZ, PT ;  /* 0x000000ff0e00720c */ /* 0x000fe20003fc6270 */
[----:B------:R-:W-:Y:S02]  /*5c00*/  IMAD.MOV R3, RZ, RZ, -R3 ;  /* 0x000000ffff037224 */ /* 0x000fe400078e0a03 */
[----:B------:R-:W-:Y:S01]  /*5c10*/  IMAD R125, R12, R4, R125 ;  /* 0x000000040c7d7224 */ /* 0x000fe200078e027d */
[----:B------:R-:W-:Y:S01]  /*5c20*/  @!P2 IADD3 R120, -R120, RZ, RZ ;  /* 0x000000ff7878a210 */ /* 0x000fe20007ffe1ff */
[C---:B------:R-:W-:Y:S01]  /*5c30*/  IMAD R126, R12.reuse, R3, R5 ;  /* 0x000000030c7e7224 */ /* 0x040fe200078e0205 */
[----:B------:R-:W-:Y:S01]  /*5c40*/  ISETP.GT.U32.AND P2, PT, R12, R123, PT ;  /* 0x0000007b0c00720c */ /* 0x000fe20003f44070 */
[----:B------:R-:W-:Y:S01]  /*5c50*/  VIADD R13, R0, 0x77 ;  /* 0x00000077000d7836 */ /* 0x000fe20000000000 */
[----:B------:R-:W-:Y:S01]  /*5c60*/  @!P5 IADD3 R122, R122, -R12, RZ ;  /* 0x8000000c7a7ad210 */ /* 0x000fe20007ffe0ff */
[----:B------:R-:W-:Y:S01]  /*5c70*/  @!P3 IMAD.IADD R124, R124, 0x1, -R12 ;  /* 0x000000017c7cb824 */ /* 0x000fe200078e0a0c */
[----:B------:R-:W-:Y:S01]  /*5c80*/  ISETP.GT.U32.AND P5, PT, R12, R125, PT ;  /* 0x0000007d0c00720c */ /* 0x000fe20003fa4070 */
[----:B------:R-:W-:Y:S01]  /*5c90*/  VIADD R14, R0, 0x78 ;  /* 0x00000078000e7836 */ /* 0x000fe20000000000 */
[----:B------:R-:W-:Y:S01]  /*5ca0*/  ISETP.GT.U32.AND P3, PT, R12, R126, PT ;  /* 0x0000007e0c00720c */ /* 0x000fe20003f64070 */
[----:B------:R-:W-:Y:S01]  /*5cb0*/  @!P0 IMAD.MOV R122, RZ, RZ, -R122 ;  /* 0x000000ffff7a8224 */ /* 0x000fe200078e0a7a */
[----:B------:R-:W-:Y:S01]  /*5cc0*/  IABS R127, R13 ;  /* 0x0000000d007f7213 */ /* 0x000fe20000000000 */
[----:B------:R-:W-:Y:S01]  /*5cd0*/  VIADD R15, R0, 0x81 ;  /* 0x00000081000f7836 */ /* 0x000fe20000000000 */
[----:B------:R-:W-:-:S02]  /*5ce0*/  IABS R9, R14 ;  /* 0x0000000e00097213 */ /* 0x000fc40000000000 */
[----:B------:R-:W-:Y:S01]  /*5cf0*/  @!P4 IADD3 R124, -R124, RZ, RZ ;  /* 0x000000ff7c7cc210 */ /* 0x000fe20007ffe1ff */
[--C-:B------:R-:W-:Y:S01]  /*5d00*/  @!P2 IMAD.IADD R123, R123, 0x1, -R12.reuse ;  /* 0x000000017b7ba824 */ /* 0x100fe200078e0a0c */
[----:B------:R-:W-:Y:S01]  /*5d10*/  ISETP.GE.AND P2, PT, R10, RZ, PT ;  /* 0x000000ff0a00720c */ /* 0x000fe20003f46270 */
[----:B------:R-:W-:Y:S01]  /*5d20*/  IMAD.HI.U32 R3, R2, R127, RZ ;  /* 0x0000007f02037227 */ /* 0x000fe200078e00ff */
[----:B------:R-:W-:Y:S02]  /*5d30*/  IADD3 R10, R0, 0x79, RZ ;  /* 0x00000079000a7810 */ /* 0x000fe40007ffe0ff */
[----:B------:R-:W-:Y:S01]  /*5d40*/  @!P5 IADD3 R125, R125, -R12, RZ ;  /* 0x8000000c7d7dd210 */ /* 0x000fe20007ffe0ff */
[----:B------:R-:W-:Y:S01]  /*5d50*/  @!P3 IMAD.IADD R126, R126, 0x1, -R12 ;  /* 0x000000017e7eb824 */ /* 0x000fe200078e0a0c */
[----:B------:R-:W-:Y:S01]  /*5d60*/  IABS R129, R10 ;  /* 0x0000000a00817213 */ /* 0x000fe20000000000 */
[----:B------:R-:W-:Y:S01]  /*5d70*/  IMAD.MOV R3, RZ, RZ, -R3 ;  /* 0x000000ffff037224 */ /* 0x000fe200078e0a03 */
[----:B------:R-:W-:Y:S01]  /*5d80*/  ISETP.GT.U32.AND P3, PT, R12, R125, PT ;  /* 0x0000007d0c00720c */ /* 0x000fe20003f64070 */
[----:B------:R-:W-:Y:S01]  /*5d90*/  IMAD.HI.U32 R4, R2, R9, RZ ;  /* 0x0000000902047227 */ /* 0x000fe200078e00ff */
[----:B------:R-:W-:-:S02]  /*5da0*/  ISETP.GE.AND P5, PT, R11, RZ, PT ;  /* 0x000000ff0b00720c */ /* 0x000fc40003fa6270 */
[C---:B------:R-:W-:Y:S01]  /*5db0*/  ISETP.GT.U32.AND P0, PT, R12.reuse, R126, PT ;  /* 0x0000007e0c00720c */ /* 0x040fe20003f04070 */
[----:B------:R-:W-:Y:S01]  /*5dc0*/  IMAD R127, R12, R3, R127 ;  /* 0x000000030c7f7224 */ /* 0x000fe200078e027f */
[----:B------:R-:W-:Y:S01]  /*5dd0*/  ISETP.GE.AND P4, PT, R13, RZ, PT ;  /* 0x000000ff0d00720c */ /* 0x000fe20003f86270 */
[----:B------:R-:W-:Y:S01]  /*5de0*/  VIADD R11, R0, 0x7a ;  /* 0x0000007a000b7836 */ /* 0x000fe20000000000 */
[----:B------:R-:W-:Y:S01]  /*5df0*/  IABS R137, R15 ;  /* 0x0000000f00897213 */ /* 0x000fe20000000000 */
[----:B------:R-:W-:Y:S01]  /*5e00*/  IMAD.HI.U32 R3, R2, R129, RZ ;  /* 0x0000008102037227 */ /* 0x000fe200078e00ff */
[----:B------:R-:W-:Y:S02]  /*5e10*/  ISETP.GT.U32.AND P1, PT, R12, R127, PT ;  /* 0x0000007f0c00720c */ /* 0x000fe40003f24070 */
[----:B------:R-:W-:Y:S01]  /*5e20*/  IABS R5, R11 ;  /* 0x0000000b00057213 */ /* 0x000fe20000000000 */
[----:B------:R-:W-:Y:S02]  /*5e30*/  IMAD.MOV R3, RZ, RZ, -R3 ;  /* 0x000000ffff037224 */ /* 0x000fe400078e0a03 */
[----:B------:R-:W-:-:S02]  /*5e40*/  IMAD.MOV R4, RZ, RZ, -R4 ;  /* 0x000000ffff047224 */ /* 0x000fc400078e0a04 */
[----:B------:R-:W-:Y:S01]  /*5e50*/  @!P3 IMAD.IADD R125, R125, 0x1, -R12 ;  /* 0x000000017d7db824 */ /* 0x000fe200078e0a0c */
[----:B------:R-:W-:Y:S01]  /*5e60*/  ISETP.GE.AND P3, PT, R14, RZ, PT ;  /* 0x000000ff0e00720c */ /* 0x000fe20003f66270 */
[----:B------:R-:W-:Y:S01]  /*5e70*/  IMAD R129, R12, R3, R129 ;  /* 0x000000030c817224 */ /* 0x000fe200078e0281 */
[----:B------:R-:W-:Y:S01]  /*5e80*/  IADD3 R14, R0, 0x80, RZ ;  /* 0x00000080000e7810 */ /* 0x000fe20007ffe0ff */
[----:B------:R-:W-:Y:S01]  /*5e90*/  IMAD R128, R12, R4, R9 ;  /* 0x000000040c807224 */ /* 0x000fe200078e0209 */
[----:B------:R-:W-:Y:S01]  /*5ea0*/  @!P2 IADD3 R125, -R125, RZ, RZ ;  /* 0x000000ff7d7da210 */ /* 0x000fe20007ffe1ff */
[----:B------:R-:W-:Y:S01]  /*5eb0*/  IMAD.HI.U32 R4, R2, R5, RZ ;  /* 0x0000000502047227 */ /* 0x000fe200078e00ff */
[----:B------:R-:W-:-:S03]  /*5ec0*/  ISETP.GT.U32.AND P2, PT, R12, R129, PT ;  /* 0x000000810c00720c */ /* 0x000fc60003f44070 */
[----:B------:R-:W-:Y:S01]  /*5ed0*/  @!P6 IMAD.MOV R123, RZ, RZ, -R123 ;  /* 0x000000ffff7be224 */ /* 0x000fe200078e0a7b */
[----:B------:R-:W-:Y:S01]  /*5ee0*/  ISETP.GT.U32.AND P6, PT, R12, R128, PT ;  /* 0x000000800c00720c */ /* 0x000fe20003fc4070 */
[--C-:B------:R-:W-:Y:S01]  /*5ef0*/  @!P1 IMAD.IADD R127, R127, 0x1, -R12.reuse ;  /* 0x000000017f7f9824 */ /* 0x100fe200078e0a0c */
[----:B------:R-:W-:Y:S01]  /*5f00*/  IADD3 R4, -R4, RZ, RZ ;  /* 0x000000ff04047210 */ /* 0x000fe20007ffe1ff */
[----:B------:R-:W-:Y:S02]  /*5f10*/  VIADD R9, R0, 0x7c ;  /* 0x0000007c00097836 */ /* 0x000fe40000000000 */
[--C-:B------:R-:W-:Y:S01]  /*5f20*/  @!P0 IMAD.IADD R126, R126, 0x1, -R12.reuse ;  /* 0x000000017e7e8824 */ /* 0x100fe200078e0a0c */
[C---:B------:R-:W-:Y:S01]  /*5f30*/  ISETP.GT.U32.AND P1, PT, R12.reuse, R127, PT ;  /* 0x0000007f0c00720c */ /* 0x040fe20003f24070 */
[----:B------:R-:W-:Y:S01]  /*5f40*/  IMAD R130, R12, R4, R5 ;  /* 0x000000040c827224 */ /* 0x000fe200078e0205 */
[----:B------:R-:W-:Y:S01]  /*5f50*/  IADD3 R4, R0, 0x7b, RZ ;  /* 0x0000007b00047810 */ /* 0x000fe20007ffe0ff */
[----:B------:R-:W-:Y:S01]  /*5f60*/  @!P2 IMAD.IADD R129, R129, 0x1, -R12 ;  /* 0x000000018181a824 */ /* 0x000fe200078e0a0c */
[----:B------:R-:W-:Y:S01]  /*5f70*/  ISETP.GE.AND P0, PT, R10, RZ, PT ;  /* 0x000000ff0a00720c */ /* 0x000fe20003f06270 */
[----:B------:R-:W-:Y:S01]  /*5f80*/  @!P5 IMAD.MOV R126, RZ, RZ, -R126 ;  /* 0x000000ffff7ed224 */ /* 0x000fe200078e0a7e */
[----:B------:R-:W-:Y:S01]  /*5f90*/  IABS R131, R4 ;  /* 0x0000000400837213 */ /* 0x000fe20000000000 */
[----:B------:R-:W-:Y:S01]  /*5fa0*/  @!P6 IMAD.IADD R128, R128, 0x1, -R12 ;  /* 0x000000018080e824 */ /* 0x000fe200078e0a0c */
[----:B------:R-:W-:Y:S01]  /*5fb0*/  ISETP.GT.U32.AND P2, PT, R12, R129, PT ;  /* 0x000000810c00720c */ /* 0x000fe20003f44070 */
[----:B------:R-:W-:Y:S01]  /*5fc0*/  VIADD R13, R0, 0x7f ;  /* 0x0000007f000d7836 */ /* 0x000fe20000000000 */
[----:B------:R-:W-:Y:S01]  /*5fd0*/  IABS R5, R9 ;  /* 0x0000000900057213 */ /* 0x000fe20000000000 */
[----:B------:R-:W-:Y:S01]  /*5fe0*/  IMAD.HI.U32 R3, R2, R131, RZ ;  /* 0x0000008302037227 */ /* 0x000fe200078e00ff */
[----:B------:R-:W-:-:S02]  /*5ff0*/  ISETP.GT.U32.AND P6, PT, R12, R128, PT ;  /* 0x000000800c00720c */ /* 0x000fc40003fc4070 */
[----:B------:R-:W-:Y:S01]  /*6000*/  IADD3 R10, R0, 0x7d, RZ ;  /* 0x0000007d000a7810 */ /* 0x000fe20007ffe0ff */
[--C-:B------:R-:W-:Y:S01]  /*6010*/  @!P1 IMAD.IADD R127, R127, 0x1, -R12.reuse ;  /* 0x000000017f7f9824 */ /* 0x100fe200078e0a0c */
[----:B------:R-:W-:Y:S02]  /*6020*/  IADD3 R3, -R3, RZ, RZ ;  /* 0x000000ff03037210 */ /* 0x000fe40007ffe1ff */
[----:B------:R-:W-:Y:S02]  /*6030*/  IABS R133, R10 ;  /* 0x0000000a00857213 */ /* 0x000fe40000000000 */
[----:B------:R-:W-:Y:S01]  /*6040*/  ISETP.GE.AND P1, PT, R11, RZ, PT ;  /* 0x000000ff0b00720c */ /* 0x000fe20003f26270 */
[C---:B------:R-:W-:Y:S01]  /*6050*/  IMAD R131, R12.reuse, R3, R131 ;  /* 0x000000030c837224 */ /* 0x040fe200078e0283 */
[----:B------:R-:W-:Y:S01]  /*6060*/  ISETP.GT.U32.AND P5, PT, R12, R130, PT ;  /* 0x000000820c00720c */ /* 0x000fe20003fa4070 */
[--C-:B------:R-:W-:Y:S01]  /*6070*/  @!P2 IMAD.IADD R129, R129, 0x1, -R12.reuse ;  /* 0x000000018181a824 */ /* 0x100fe200078e0a0c */
[----:B------:R-:W-:Y:S01]  /*6080*/  @!P4 IADD3 R127, -R127, RZ, RZ ;  /* 0x000000ff7f7fc210 */ /* 0x000fe20007ffe1ff */
[----:B------:R-:W-:Y:S01]  /*6090*/  @!P6 IMAD.IADD R128, R128, 0x1, -R12 ;  /* 0x000000018080e824 */ /* 0x000fe200078e0a0c */
[----:B------:R-:W-:Y:S01]  /*60a0*/  ISETP.GT.U32.AND P2, PT, R12, R131, PT ;  /* 0x000000830c00720c */ /* 0x000fe20003f44070 */
[----:B------:R-:W-:Y:S01]  /*60b0*/  VIADD R11, R0, 0x7e ;  /* 0x0000007e000b7836 */ /* 0x000fe20000000000 */
[----:B------:R-:W-:Y:S01]  /*60c0*/  ISETP.GE.AND P6, PT, R4, RZ, PT ;  /* 0x000000ff0400720c */ /* 0x000fe20003fc6270 */
[----:B------:R-:W-:Y:S01]  /*60d0*/  IMAD.HI.U32 R4, R2, R5, RZ ;  /* 0x0000000502047227 */ /* 0x000fe200078e00ff */
[----:B------:R-:W-:-:S02]  /*60e0*/  @!P3 IADD3 R128, -R128, RZ, RZ ;  /* 0x000000ff8080b210 */ /* 0x000fc40007ffe1ff */
[----:B------:R-:W-:Y:S01]  /*60f0*/  IABS R135, R13 ;  /* 0x0000000d00877213 */ /* 0x000fe20000000000 */
[----:B------:R-:W-:Y:S01]  /*6100*/  IMAD.MOV R4, RZ, RZ, -R4 ;  /* 0x000000ffff047224 */ /* 0x000fe200078e0a04 */
[----:B------:R-:W-:Y:S01]  /*6110*/  @!P0 IADD3 R129, -R129, RZ, RZ ;  /* 0x000000ff81818210 */ /* 0x000fe20007ffe1ff */
[----:B------:R-:W-:-:S04]  /*6120*/  IMAD.HI.U32 R3, R2, R133, RZ ;  /* 0x0000008502037227 */ /* 0x000fc800078e00ff */
[C---:B------:R-:W-:Y:S01]  /*6130*/  IMAD R132, R12.reuse, R4, R5 ;  /* 0x000000040c847224 */ /* 0x040fe200078e0205 */
[----:B------:R-:W-:Y:S01]  /*6140*/  IABS R5, R11 ;  /* 0x0000000b00057213 */ /* 0x000fe20000000000 */
[----:B------:R-:W-:Y:S02]  /*6150*/  IMAD.MOV R3, RZ, RZ, -R3 ;  /* 0x000000ffff037224 */ /* 0x000fe400078e0a03 */
[--C-:B------:R-:W-:Y:S02]  /*6160*/  @!P2 IMAD.IADD R131, R131, 0x1, -R12.reuse ;  /* 0x000000018383a824 */ /* 0x100fe400078e0a0c */
[----:B------:R-:W-:Y:S02]  /*6170*/  IMAD R133, R12, R3, R133 ;  /* 0x000000030c857224 */ /* 0x000fe400078e0285 */
[----:B------:R-:W-:Y:S01]  /*6180*/  IMAD.HI.U32 R3, R2, R5, RZ ;  /* 0x0000000502037227 */ /* 0x000fe200078e00ff */
[C---:B------:R-:W-:Y:S02]  /*6190*/  ISETP.GT.U32.AND P3, PT, R12.reuse, R131, PT ;  /* 0x000000830c00720c */ /* 0x040fe40003f64070 */
[----:B------:R-:W-:Y:S01]  /*61a0*/  ISETP.GT.U32.AND P2, PT, R12, R133, PT ;  /* 0x000000850c00720c */ /* 0x000fe20003f44070 */
[----:B------:R-:W-:Y:S01]  /*61b0*/  @!P5 IMAD.IADD R130, R130, 0x1, -R12 ;  /* 0x000000018282d824 */ /* 0x000fe200078e0a0c */
[----:B------:R-:W-:Y:S01]  /*61c0*/  ISETP.GE.AND P5, PT, R9, RZ, PT ;  /* 0x000000ff0900720c */ /* 0x000fe20003fa6270 */
[----:B------:R-:W-:Y:S01]  /*61d0*/  IMAD.HI.U32 R4, R2, R135, RZ ;  /* 0x0000008702047227 */ /* 0x000fe200078e00ff */
[----:B------:R-:W-:-:S02]  /*61e0*/  IADD3 R3, -R3, RZ, RZ ;  /* 0x000000ff03037210 */ /* 0x000fc40007ffe1ff */
[----:B------:R-:W-:Y:S01]  /*61f0*/  IABS R9, R14 ;  /* 0x0000000e00097213 */ /* 0x000fe20000000000 */
[----:B------:R-:W-:Y:S01]  /*6200*/  IMAD.MOV R4, RZ, RZ, -R4 ;  /* 0x000000ffff047224 */ /* 0x000fe200078e0a04 */
[C---:B------:R-:W-:Y:S01]  /*6210*/  ISETP.GT.U32.AND P4, PT, R12.reuse, R130, PT ;  /* 0x000000820c00720c */ /* 0x040fe20003f84070 */
[C---:B------:R-:W-:Y:S02]  /*6220*/  IMAD R134, R12.reuse, R3, R5 ;  /* 0x000000030c867224 */ /* 0x040fe400078e0205 */
[----:B------:R-:W-:Y:S02]  /*6230*/  IMAD.MOV.U32 R5, RZ, RZ, R9 ;  /* 0x000000ffff057224 */ /* 0x000fe400078e0009 */
[----:B------:R-:W-:Y:S01]  /*6240*/  @!P3 IMAD.IADD R131, R131, 0x1, -R12 ;  /* 0x000000018383b824 */ /* 0x000fe200078e0a0c */
[----:B------:R-:W-:Y:S01]  /*6250*/  ISETP.GT.U32.AND P3, PT, R12, R134, PT ;  /* 0x000000860c00720c */ /* 0x000fe20003f64070 */
[----:B------:R-:W-:-:S04]  /*6260*/  IMAD.HI.U32 R3, R2, R5, RZ ;  /* 0x0000000502037227 */ /* 0x000fc800078e00ff */
[----:B------:R-:W-:Y:S01]  /*6270*/  IMAD R135, R12, R4, R135 ;  /* 0x000000040c877224 */ /* 0x000fe200078e0287 */
[----:B------:R-:W-:Y:S01]  /*6280*/  IADD3 R3, -R3, RZ, RZ ;  /* 0x000000ff03037210 */ /* 0x000fe20007ffe1ff */
[----:B------:R-:W-:Y:S01]  /*6290*/  @!P6 IMAD.MOV R131, RZ, RZ, -R131 ;  /* 0x000000ffff83e224 */ /* 0x000fe200078e0a83 */
[----:B------:R-:W-:Y:S01]  /*62a0*/  @!P4 IADD3 R130, R130, -R12, RZ ;  /* 0x8000000c8282c210 */ /* 0x000fe20007ffe0ff */
[----:B------:R-:W-:Y:S01]  /*62b0*/  IMAD.HI.U32 R4, R2, R137, RZ ;  /* 0x0000008902047227 */ /* 0x000fe200078e00ff */
[C---:B------:R-:W-:Y:S02]  /*62c0*/  ISETP.GT.U32.AND P4, PT, R12.reuse, R132, PT ;  /* 0x000000840c00720c */ /* 0x040fe40003f84070 */
[C---:B------:R-:W-:Y:S01]  /*62d0*/  ISETP.GT.U32.AND P6, PT, R12.reuse, R135, PT ;  /* 0x000000870c00720c */ /* 0x040fe20003fc4070 */
[----:B------:R-:W-:Y:S02]  /*62e0*/  IMAD R136, R12, R3, R5 ;  /* 0x000000030c887224 */ /* 0x000fe400078e0205 */
[----:B------:R-:W-:-:S02]  /*62f0*/  @!P3 IMAD.IADD R134, R134, 0x1, -R12 ;  /* 0x000000018686b824 */ /* 0x000fc400078e0a0c */
[----:B------:R-:W-:Y:S01]  /*6300*/  @!P2 IMAD.IADD R133, R133, 0x1, -R12 ;  /* 0x000000018585a824 */ /* 0x000fe200078e0a0c */
[C---:B------:R-:W-:Y:S01]  /*6310*/  ISETP.GT.U32.AND P3, PT, R12.reuse, R136, PT ;  /* 0x000000880c00720c */ /* 0x040fe20003f64070 */
[----:B------:R-:W-:Y:S02]  /*6320*/  IMAD.MOV R4, RZ, RZ, -R4 ;  /* 0x000000ffff047224 */ /* 0x000fe400078e0a04 */
[----:B------:R-:W-:Y:S01]  /*6330*/  @!P1 IMAD.MOV R130, RZ, RZ, -R130 ;  /* 0x000000ffff829224 */ /* 0x000fe200078e0a82 */
[----:B------:R-:W-:Y:S01]  /*6340*/  ISETP.GT.U32.AND P2, PT, R12, R133, PT ;  /* 0x000000850c00720c */ /* 0x000fe20003f44070 */
[----:B------:R-:W-:Y:S01]  /*6350*/  @!P4 IMAD.IADD R132, R132, 0x1, -R12 ;  /* 0x000000018484c824 */ /* 0x000fe200078e0a0c */
[----:B------:R-:W-:Y:S01]  /*6360*/  ISETP.GE.AND P4, PT, R10, RZ, PT ;  /* 0x000000ff0a00720c */ /* 0x000fe20003f86270 */
[----:B------:R-:W-:Y:S01]  /*6370*/  IMAD R137, R12, R4, R137 ;  /* 0x000000040c897224 */ /* 0x000fe200078e0289 */
[----:B------:R-:W-:Y:S02]  /*6380*/  IADD3 R10, R0, 0x82, RZ ;  /* 0x00000082000a7810 */ /* 0x000fe40007ffe0ff */
[----:B------:R-:W-:-:S02]  /*6390*/  @!P6 IADD3 R135, R135, -R12, RZ ;  /* 0x8000000c8787e210 */ /* 0x000fc40007ffe0ff */
[----:B------:R-:W-:Y:S02]  /*63a0*/  IABS R5, R10 ;  /* 0x0000000a00057213 */ /* 0x000fe40000000000 */
[----:B------:R-:W-:Y:S02]  /*63b0*/  ISETP.GT.U32.AND P6, PT, R12, R134, PT ;  /* 0x000000860c00720c */ /* 0x000fe40003fc4070 */
[----:B------:R-:W-:Y:S01]  /*63c0*/  @!P3 IADD3 R136, R136, -R12, RZ ;  /* 0x8000000c8888b210 */ /* 0x000fe20007ffe0ff */
[----:B------:R-:W-:Y:S01]  /*63d0*/  IMAD.HI.U32 R3, R2, R5, RZ ;  /* 0x0000000502037227 */ /* 0x000fe200078e00ff */
[C---:B------:R-:W-:Y:S02]  /*63e0*/  ISETP.GT.U32.AND P0, PT, R12.reuse, R132, PT ;  /* 0x000000840c00720c */ /* 0x040fe40003f04070 */
[----:B------:R-:W-:Y:S01]  /*63f0*/  ISETP.GT.U32.AND P3, PT, R12, R136, PT ;  /* 0x000000880c00720c */ /* 0x000fe20003f64070 */
[----:B------:R-:W-:Y:S01]  /*6400*/  IMAD.MOV R3, RZ, RZ, -R3 ;  /* 0x000000ffff037224 */ /* 0x000fe200078e0a03 */
[----:B------:R-:W-:Y:S01]  /*6410*/  ISETP.GE.AND P1, PT, R11, RZ, PT ;  /* 0x000000ff0b00720c */ /* 0x000fe20003f26270 */
[----:B------:R-:W-:-:S02]  /*6420*/  VIADD R11, R0, 0x83 ;  /* 0x00000083000b7836 */ /* 0x000fc40000000000 */
[----:B------:R-:W-:Y:S02]  /*6430*/  IMAD R138, R12, R3, R5 ;  /* 0x000000030c8a7224 */ /* 0x000fe400078e0205 */
[--C-:B------:R-:W-:Y:S01]  /*6440*/  @!P6 IMAD.IADD R134, R134, 0x1, -R12.reuse ;  /* 0x000000018686e824 */ /* 0x100fe200078e0a0c */
[----:B------:R-:W-:Y:S01]  /*6450*/  ISETP.GT.U32.AND P6, PT, R12, R137, PT ;  /* 0x000000890c00720c */ /* 0x000fe20003fc4070 */
[--C-:B------:R-:W-:Y:S01]  /*6460*/  @!P2 IMAD.IADD R133, R133, 0x1, -R12.reuse ;  /* 0x000000018585a824 */ /* 0x100fe200078e0a0c */
[----:B------:R-:W-:Y:S01]  /*6470*/  ISETP.GE.AND P2, PT, R14, RZ, PT ;  /* 0x000000ff0e00720c */ /* 0x000fe20003f46270 */
[----:B------:R-:W-:Y:S01]  /*6480*/  VIADD R14, R0, 0x85 ;  /* 0x00000085000e7836 */ /* 0x000fe20000000000 */
[----:B------:R-:W-:Y:S01]  /*6490*/  @!P0 IADD3 R132, R132, -R12, RZ ;  /* 0x8000000c84848210 */ /* 0x000fe20007ffe0ff */
[----:B------:R-:W-:Y:S01]  /*64a0*/  @!P3 IMAD.IADD R136, R136, 0x1, -R12 ;  /* 0x000000018888b824 */ /* 0x000fe200078e0a0c */
[----:B------:R-:W-:Y:S01]  /*64b0*/  ISETP.GE.AND P0, PT, R13, RZ, PT ;  /* 0x000000ff0d00720c */ /* 0x000fe20003f06270 */
[----:B------:R-:W-:Y:S01]  /*64c0*/  VIADD R13, R0, 0x84 ;  /* 0x00000084000d7836 */ /* 0x000fe20000000000 */
[C---:B------:R-:W-:Y:S01]  /*64d0*/  ISETP.GT.U32.AND P3, PT, R12.reuse, R138, PT ;  /* 0x0000008a0c00720c */ /* 0x040fe20003f64070 */
[----:B------:R-:W-:Y:S01]  /*64e0*/  @!P5 IMAD.MOV R132, RZ, RZ, -R132 ;  /* 0x000000ffff84d224 */ /* 0x000fe200078e0a84 */
[----:B------:R-:W-:Y:S01]  /*64f0*/  IABS R139, R11 ;  /* 0x0000000b008b7213 */ /* 0x000fe20000000000 */
[----:B------:R-:W-:Y:S01]  /*6500*/  @!P1 IMAD.MOV R134, RZ, RZ, -R134 ;  /* 0x000000ffff869224 */ /* 0x000fe200078e0a86 */
[----:B------:R-:W-:Y:S01]  /*6510*/  IABS R9, R13 ;  /* 0x0000000d00097213 */ /* 0x000fe20000000000 */
[----:B------:R-:W-:Y:S01]  /*6520*/  @!P6 IMAD.IADD R137, R137, 0x1, -R12 ;  /* 0x000000018989e824 */ /* 0x000fe200078e0a0c */
[----:B------:R-:W-:Y:S01]  /*6530*/  ISETP.GT.U32.AND P5, PT, R12, R135, PT ;  /* 0x000000870c00720c */ /* 0x000fe20003fa4070 */
[----:B------:R-:W-:Y:S01]  /*6540*/  IMAD.HI.U32 R3, R2, R139, RZ ;  /* 0x0000008b02037227 */ /* 0x000fe200078e00ff */
[----:B------:R-:W-:-:S02]  /*6550*/  IABS R141, R14 ;  /* 0x0000000e008d7213 */ /* 0x000fc40000000000 */
[----:B------:R-:W-:Y:S01]  /*6560*/  @!P4 IADD3 R133, -R133, RZ, RZ ;  /* 0x000000ff8585c210 */ /* 0x000fe20007ffe1ff */
[----:B------:R-:W-:Y:S01]  /*6570*/  IMAD.HI.U32 R4, R2, R9, RZ ;  /* 0x0000000902047227 */ /* 0x000fe200078e00ff */
[----:B------:R-:W-:Y:S02]  /*6580*/  ISETP.GE.AND P6, PT, R10, RZ, PT ;  /* 0x000000ff0a00720c */ /* 0x000fe40003fc6270 */
[----:B------:R-:W-:Y:S01]  /*6590*/  @!P2 IADD3 R136, -R136, RZ, RZ ;  /* 0x000000ff8888a210 */ /* 0x000fe20007ffe1ff */
[----:B------:R-:W-:Y:S01]  /*65a0*/  @!P3 IMAD.IADD R138, R138, 0x1, -R12 ;  /* 0x000000018a8ab824 */ /* 0x000fe200078e0a0c */
[----:B------:R-:W-:Y:S01]  /*65b0*/  IADD3 R4, -R4, RZ, RZ ;  /* 0x000000ff04047210 */ /* 0x000fe20007ffe1ff */
[----:B------:R-:W-:Y:S01]  /*65c0*/  IMAD.MOV R3, RZ, RZ, -R3 ;  /* 0x000000ffff037224 */ /* 0x000fe200078e0a03 */
[----:B------:R-:W-:Y:S01]  /*65d0*/  ISETP.GT.U32.AND P3, PT, R12, R137, PT ;  /* 0x000000890c00720c */ /* 0x000fe20003f64070 */
[----:B------:R-:W-:Y:S01]  /*65e0*/  IMAD.HI.U32 R5, R2, R141, RZ ;  /* 0x0000008d02057227 */ /* 0x000fe200078e00ff */
[----:B------:R-:W-:-:S02]  /*65f0*/  @!P5 IADD3 R135, R135, -R12, RZ ;  /* 0x8000000c8787d210 */ /* 0x000fc40007ffe0ff */
[C---:B------:R-:W-:Y:S01]  /*6600*/  ISETP.GT.U32.AND P4, PT, R12.reuse, R138, PT ;  /* 0x0000008a0c00720c */ /* 0x040fe20003f84070 */
[C---:B------:R-:W-:Y:S01]  /*6610*/  IMAD R139, R12.reuse, R3, R139 ;  /* 0x000000030c8b7224 */ /* 0x040fe200078e028b */
[----:B------:R-:W-:Y:S01]  /*6620*/  ISETP.GE.AND P5, PT, R15, RZ, PT ;  /* 0x000000ff0f00720c */ /* 0x000fe20003fa6270 */
[----:B------:R-:W-:Y:S01]  /*6630*/  IMAD.MOV R5, RZ, RZ, -R5 ;  /* 0x000000ffff057224 */ /* 0x000fe200078e0a05 */
[----:B------:R-:W-:Y:S01]  /*6640*/  ISETP.GE.AND P2, PT, R11, RZ, PT ;  /* 0x000000ff0b00720c */ /* 0x000fe20003f46270 */
[----:B------:R-:W-:Y:S01]  /*6650*/  IMAD R140, R12, R4, R9 ;  /* 0x000000040c8c7224 */ /* 0x000fe200078e0209 */
[----:B------:R-:W-:Y:S01]  /*6660*/  IADD3 R4, R0, 0x86, RZ ;  /* 0x0000008600047810 */ /* 0x000fe20007ffe0ff */
[C---:B------:R-:W-:Y:S01]  /*6670*/  IMAD R141, R12.reuse, R5, R141 ;  /* 0x000000050c8d7224 */ /* 0x040fe200078e028d */
[C---:B------:R-:W-:Y:S01]  /*6680*/  ISETP.GT.U32.AND P1, PT, R12.reuse, R139, PT ;  /* 0x0000008b0c00720c */ /* 0x040fe20003f24070 */
[----:B------:R-:W-:Y:S01]  /*6690*/  @!P0 IMAD.MOV R135, RZ, RZ, -R135 ;  /* 0x000000ffff878224 */ /* 0x000fe200078e0a87 */
[----:B------:R-:W-:Y:S01]  /*66a0*/  IABS R5, R4 ;  /* 0x0000000400057213 */ /* 0x000fe20000000000 */
[----:B------:R-:W-:Y:S01]  /*66b0*/  @!P3 IMAD.IADD R137, R137, 0x1, -R12 ;  /* 0x000000018989b824 */ /* 0x000fe200078e0a0c */
[----:B------:R-:W-:Y:S01]  /*66c0*/  ISETP.GT.U32.AND P0, PT, R12, R140, PT ;  /* 0x0000008c0c00720c */ /* 0x000fe20003f04070 */
[----:B------:R-:W-:Y:S01]  /*66d0*/  VIADD R9, R0, 0x87 ;  /* 0x0000008700097836 */ /* 0x000fe20000000000 */
[----:B------:R-:W-:Y:S01]  /*66e0*/  ISETP.GT.U32.AND P3, PT, R12, R141, PT ;  /* 0x0000008d0c00720c */ /* 0x000fe20003f64070 */
[----:B------:R-:W-:Y:S01]  /*66f0*/  IMAD.HI.U32 R3, R2, R5, RZ ;  /* 0x0000000502037227 */ /* 0x000fe200078e00ff */
[----:B------:R-:W-:-:S02]  /*6700*/  @!P4 IADD3 R138, R138, -R12, RZ ;  /* 0x8000000c8a8ac210 */ /* 0x000fc40007ffe0ff */
[----:B------:R-:W-:Y:S01]  /*6710*/  IABS R143, R9 ;  /* 0x00000009008f7213 */ /* 0x000fe20000000000 */
[----:B------:R-:W-:Y:S01]  /*6720*/  IMAD.MOV R142, RZ, RZ, -R3 ;  /* 0x000000ffff8e7224 */ /* 0x000fe200078e0a03 */
[----:B------:R-:W-:Y:S01]  /*6730*/  IADD3 R10, R0, 0x88, RZ ;  /* 0x00000088000a7810 */ /* 0x000fe20007ffe0ff */
[--C-:B------:R-:W-:Y:S01]  /*6740*/  @!P1 IMAD.IADD R139, R139, 0x1, -R12.reuse ;  /* 0x000000018b8b9824 */ /* 0x100fe200078e0a0c */
[----:B------:R-:W-:Y:S01]  /*6750*/  ISETP.GE.AND P4, PT, R13, RZ, PT ;  /* 0x000000ff0d00720c */ /* 0x000fe20003f86270 */
[----:B------:R-:W-:Y:S01]  /*6760*/  IMAD R142, R12, R142, R5 ;  /* 0x0000008e0c8e7224 */ /* 0x000fe200078e0205 */
[----:B------:R-:W-:Y:S01]  /*6770*/  IABS R5, R10 ;  /* 0x0000000a00057213 */ /* 0x000fe20000000000 */
[--C-:B------:R-:W-:Y:S01]  /*6780*/  @!P0 IMAD.IADD R140, R140, 0x1, -R12.reuse ;  /* 0x000000018c8c8824 */ /* 0x100fe200078e0a0c */
[----:B------:R-:W-:Y:S01]  /*6790*/  ISETP.GT.U32.AND P0, PT, R12, R139, PT ;  /* 0x0000008b0c00720c */ /* 0x000fe20003f04070 */
[----:B------:R-:W-:Y:S01]  /*67a0*/  @!P3 IMAD.IADD R141, R141, 0x1, -R12 ;  /* 0x000000018d8db824 */ /* 0x000fe200078e0a0c */
[----:B------:R-:W-:Y:S01]  /*67b0*/  IADD3 R13, R0, 0x8a, RZ ;  /* 0x0000008a000d7810 */ /* 0x000fe20007ffe0ff */
[----:B------:R-:W-:Y:S01]  /*67c0*/  @!P6 IMAD.MOV R138, RZ, RZ, -R138 ;  /* 0x000000ffff8ae224 */ /* 0x000fe200078e0a8a */
[C---:B------:R-:W-:Y:S01]  /*67d0*/  ISETP.GT.U32.AND P6, PT, R12.reuse, R142, PT ;  /* 0x0000008e0c00720c */ /* 0x040fe20003fc4070 */
[----:B------:R-:W-:Y:S01]  /*67e0*/  @!P5 IMAD.MOV R137, RZ, RZ, -R137 ;  /* 0x000000ffff89d224 */ /* 0x000fe200078e0a89 */
[----:B------:R-:W-:Y:S01]  /*67f0*/  ISETP.GT.U32.AND P5, PT, R12, R141, PT ;  /* 0x0000008d0c00720c */ /* 0x000fe20003fa4070 */
[----:B------:R-:W-:Y:S01]  /*6800*/  IMAD.HI.U32 R3, R2, R143, RZ ;  /* 0x0000008f02037227 */ /* 0x000fe200078e00ff */
[----:B------:R-:W-:-:S02]  /*6810*/  ISETP.GT.U32.AND P3, PT, R12, R140, PT ;  /* 0x0000008c0c00720c */ /* 0x000fc40003f64070 */
[----:B------:R-:W-:Y:S01]  /*6820*/  ISETP.GE.AND P1, PT, R14, RZ, PT ;  /* 0x000000ff0e00720c */ /* 0x000fe20003f26270 */
[C---:B------:R-:W-:Y:S01]  /*6830*/  VIADD R11, R0.reuse, 0x89 ;  /* 0x00000089000b7836 */ /* 0x040fe20000000000 */
[----:B------:R-:W-:Y:S01]  /*6840*/  IADD3 R3, -R3, RZ, RZ ;  /* 0x000000ff03037210 */ /* 0x000fe20007ffe1ff */
[----:B------:R-:W-:Y:S01]  /*6850*/  VIADD R15, R0, 0x91 ;  /* 0x00000091000f7836 */ /* 0x000fe20000000000 */
[----:B------:R-:W-:Y:S02]  /*6860*/  @!P0 IADD3 R139, R139, -R12, RZ ;  /* 0x8000000c8b8b8210 */ /* 0x000fe40007ffe0ff */
[----:B------:R-:W-:Y:S01]  /*6870*/  ISETP.GE.AND P0, PT, R4, RZ, PT ;  /* 0x000000ff0400720c */ /* 0x000fe20003f06270 */
[----:B------:R-:W-:Y:S01]  /*6880*/  @!P6 IMAD.IADD R142, R142, 0x1, -R12 ;  /* 0x000000018e8ee824 */ /* 0x000fe200078e0a0c */
[----:B------:R-:W-:Y:S01]  /*6890*/  IABS R145, R11 ;  /* 0x0000000b00917213 */ /* 0x000fe20000000000 */
[----:B------:R-:W-:Y:S01]  /*68a0*/  IMAD R143, R12, R3, R143 ;  /* 0x000000030c8f7224 */ /* 0x000fe200078e028f */
[----:B------:R-:W-:Y:S01]  /*68b0*/  ISETP.GE.AND P6, PT, R10, RZ, PT ;  /* 0x000000ff0a00720c */ /* 0x000fe20003fc6270 */
[----:B------:R-:W-:Y:S01]  /*68c0*/  IMAD.HI.U32 R3, R2, R5, RZ ;  /* 0x0000000502037227 */ /* 0x000fe200078e00ff */
[----:B------:R-:W-:-:S02]  /*68d0*/  IADD3 R10, R0, 0x8c, RZ ;  /* 0x0000008c000a7810 */ /* 0x000fc40007ffe0ff */
[----:B------:R-:W-:Y:S01]  /*68e0*/  IADD3 R14, R0, 0x90, RZ ;  /* 0x00000090000e7810 */ /* 0x000fe20007ffe0ff */
[--C-:B------:R-:W-:Y:S01]  /*68f0*/  @!P5 IMAD.IADD R141, R141, 0x1, -R12.reuse ;  /* 0x000000018d8dd824 */ /* 0x100fe200078e0a0c */
[----:B------:R-:W-:Y:S01]  /*6900*/  ISETP.GE.AND P5, PT, R9, RZ, PT ;  /* 0x000000ff0900720c */ /* 0x000fe20003fa6270 */
[----:B------:R-:W-:Y:S01]  /*6910*/  @!P2 IMAD.MOV R139, RZ, RZ, -R139 ;  /* 0x000000ffff8ba224 */ /* 0x000fe200078e0a8b */
[----:B------:R-:W-:Y:S01]  /*6920*/  ISETP.GT.U32.AND P2, PT, R12, R142, PT ;  /* 0x0000008e0c00720c */ /* 0x000fe20003f44070 */
[----:B------:R-:W-:Y:S01]  /*6930*/  @!P3 IMAD.IADD R140, R140, 0x1, -R12 ;  /* 0x000000018c8cb824 */ /* 0x000fe200078e0a0c */
[----:B------:R-:W-:Y:S01]  /*6940*/  ISETP.GT.U32.AND P3, PT, R12, R143, PT ;  /* 0x0000008f0c00720c */ /* 0x000fe20003f64070 */
[----:B------:R-:W-:Y:S01]  /*6950*/  IMAD.MOV R3, RZ, RZ, -R3 ;  /* 0x000000ffff037224 */ /* 0x000fe200078e0a03 */
[----:B------:R-:W-:Y:S01]  /*6960*/  IABS R9, R13 ;  /* 0x0000000d00097213 */ /* 0x000fe20000000000 */
[----:B------:R-:W-:Y:S01]  /*6970*/  IMAD.HI.U32 R4, R2, R145, RZ ;  /* 0x0000009102047227 */ /* 0x000fe200078e00ff */
[----:B------:R-:W-:-:S02]  /*6980*/  @!P4 IADD3 R140, -R140, RZ, RZ ;  /* 0x000000ff8c8cc210 */ /* 0x000fc40007ffe1ff */
[----:B------:R-:W-:Y:S01]  /*6990*/  IABS R153, R15 ;  /* 0x0000000f00997213 */ /* 0x000fe20000000000 */
[----:B------:R-:W-:Y:S01]  /*69a0*/  IMAD R144, R12, R3, R5 ;  /* 0x000000030c907224 */ /* 0x000fe200078e0205 */
[----:B------:R-:W-:Y:S01]  /*69b0*/  IADD3 R4, -R4, RZ, RZ ;  /* 0x000000ff04047210 */ /* 0x000fe20007ffe1ff */
[----:B------:R-:W-:Y:S02]  /*69c0*/  IMAD.HI.U32 R3, R2, R9, RZ ;  /* 0x0000000902037227 */ /* 0x000fe400078e00ff */
[----:B------:R-:W-:Y:S02]  /*69d0*/  @!P2 IADD3 R142, R142, -R12, RZ ;  /* 0x8000000c8e8ea210 */ /* 0x000fe40007ffe0ff */
[----:B------:R-:W-:Y:S01]  /*69e0*/  IMAD.MOV R3, RZ, RZ, -R3 ;  /* 0x000000ffff037224 */ /* 0x000fe200078e0a03 */
[C---:B------:R-:W-:Y:S01]  /*69f0*/  ISETP.GT.U32.AND P4, PT, R12.reuse, R144, PT ;  /* 0x000000900c00720c */ /* 0x040fe20003f84070 */
[----:B------:R-:W-:Y:S02]  /*6a00*/  @!P3 IMAD.IADD R143, R143, 0x1, -R12 ;  /* 0x000000018f8fb824 */ /* 0x000fe400078e0a0c */
[C---:B------:R-:W-:Y:S01]  /*6a10*/  IMAD R146, R12.reuse, R3, R9 ;  /* 0x000000030c927224 */ /* 0x040fe200078e0209 */
[----:B------:R-:W-:Y:S01]  /*6a20*/  IABS R9, R10 ;  /* 0x0000000a00097213 */ /* 0x000fe20000000000 */
[----:B------:R-:W-:Y:S01]  /*6a30*/  @!P0 IMAD.MOV R142, RZ, RZ, -R142 ;  /* 0x000000ffff8e8224 */ /* 0x000fe200078e0a8e */
[C---:B------:R-:W-:Y:S01]  /*6a40*/  ISETP.GT.U32.AND P3, PT, R12.reuse, R143, PT ;  /* 0x0000008f0c00720c */ /* 0x040fe20003f64070 */
[C---:B------:R-:W-:Y:S01]  /*6a50*/  IMAD R145, R12.reuse, R4, R145 ;  /* 0x000000040c917224 */ /* 0x040fe200078e0291 */
[----:B------:R-:W-:Y:S01]  /*6a60*/  ISETP.GT.U32.AND P0, PT, R12, R146, PT ;  /* 0x000000920c00720c */ /* 0x000fe20003f04070 */
[----:B------:R-:W-:-:S02]  /*6a70*/  VIADD R4, R0, 0x8b ;  /* 0x0000008b00047836 */ /* 0x000fc40000000000 */
[----:B------:R-:W-:Y:S01]  /*6a80*/  @!P1 IMAD.MOV R141, RZ, RZ, -R141 ;  /* 0x000000ffff8d9224 */ /* 0x000fe200078e0a8d */
[----:B------:R-:W-:Y:S01]  /*6a90*/  ISETP.GT.U32.AND P2, PT, R12, R145, PT ;  /* 0x000000910c00720c */ /* 0x000fe20003f44070 */
[--C-:B------:R-:W-:Y:S01]  /*6aa0*/  @!P4 IMAD.IADD R144, R144, 0x1, -R12.reuse ;  /* 0x000000019090c824 */ /* 0x100fe200078e0a0c */
[----:B------:R-:W-:Y:S02]  /*6ab0*/  IABS R147, R4 ;  /* 0x0000000400937213 */ /* 0x000fe40000000000 */
[----:B------:R-:W-:Y:S01]  /*6ac0*/  ISETP.GE.AND P1, PT, R11, RZ, PT ;  /* 0x000000ff0b00720c */ /* 0x000fe20003f26270 */
[----:B------:R-:W-:Y:S01]  /*6ad0*/  VIADD R11, R0, 0x8d ;  /* 0x0000008d000b7836 */ /* 0x000fe20000000000 */
[----:B------:R-:W-:Y:S01]  /*6ae0*/  ISETP.GT.U32.AND P4, PT, R12, R144, PT ;  /* 0x000000900c00720c */ /* 0x000fe20003f84070 */
[--C-:B------:R-:W-:Y:S01]  /*6af0*/  @!P3 IMAD.IADD R143, R143, 0x1, -R12.reuse ;  /* 0x000000018f8fb824 */ /* 0x100fe200078e0a0c */
[----:B------:R-:W-:Y:S01]  /*6b00*/  ISETP.GE.AND P3, PT, R13, RZ, PT ;  /* 0x000000ff0d00720c */ /* 0x000fe20003f66270 */
[----:B------:R-:W-:Y:S01]  /*6b10*/  @!P0 IMAD.IADD R146, R146, 0x1, -R12 ;  /* 0x0000000192928824 */ /* 0x000fe200078e0a0c */
[----:B------:R-:W-:Y:S01]  /*6b20*/  IABS R149, R11 ;  /* 0x0000000b00957213 */ /* 0x000fe20000000000 */
[----:B------:R-:W-:Y:S01]  /*6b30*/  @!P5 IMAD.MOV R143, RZ, RZ, -R143 ;  /* 0x000000ffff8fd224 */ /* 0x000fe200078e0a8f */
[----:B------:R-:W-:Y:S01]  /*6b40*/  ISETP.GE.AND P5, PT, R4, RZ, PT ;  /* 0x000000ff0400720c */ /* 0x000fe20003fa6270 */
[----:B------:R-:W-:Y:S01]  /*6b50*/  IMAD.HI.U32 R4, R2, R9, RZ ;  /* 0x0000000902047227 */ /* 0x000fe200078e00ff */
[----:B------:R-:W-:-:S02]  /*6b60*/  ISETP.GT.U32.AND P0, PT, R12, R146, PT ;  /* 0x000000920c00720c */ /* 0x000fc40003f04070 */
[----:B------:R-:W-:Y:S01]  /*6b70*/  @!P2 IADD3 R145, R145, -R12, RZ ;  /* 0x8000000c9191a210 */ /* 0x000fe20007ffe0ff */
[----:B------:R-:W-:Y:S01]  /*6b80*/  IMAD.MOV R4, RZ, RZ, -R4 ;  /* 0x000000ffff047224 */ /* 0x000fe200078e0a04 */
[----:B------:R-:W-:Y:S01]  /*6b90*/  IABS R13, R14 ;  /* 0x0000000e000d7213 */ /* 0x000fe20000000000 */
[----:B------:R-:W-:Y:S01]  /*6ba0*/  IMAD.HI.U32 R3, R2, R147, RZ ;  /* 0x0000009302037227 */ /* 0x000fe200078e00ff */
[----:B------:R-:W-:Y:S02]  /*6bb0*/  ISETP.GT.U32.AND P2, PT, R12, R145, PT ;  /* 0x000000910c00720c */ /* 0x000fe40003f44070 */
[----:B------:R-:W-:Y:S01]  /*6bc0*/  @!P4 IADD3 R144, R144, -R12, RZ ;  /* 0x8000000c9090c210 */ /* 0x000fe20007ffe0ff */
[----:B------:R-:W-:Y:S01]  /*6bd0*/  IMAD R148, R12, R4, R9 ;  /* 0x000000040c947224 */ /* 0x000fe200078e0209 */
[----:B------:R-:W-:Y:S01]  /*6be0*/  ISETP.GE.AND P4, PT, R10, RZ, PT ;  /* 0x000000ff0a00720c */ /* 0x000fe20003f86270 */
[----:B------:R-:W-:Y:S02]  /*6bf0*/  IMAD.MOV R3, RZ, RZ, -R3 ;  /* 0x000000ffff037224 */ /* 0x000fe400078e0a03 */
[----:B------:R-:W-:Y:S01]  /*6c00*/  @!P0 IADD3 R146, R146, -R12, RZ ;  /* 0x8000000c92928210 */ /* 0x000fe20007ffe0ff */
[----:B------:R-:W-:Y:S01]  /*6c10*/  IMAD.HI.U32 R5, R2, R149, RZ ;  /* 0x0000009502057227 */ /* 0x000fe200078e00ff */
[----:B------:R-:W-:-:S03]  /*6c20*/  ISETP.GT.U32.AND P0, PT, R12, R148, PT ;  /* 0x000000940c00720c */ /* 0x000fc60003f04070 */
[----:B------:R-:W-:Y:S01]  /*6c30*/  IMAD R147, R12, R3, R147 ;  /* 0x000000030c937224 */ /* 0x000fe200078e0293 */
[----:B------:R-:W-:Y:S01]  /*6c40*/  IADD3 R3, R0, 0x8e, RZ ;  /* 0x0000008e00037810 */ /* 0x000fe20007ffe0ff */
[----:B------:R-:W-:Y:S01]  /*6c50*/  @!P6 IMAD.MOV R144, RZ, RZ, -R144 ;  /* 0x000000ffff90e224 */ /* 0x000fe200078e0a90 */
[----:B------:R-:W-:Y:S01]  /*6c60*/  IADD3 R5, -R5, RZ, RZ ;  /* 0x000000ff05057210 */ /* 0x000fe20007ffe1ff */
[--C-:B------:R-:W-:Y:S01]  /*6c70*/  @!P2 IMAD.IADD R145, R145, 0x1, -R12.reuse ;  /* 0x000000019191a824 */ /* 0x100fe200078e0a0c */
[----:B------:R-:W-:Y:S01]  /*6c80*/  ISETP.GT.U32.AND P6, PT, R12, R147, PT ;  /* 0x000000930c00720c */ /* 0x000fe20003fc4070 */
[----:B------:R-:W-:Y:S01]  /*6c90*/  VIADD R10, R0, 0x8f ;  /* 0x0000008f000a7836 */ /* 0x000fe20000000000 */
[----:B------:R-:W-:Y:S01]  /*6ca0*/  ISETP.GE.AND P2, PT, R11, RZ, PT ;  /* 0x000000ff0b00720c */ /* 0x000fe20003f46270 */
[----:B------:R-:W-:Y:S01]  /*6cb0*/  IMAD R149, R12, R5, R149 ;  /* 0x000000050c957224 */ /* 0x000fe200078e0295 */
[----:B------:R-:W-:Y:S01]  /*6cc0*/  IABS R11, R3 ;  /* 0x00000003000b7213 */ /* 0x000fe20000000000 */
[----:B------:R-:W-:Y:S01]  /*6cd0*/  @!P0 IMAD.IADD R148, R148, 0x1, -R12 ;  /* 0x0000000194948824 */ /* 0x000fe200078e0a0c */
[----:B------:R-:W-:Y:S01]  /*6ce0*/  IABS R151, R10 ;  /* 0x0000000a00977213 */ /* 0x000fe20000000000 */
[----:B------:R-:W-:Y:S01]  /*6cf0*/  @!P1 IMAD.MOV R145, RZ, RZ, -R145 ;  /* 0x000000ffff919224 */ /* 0x000fe200078e0a91 */
[----:B------:R-:W-:Y:S01]  /*6d00*/  ISETP.GE.AND P1, PT, R3, RZ, PT ;  /* 0x000000ff0300720c */ /* 0x000fe20003f26270 */
[----:B------:R-:W-:Y:S01]  /*6d10*/  IMAD.HI.U32 R3, R2, R11, RZ ;  /* 0x0000000b02037227 */ /* 0x000fe200078e00ff */
[----:B------:R-:W-:-:S03]  /*6d20*/  ISETP.GT.U32.AND P0, PT, R12, R148, PT ;  /* 0x000000940c00720c */ /* 0x000fc60003f04070 */
[----:B------:R-:W-:Y:S01]  /*6d30*/  @!P6 IMAD.IADD R147, R147, 0x1, -R12 ;  /* 0x000000019393e824 */ /* 0x000fe200078e0a0c */
[----:B------:R-:W-:Y:S01]  /*6d40*/  IADD3 R3, -R3, RZ, RZ ;  /* 0x000000ff03037210 */ /* 0x000fe20007ffe1ff */
[----:B------:R-:W-:Y:S01]  /*6d50*/  @!P3 IMAD.MOV R146, RZ, RZ, -R146 ;  /* 0x000000ffff92b224 */ /* 0x000fe200078e0a92 */
[----:B------:R-:W-:Y:S01]  /*6d60*/  ISETP.GT.U32.AND P3, PT, R12, R149, PT ;  /* 0x000000950c00720c */ /* 0x000fe20003f64070 */
[----:B------:R-:W-:Y:S01]  /*6d70*/  IMAD.HI.U32 R4, R2, R151, RZ ;  /* 0x0000009702047227 */ /* 0x000fe200078e00ff */
[----:B------:R-:W-:-:S03]  /*6d80*/  ISETP.GT.U32.AND P6, PT, R12, R147, PT ;  /* 0x000000930c00720c */ /* 0x000fc60003fc4070 */
[----:B------:R-:W-:Y:S02]  /*6d90*/  IMAD.MOV R4, RZ, RZ, -R4 ;  /* 0x000000ffff047224 */ /* 0x000fe400078e0a04 */
[C---:B------:R-:W-:Y:S01]  /*6da0*/  IMAD R150, R12.reuse, R3, R11 ;  /* 0x000000030c967224 */ /* 0x040fe200078e020b */
[----:B------:R-:W-:Y:S01]  /*6db0*/  IABS R11, R16 ;  /* 0x00000010000b7213 */ /* 0x000fe20000000000 */
[----:B------:R-:W-:Y:S02]  /*6dc0*/  IMAD R151, R12, R4, R151 ;  /* 0x000000040c977224 */ /* 0x000fe400078e0297 */
[--C-:B------:R-:W-:Y:S01]  /*6dd0*/  @!P0 IMAD.IADD R148, R148, 0x1, -R12.reuse ;  /* 0x0000000194948824 */ /* 0x100fe200078e0a0c */
[C---:B------:R-:W-:Y:S01]  /*6de0*/  ISETP.GT.U32.AND P0, PT, R12.reuse, R150, PT ;  /* 0x000000960c00720c */ /* 0x040fe20003f04070 */
[----:B------:R-:W-:Y:S01]  /*6df0*/  @!P3 IMAD.IADD R149, R149, 0x1, -R12 ;  /* 0x000000019595b824 */ /* 0x000fe200078e0a0c */
[----:B------:R-:W-:Y:S01]  /*6e00*/  ISETP.GT.U32.AND P3, PT, R12, R151, PT ;  /* 0x000000970c00720c */ /* 0x000fe20003f64070 */
[----:B------:R-:W-:-:S04]  /*6e10*/  IMAD.HI.U32 R5, R2, R13, RZ ;  /* 0x0000000d02057227 */ /* 0x000fc800078e00ff */
[--C-:B------:R-:W-:Y:S01]  /*6e20*/  @!P6 IMAD.IADD R147, R147, 0x1, -R12.reuse ;  /* 0x000000019393e824 */ /* 0x100fe200078e0a0c */
[----:B------:R-:W-:Y:S01]  /*6e30*/  ISETP.GE.AND P6, PT, R10, RZ, PT ;  /* 0x000000ff0a00720c */ /* 0x000fe20003fc6270 */
[----:B------:R-:W-:Y:S01]  /*6e40*/  IMAD.MOV R5, RZ, RZ, -R5 ;  /* 0x000000ffff057224 */ /* 0x000fe200078e0a05 */
[----:B------:R-:W-:Y:S01]  /*6e50*/  IADD3 R10, R0, 0x92, RZ ;  /* 0x00000092000a7810 */ /* 0x000fe20007ffe0ff */
[----:B------:R-:W-:Y:S02]  /*6e60*/  IMAD.HI.U32 R9, R2, R153, RZ ;  /* 0x0000009902097227 */ /* 0x000fe400078e00ff */
[----:B------:R-:W-:Y:S02]  /*6e70*/  @!P0 IADD3 R150, R150, -R12, RZ ;  /* 0x8000000c96968210 */ /* 0x000fe40007ffe0ff */
[----:B------:R-:W-:Y:S01]  /*6e80*/  IMAD R152, R12, R5, R13 ;  /* 0x000000050c987224 */ /* 0x000fe200078e020d */
[----:B------:R-:W-:Y:S01]  /*6e90*/  IABS R5, R10 ;  /* 0x0000000a00057213 */ /* 0x000fe20000000000 */
[----:B------:R-:W-:Y:S01]  /*6ea0*/  VIADD R13, R0, 0x93 ;  /* 0x00000093000d7836 */ /* 0x000fe20000000000 */
[----:B------:R-:W-:Y:S01]  /*6eb0*/  IADD3 R9, -R9, RZ, RZ ;  /* 0x000000ff09097210 */ /* 0x000fe20007ffe1ff */
[----:B------:R-:W-:Y:S01]  /*6ec0*/  @!P3 IMAD.IADD R151, R151, 0x1, -R12 ;  /* 0x000000019797b824 */ /* 0x000fe200078e0a0c */
[----:B------:R-:W-:Y:S01]  /*6ed0*/  ISETP.GT.U32.AND P0, PT, R12, R149, PT ;  /* 0x000000950c00720c */ /* 0x000fe20003f04070 */
[----:B------:R-:W-:Y:S01]  /*6ee0*/  IMAD.HI.U32 R3, R2, R5, RZ ;  /* 0x0000000502037227 */ /* 0x000fe200078e00ff */
[----:B------:R-:W-:-:S02]  /*6ef0*/  IABS R155, R13 ;  /* 0x0000000d009b7213 */ /* 0x000fc40000000000 */
[C---:B------:R-:W-:Y:S01]  /*6f00*/  ISETP.GT.U32.AND P3, PT, R12.reuse, R151, PT ;  /* 0x000000970c00720c */ /* 0x040fe20003f64070 */
[----:B------:R-:W-:Y:S01]  /*6f10*/  @!P5 IMAD.MOV R147, RZ, RZ, -R147 ;  /* 0x000000ffff93d224 */ /* 0x000fe200078e0a93 */
[----:B------:R-:W-:Y:S01]  /*6f20*/  ISETP.GT.U32.AND P5, PT, R12, R150, PT ;  /* 0x000000960c00720c */ /* 0x000fe20003fa4070 */
[----:B------:R-:W-:Y:S01]  /*6f30*/  IMAD.HI.U32 R4, R2, R155, RZ ;  /* 0x0000009b02047227 */ /* 0x000fe200078e00ff */
[----:B------:R-:W-:-:S03]  /*6f40*/  IADD3 R3, -R3, RZ, RZ ;  /* 0x000000ff03037210 */ /* 0x000fc60007ffe1ff */
[C---:B------:R-:W-:Y:S02]  /*6f50*/  IMAD R153, R12.reuse, R9, R153 ;  /* 0x000000090c997224 */ /* 0x040fe400078e0299 */
[----:B------:R-:W-:Y:S01]  /*6f60*/  IMAD.MOV R9, RZ, RZ, -R4 ;  /* 0x000000ffff097224 */ /* 0x000fe200078e0a04 */
[----:B------:R-:W-:Y:S01]  /*6f70*/  @!P0 IADD3 R149, R149, -R12, RZ ;  /* 0x8000000c95958210 */ /* 0x000fe20007ffe0ff */
[----:B------:R-:W-:Y:S01]  /*6f80*/  @!P4 IMAD.MOV R148, RZ, RZ, -R148 ;  /* 0x000000ffff94c224 */ /* 0x000fe200078e0a94 */
[C---:B------:R-:W-:Y:S01]  /*6f90*/  ISETP.GT.U32.AND P4, PT, R12.reuse, R152, PT ;  /* 0x000000980c00720c */ /* 0x040fe20003f84070 */
[C---:B------:R-:W-:Y:S01]  /*6fa0*/  IMAD R154, R12.reuse, R3, R5 ;  /* 0x000000030c9a7224 */ /* 0x040fe200078e0205 */
[C---:B------:R-:W-:Y:S01]  /*6fb0*/  ISETP.GT.U32.AND P0, PT, R12.reuse, R153, PT ;  /* 0x000000990c00720c */ /* 0x040fe20003f04070 */
[----:B------:R-:W-:Y:S02]  /*6fc0*/  IMAD R155, R12, R9, R155 ;  /* 0x000000090c9b7224 */ /* 0x000fe400078e029b */
[--C-:B------:R-:W-:Y:S01]  /*6fd0*/  @!P5 IMAD.IADD R150, R150, 0x1, -R12.reuse ;  /* 0x000000019696d824 */ /* 0x100fe200078e0a0c */
[C---:B------:R-:W-:Y:S01]  /*6fe0*/  ISETP.GT.U32.AND P5, PT, R12.reuse, R154, PT ;  /* 0x0000009a0c00720c */ /* 0x040fe20003fa4070 */
[----:B------:R-:W-:Y:S01]  /*6ff0*/  @!P3 IMAD.IADD R151, R151, 0x1, -R12 ;  /* 0x000000019797b824 */ /* 0x000fe200078e0a0c */
[----:B------:R-:W-:Y:S01]  /*7000*/  ISETP.GT.U32.AND P3, PT, R12, R155, PT ;  /* 0x0000009b0c00720c */ /* 0x000fe20003f64070 */
[----:B------:R-:W-:Y:S01]  /*7010*/  IMAD.HI.U32 R3, R2, R11, RZ ;  /* 0x0000000b02037227 */ /* 0x000fe200078e00ff */
[----:B------:R-:W-:-:S03]  /*7020*/  @!P1 IADD3 R150, -R150, RZ, RZ ;  /* 0x000000ff96969210 */ /* 0x000fc60007ffe1ff */
[--C-:B------:R-:W-:Y:S01]  /*7030*/  @!P4 IMAD.IADD R152, R152, 0x1, -R12.reuse ;  /* 0x000000019898c824 */ /* 0x100fe200078e0a0c */
[----:B------:R-:W-:Y:S01]  /*7040*/  ISETP.GE.AND P4, PT, R14, RZ, PT ;  /* 0x000000ff0e00720c */ /* 0x000fe20003f86270 */
[----:B------:R-:W-:Y:S01]  /*7050*/  IMAD.MOV R3, RZ, RZ, -R3 ;  /* 0x000000ffff037224 */ /* 0x000fe200078e0a03 */
[-C--:B------:R-:W-:Y:S01]  /*7060*/  @!P0 IADD3 R153, R153, -R12.reuse, RZ ;  /* 0x8000000c99998210 */ /* 0x080fe20007ffe0ff */
[----:B------:R-:W-:Y:S01]  /*7070*/  VIADD R9, R0, 0x96 ;  /* 0x0000009600097836 */ /* 0x000fe20000000000 */
[----:B------:R-:W-:Y:S01]  /*7080*/  ISETP.GE.AND P0, PT, R15, RZ, PT ;  /* 0x000000ff0f00720c */ /* 0x000fe20003f06270 */
[----:B------:R-:W-:Y:S01]  /*7090*/  IMAD.HI.U32 R4, R2, R157, RZ ;  /* 0x0000009d02047227 */ /* 0x000fe200078e00ff */
[----:B------:R-:W-:Y:S02]  /*70a0*/  @!P5 IADD3 R154, R154, -R12, RZ ;  /* 0x8000000c9a9ad210 */ /* 0x000fe40007ffe0ff */
[C---:B------:R-:W-:Y:S01]  /*70b0*/  ISETP.GT.U32.AND P5, PT, R12.reuse, R152, PT ;  /* 0x000000980c00720c */ /* 0x040fe20003fa4070 */
[----:B------:R-:W-:Y:S01]  /*70c0*/  @!P3 IMAD.IADD R155, R155, 0x1, -R12 ;  /* 0x000000019b9bb824 */ /* 0x000fe200078e0a0c */
[C---:B------:R-:W-:Y:S01]  /*70d0*/  ISETP.GT.U32.AND P3, PT, R12.reuse, R154, PT ;  /* 0x0000009a0c00720c */ /* 0x040fe20003f64070 */
[C---:B------:R-:W-:Y:S01]  /*70e0*/  IMAD R156, R12.reuse, R3, R11 ;  /* 0x000000030c9c7224 */ /* 0x040fe200078e020b */
[----:B------:R-:W-:Y:S01]  /*70f0*/  IABS R5, R9 ;  /* 0x0000000900057213 */ /* 0x000fe20000000000 */
[----:B------:R-:W-:Y:S01]  /*7100*/  @!P2 IMAD.MOV R149, RZ, RZ, -R149 ;  /* 0x000000ffff95a224 */ /* 0x000fe200078e0a95 */
[----:B------:R-:W-:Y:S01]  /*7110*/  ISETP.GT.U32.AND P2, PT, R12, R153, PT ;  /* 0x000000990c00720c */ /* 0x000fe20003f44070 */
[----:B------:R-:W-:Y:S01]  /*7120*/  VIADD R11, R0, 0x97 ;  /* 0x00000097000b7836 */ /* 0x000fe20000000000 */
[----:B------:R-:W-:Y:S01]  /*7130*/  IADD3 R4, -R4, RZ, RZ ;  /* 0x000000ff04047210 */ /* 0x000fe20007ffe1ff */
[----:B------:R-:W-:Y:S01]  /*7140*/  IMAD.HI.U32 R3, R2, R5, RZ ;  /* 0x0000000502037227 */ /* 0x000fe200078e00ff */
[----:B------:R-:W-:-:S02]  /*7150*/  ISETP.GT.U32.AND P1, PT, R12, R155, PT ;  /* 0x0000009b0c00720c */ /* 0x000fc40003f24070 */
[----:B------:R-:W-:Y:S01]  /*7160*/  IABS R159, R11 ;  /* 0x0000000b009f7213 */ /* 0x000fe20000000000 */
[--C-:B------:R-:W-:Y:S01]  /*7170*/  @!P5 IMAD.IADD R152, R152, 0x1, -R12.reuse ;  /* 0x000000019898d824 */ /* 0x100fe200078e0a0c */
[----:B------:R-:W-:Y:S01]  /*7180*/  ISETP.GE.AND P5, PT, R10, RZ, PT ;  /* 0x000000ff0a00720c */ /* 0x000fe20003fa6270 */
[----:B------:R-:W-:Y:S01]  /*7190*/  @!P3 IMAD.IADD R154, R154, 0x1, -R12 ;  /* 0x000000019a9ab824 */ /* 0x000fe200078e0a0c */
[----:B------:R-:W-:Y:S01]  /*71a0*/  ISETP.GE.AND P3, PT, R13, RZ, PT ;  /* 0x000000ff0d00720c */ /* 0x000fe20003f66270 */
[----:B------:R-:W-:Y:S01]  /*71b0*/  IMAD R157, R12, R4, R157 ;  /* 0x000000040c9d7224 */ /* 0x000fe200078e029d */
[----:B------:R-:W-:Y:S01]  /*71c0*/  IADD3 R13, R0, 0x9f, RZ ;  /* 0x0000009f000d7810 */ /* 0x000fe20007ffe0ff */
[----:B------:R-:W-:Y:S01]  /*71d0*/  @!P6 IMAD.MOV R151, RZ, RZ, -R151 ;  /* 0x000000ffff97e224 */ /* 0x000fe200078e0a97 */
[----:B------:R-:W-:Y:S01]  /*71e0*/  ISETP.GT.U32.AND P6, PT, R12, R156, PT ;  /* 0x0000009c0c00720c */ /* 0x000fe20003fc4070 */
[----:B------:R-:W-:Y:S01]  /*71f0*/  IMAD.HI.U32 R4, R2, R159, RZ ;  /* 0x0000009f02047227 */ /* 0x000fe200078e00ff */
[----:B------:R-:W-:-:S02]  /*7200*/  @!P2 IADD3 R153, R153, -R12, RZ ;  /* 0x8000000c9999a210 */ /* 0x000fc40007ffe0ff */
[----:B------:R-:W-:Y:S01]  /*7210*/  ISETP.GT.U32.AND P2, PT, R12, R157, PT ;  /* 0x0000009d0c00720c */ /* 0x000fe20003f44070 */
[----:B------:R-:W-:Y:S01]  /*7220*/  IMAD.MOV R3, RZ, RZ, -R3 ;  /* 0x000000ffff037224 */ /* 0x000fe200078e0a03 */
[----:B------:R-:W-:Y:S01]  /*7230*/  IADD3 R10, R0, 0x9d, RZ ;  /* 0x0000009d000a7810 */ /* 0x000fe20007ffe0ff */
[----:B------:R-:W-:Y:S01]  /*7240*/  IMAD.MOV R4, RZ, RZ, -R4 ;  /* 0x000000ffff047224 */ /* 0x000fe200078e0a04 */
[----:B------:R-:W-:Y:S01]  /*7250*/  @!P5 IADD3 R154, -R154, RZ, RZ ;  /* 0x000000ff9a9ad210 */ /* 0x000fe20007ffe1ff */
[----:B------:R-:W-:Y:S01]  /*7260*/  IMAD R158, R12, R3, R5 ;  /* 0x000000030c9e7224 */ /* 0x000fe200078e0205 */
[----:B------:R-:W-:Y:S01]  /*7270*/  IABS R167, R13 ;  /* 0x0000000d00a77213 */ /* 0x000fe20000000000 */
[----:B------:R-:W-:Y:S01]  /*7280*/  @!P1 IMAD.IADD R155, R155, 0x1, -R12 ;  /* 0x000000019b9b9824 */ /* 0x000fe200078e0a0c */
[----:B------:R-:W-:Y:S01]  /*7290*/  ISETP.GE.AND P1, PT, R16, RZ, PT ;  /* 0x000000ff1000720c */ /* 0x000fe20003f26270 */
[C---:B------:R-:W-:Y:S01]  /*72a0*/  IMAD R159, R12.reuse, R4, R159 ;  /* 0x000000040c9f7224 */ /* 0x040fe200078e029f */
[----:B------:R-:W-:Y:S01]  /*72b0*/  ISETP.GT.U32.AND P5, PT, R12, R158, PT ;  /* 0x0000009e0c00720c */ /* 0x000fe20003fa4070 */
[----:B------:R-:W-:Y:S01]  /*72c0*/  @!P4 IMAD.MOV R152, RZ, RZ, -R152 ;  /* 0x000000ffff98c224 */ /* 0x000fe200078e0a98 */
[----:B------:R-:W-:Y:S01]  /*72d0*/  @!P3 IADD3 R155, -R155, RZ, RZ ;  /* 0x000000ff9b9bb210 */ /* 0x000fe20007ffe1ff */
[----:B------:R-:W-:Y:S01]  /*72e0*/  VIADD R4, R0, 0x99 ;  /* 0x0000009900047836 */ /* 0x000fe20000000000 */
[----:B------:R-:W-:Y:S01]  /*72f0*/  ISETP.GT.U32.AND P3, PT, R12, R159, PT ;  /* 0x0000009f0c00720c */ /* 0x000fe20003f64070 */
[----:B------:R-:W-:Y:S01]  /*7300*/  VIADD R3, R0, 0x98 ;  /* 0x0000009800037836 */ /* 0x000fe20000000000 */
[-C--:B------:R-:W-:Y:S01]  /*7310*/  @!P6 IADD3 R156, R156, -R12.reuse, RZ ;  /* 0x8000000c9c9ce210 */ /* 0x080fe20007ffe0ff */
[----:B------:R-:W-:Y:S01]  /*7320*/  @!P0 IMAD.MOV R153, RZ, RZ, -R153 ;  /* 0x000000ffff998224 */ /* 0x000fe200078e0a99 */
[----:B------:R-:W-:Y:S01]  /*7330*/  @!P2 IADD3 R157, R157, -R12, RZ ;  /* 0x8000000c9d9da210 */ /* 0x000fe20007ffe0ff */
[----:B------:R-:W-:Y:S01]  /*7340*/  VIADD R14, R0, 0xa0 ;  /* 0x000000a0000e7836 */ /* 0x000fe20000000000 */
[----:B------:R-:W-:-:S02]  /*7350*/  ISETP.GT.U32.AND P2, PT, R12, R156, PT ;  /* 0x0000009c0c00720c */ /* 0x000fc40003f44070 */
[----:B------:R-:W-:Y:S02]  /*7360*/  ISETP.GT.U32.AND P4, PT, R12, R157, PT ;  /* 0x0000009d0c00720c */ /* 0x000fe40003f84070 */
[----:B------:R-:W-:Y:S02]  /*7370*/  @!P5 IADD3 R158, R158, -R12, RZ ;  /* 0x8000000c9e9ed210 */ /* 0x000fe40007ffe0ff */
[----:B------:R-:W-:Y:S01]  /*7380*/  ISETP.GE.AND P6, PT, R17, RZ, PT ;  /* 0x000000ff1100720c */ /* 0x000fe20003fc6270 */
[--C-:B------:R-:W-:Y:S01]  /*7390*/  @!P3 IMAD.IADD R159, R159, 0x1, -R12.reuse ;  /* 0x000000019f9fb824 */ /* 0x100fe200078e0a0c */
[----:B------:R-:W-:Y:S02]  /*73a0*/  ISETP.GT.U32.AND P3, PT, R12, R158, PT ;  /* 0x0000009e0c00720c */ /* 0x000fe40003f64070 */
[----:B------:R-:W-:Y:S02]  /*73b0*/  IABS R161, R4 ;  /* 0x0000000400a17213 */ /* 0x000fe40000000000 */
[----:B------:R-:W-:Y:S01]  /*73c0*/  IABS R5, R3 ;  /* 0x0000000300057213 */ /* 0x000fe20000000000 */
[--C-:B------:R-:W-:Y:S01]  /*73d0*/  @!P2 IMAD.IADD R156, R156, 0x1, -R12.reuse ;  /* 0x000000019c9ca824 */ /* 0x100fe200078e0a0c */
[----:B------:R-:W-:Y:S01]  /*73e0*/  ISETP.GE.AND P0, PT, R9, RZ, PT ;  /* 0x000000ff0900720c */ /* 0x000fe20003f06270 */
[----:B------:R-:W-:Y:S01]  /*73f0*/  @!P4 IMAD.IADD R157, R157, 0x1, -R12 ;  /* 0x000000019d9dc824 */ /* 0x000fe200078e0a0c */
[----:B------:R-:W-:Y:S01]  /*7400*/  ISETP.GE.AND P5, PT, R4, RZ, PT ;  /* 0x000000ff0400720c */ /* 0x000fe20003fa6270 */
[----:B------:R-:W-:Y:S01]  /*7410*/  IMAD.HI.U32 R4, R2, R161, RZ ;  /* 0x000000a102047227 */ /* 0x000fe200078e00ff */
[----:B------:R-:W-:-:S02]  /*7420*/  ISETP.GE.AND P4, PT, R3, RZ, PT ;  /* 0x000000ff0300720c */ /* 0x000fc40003f86270 */
[----:B------:R-:W-:Y:S01]  /*7430*/  IADD3 R9, R0, 0x9a, RZ ;  /* 0x0000009a00097810 */ /* 0x000fe20007ffe0ff */
[----:B------:R-:W-:Y:S01]  /*7440*/  @!P1 IMAD.MOV R156, RZ, RZ, -R156 ;  /* 0x000000ffff9c9224 */ /* 0x000fe200078e0a9c */
[----:B------:R-:W-:Y:S01]  /*7450*/  ISETP.GT.U32.AND P1, PT, R12, R159, PT ;  /* 0x0000009f0c00720c */ /* 0x000fe20003f24070 */
[----:B------:R-:W-:Y:S01]  /*7460*/  IMAD.HI.U32 R3, R2, R5, RZ ;  /* 0x0000000502037227 */ /* 0x000fe200078e00ff */
[----:B------:R-:W-:Y:S02]  /*7470*/  @!P6 IADD3 R157, -R157, RZ, RZ ;  /* 0x000000ff9d9de210 */ /* 0x000fe40007ffe1ff */
[----:B------:R-:W-:Y:S01]  /*7480*/  @!P3 IADD3 R158, R158, -R12, RZ ;  /* 0x8000000c9e9eb210 */ /* 0x000fe20007ffe0ff */
[----:B------:R-:W-:Y:S01]  /*7490*/  IMAD.MOV R4, RZ, RZ, -R4 ;  /* 0x000000ffff047224 */ /* 0x000fe200078e0a04 */
[----:B------:R-:W-:Y:S01]  /*74a0*/  ISETP.GE.AND P2, PT, R11, RZ, PT ;  /* 0x000000ff0b00720c */ /* 0x000fe20003f46270 */
[----:B------:R-:W-:Y:S01]  /*74b0*/  IMAD.MOV R3, RZ, RZ, -R3 ;  /* 0x000000ffff037224 */ /* 0x000fe200078e0a03 */
[----:B------:R-:W-:Y:S01]  /*74c0*/  ISETP.GE.AND P6, PT, R9, RZ, PT ;  /* 0x000000ff0900720c */ /* 0x000fe20003fc6270 */
[C---:B------:R-:W-:Y:S01]  /*74d0*/  IMAD R161, R12.reuse, R4, R161 ;  /* 0x000000040ca17224 */ /* 0x040fe200078e02a1 */
[----:B------:R-:W-:Y:S01]  /*74e0*/  IABS R9, R9 ;  /* 0x0000000900097213 */ /* 0x000fe20000000000 */
[----:B------:R-:W-:Y:S01]  /*74f0*/  IMAD R160, R12, R3, R5 ;  /* 0x000000030ca07224 */ /* 0x000fe200078e0205 */
[----:B------:R-:W-:Y:S01]  /*7500*/  IABS R165, R10 ;  /* 0x0000000a00a57213 */ /* 0x000fe20000000000 */
[C---:B------:R-:W-:Y:S01]  /*7510*/  VIADD R3, R0.reuse, 0x9b ;  /* 0x0000009b00037836 */ /* 0x040fe20000000000 */
[----:B------:R-:W-:Y:S01]  /*7520*/  IADD3 R15, R0, 0xa1, RZ ;  /* 0x000000a1000f7810 */ /* 0x000fe20007ffe0ff */
[----:B------:R-:W-:Y:S01]  /*7530*/  @!P0 IMAD.MOV R158, RZ, RZ, -R158 ;  /* 0x000000ffff9e8224 */ /* 0x000fe200078e0a9e */
[C---:B------:R-:W-:Y:S01]  /*7540*/  ISETP.GT.U32.AND P0, PT, R12.reuse, R161, PT ;  /* 0x000000a10c00720c */ /* 0x040fe20003f04070 */
[----:B------:R-:W-:Y:S01]  /*7550*/  IMAD.MOV.U32 R5, RZ, RZ, R9 ;  /* 0x000000ffff057224 */ /* 0x000fe200078e0009 */
[----:B------:R-:W-:Y:S01]  /*7560*/  ISETP.GT.U32.AND P3, PT, R12, R160, PT ;  /* 0x000000a00c00720c */ /* 0x000fe20003f64070 */
[----:B------:R-:W-:Y:S01]  /*7570*/  @!P1 IMAD.IADD R159, R159, 0x1, -R12 ;  /* 0x000000019f9f9824 */ /* 0x000fe200078e0a0c */
[----:B------:R-:W-:Y:S01]  /*7580*/  ISETP.GE.AND P1, PT, R3, RZ, PT ;  /* 0x000000ff0300720c */ /* 0x000fe20003f26270 */
[----:B------:R-:W-:Y:S01]  /*7590*/  VIADD R4, R0, 0x9c ;  /* 0x0000009c00047836 */ /* 0x000fe20000000000 */
[----:B------:R-:W-:Y:S01]  /*75a0*/  IABS R163, R3 ;  /* 0x0000000300a37213 */ /* 0x000fe20000000000 */
[----:B------:R-:W-:Y:S01]  /*75b0*/  IMAD.HI.U32 R3, R2, R5, RZ ;  /* 0x0000000502037227 */ /* 0x000fe200078e00ff */
[----:B------:R-:W-:-:S02]  /*75c0*/  IABS R169, R15 ;  /* 0x0000000f00a97213 */ /* 0x000fc40000000000 */
[----:B------:R-:W-:Y:S01]  /*75d0*/  IADD3 R16, R0, 0xbf, RZ ;  /* 0x000000bf00107810 */ /* 0x000fe20007ffe0ff */
[----:B------:R-:W-:Y:S01]  /*75e0*/  @!P2 IMAD.MOV R159, RZ, RZ, -R159 ;  /* 0x000000ffff9fa224 */ /* 0x000fe200078e0a9f */
[----:B------:R-:W-:Y:S01]  /*75f0*/  ISETP.GE.AND P2, PT, R4, RZ, PT ;  /* 0x000000ff0400720c */ /* 0x000fe20003f46270 */
[----:B------:R-:W-:Y:S01]  /*7600*/  IMAD.MOV R162, RZ, RZ, -R3 ;  /* 0x000000ffffa27224 */ /* 0x000fe200078e0a03 */
[----:B------:R-:W-:Y:S01]  /*7610*/  IABS R4, R4 ;  /* 0x0000000400047213 */ /* 0x000fe20000000000 */
[----:B------:R-:W-:Y:S01]  /*7620*/  IMAD.HI.U32 R3, R2, R163, RZ ;  /* 0x000000a302037227 */ /* 0x000fe200078e00ff */
[----:B------:R-:W-:Y:S02]  /*7630*/  @!P3 IADD3 R160, R160, -R12, RZ ;  /* 0x8000000ca0a0b210 */ /* 0x000fe40007ffe0ff */
[----:B------:R-:W-:Y:S01]  /*7640*/  IABS R199, R16 ;  /* 0x0000001000c77213 */ /* 0x000fe20000000000 */
[C---:B------:R-:W-:Y:S01]  /*7650*/  IMAD R162, R12.reuse, R162, R5 ;  /* 0x000000a20ca27224 */ /* 0x040fe200078e0205 */
[----:B------:R-:W-:Y:S01]  /*7660*/  MOV R5, R4 ;  /* 0x0000000400057202 */ /* 0x000fe20000000f00 */
[----:B------:R-:W-:Y:S01]  /*7670*/  @!P0 IMAD.IADD R161, R161, 0x1, -R12 ;  /* 0x00000001a1a18824 */ /* 0x000fe200078e0a0c */
[----:B------:R-:W-:Y:S01]  /*7680*/  ISETP.GT.U32.AND P3, PT, R12, R160, PT ;  /* 0x000000a00c00720c */ /* 0x000fe20003f64070 */
[----:B------:R-:W-:-:S02]  /*7690*/  IMAD.MOV R3, RZ, RZ, -R3 ;  /* 0x000000ffff037224 */ /* 0x000fc400078e0a03 */
[----:B------:R-:W-:Y:S01]  /*76a0*/  VIADD R11, R0, 0x9e ;  /* 0x0000009e000b7836 */ /* 0x000fe20000000000 */
[C---:B------:R-:W-:Y:S01]  /*76b0*/  ISETP.GT.U32.AND P0, PT, R12.reuse, R161, PT ;  /* 0x000000a10c00720c */ /* 0x040fe20003f04070 */
[----:B------:R-:W-:Y:S02]  /*76c0*/  IMAD R163, R12, R3, R163 ;  /* 0x000000030ca37224 */ /* 0x000fe400078e02a3 */
[----:B------:R-:W-:Y:S01]  /*76d0*/  IMAD.HI.U32 R3, R2, R5, RZ ;  /* 0x0000000502037227 */ /* 0x000fe200078e00ff */
[----:B------:R-:W-:-:S03]  /*76e0*/  IABS R9, R11 ;  /* 0x0000000b00097213 */ /* 0x000fc60000000000 */
[----:B------:R-:W-:Y:S02]  /*76f0*/  IMAD.MOV R3, RZ, RZ, -R3 ;  /* 0x000000ffff037224 */ /* 0x000fe400078e0a03 */
[----:B------:R-:W-:Y:S01]  /*7700*/  @!P3 IADD3 R160, R160, -R12, RZ ;  /* 0x8000000ca0a0b210 */ /* 0x000fe20007ffe0ff */
[----:B------:R-:W-:Y:S01]  /*7710*/  IMAD.HI.U32 R4, R2, R165, RZ ;  /* 0x000000a502047227 */ /* 0x000fe200078e00ff */
[----:B------:R-:W-:Y:S02]  /*7720*/  ISETP.GT.U32.AND P3, PT, R12, R162, PT ;  /* 0x000000a20c00720c */ /* 0x000fe40003f64070 */
[----:B------:R-:W-:Y:S01]  /*7730*/  @!P4 IADD3 R160, -R160, RZ, RZ ;  /* 0x000000ffa0a0c210 */ /* 0x000fe20007ffe1ff */
[C---:B------:R-:W-:Y:S01]  /*7740*/  IMAD R164, R12.reuse, R3, R5 ;  /* 0x000000030ca47224 */ /* 0x040fe200078e0205 */
[----:B------:R-:W-:Y:S01]  /*7750*/  ISETP.GT.U32.AND P4, PT, R12, R163, PT ;  /* 0x000000a30c00720c */ /* 0x000fe20003f84070 */
[----:B------:R-:W-:Y:S01]  /*7760*/  @!P0 IMAD.IADD R161, R161, 0x1, -R12 ;  /* 0x00000001a1a18824 */ /* 0x000fe200078e0a0c */
[----:B------:R-:W-:Y:S01]  /*7770*/  IABS R5, R14 ;  /* 0x0000000e00057213 */ /* 0x000fe20000000000 */
[----:B------:R-:W-:Y:S01]  /*7780*/  IMAD.HI.U32 R3, R2, R9, RZ ;  /* 0x0000000902037227 */ /* 0x000fe200078e00ff */
[----:B------:R-:W-:-:S03]  /*7790*/  ISETP.GT.U32.AND P0, PT, R12, R164, PT ;  /* 0x000000a40c00720c */ /* 0x000fc60003f04070 */
[----:B------:R-:W-:Y:S02]  /*77a0*/  IMAD.MOV R3, RZ, RZ, -R3 ;  /* 0x000000ffff037224 */ /* 0x000fe400078e0a03 */
[----:B------:R-:W-:Y:S02]  /*77b0*/  @!P5 IMAD.MOV R161, RZ, RZ, -R161 ;  /* 0x000000ffffa1d224 */ /* 0x000fe400078e0aa1 */
[----:B------:R-:W-:Y:S02]  /*77c0*/  IMAD R166, R12, R3, R9 ;  /* 0x000000030ca67224 */ /* 0x000fe400078e0209 */
[----:B------:R-:W-:-:S04]  /*77d0*/  IMAD.HI.U32 R3, R2, R167, RZ ;  /* 0x000000a702037227 */ /* 0x000fc800078e00ff */
[--C-:B------:R-:W-:Y:S02]  /*77e0*/  @!P0 IMAD.IADD R164, R164, 0x1, -R12.reuse ;  /* 0x00000001a4a48824 */ /* 0x100fe400078e0a0c */
[----:B------:R-:W-:Y:S02]  /*77f0*/  @!P4 IMAD.IADD R163, R163, 0x1, -R12 ;  /* 0x00000001a3a3c824 */ /* 0x000fe400078e0a0c */
[----:B------:R-:W-:Y:S01]  /*7800*/  IMAD.MOV R3, RZ, RZ, -R3 ;  /* 0x000000ffff037224 */ /* 0x000fe200078e0a03 */
[C---:B------:R-:W-:Y:S01]  /*7810*/  ISETP.GT.U32.AND P5, PT, R12.reuse, R164, PT ;  /* 0x000000a40c00720c */ /* 0x040fe20003fa4070 */
[----:B------:R-:W-:Y:S01]  /*7820*/  IMAD.MOV R4, RZ, RZ, -R4 ;  /* 0x000000ffff047224 */ /* 0x000fe200078e0a04 */
[----:B------:R-:W-:Y:S01]  /*7830*/  ISETP.GT.U32.AND P0, PT, R12, R163, PT ;  /* 0x000000a30c00720c */ /* 0x000fe20003f04070 */
[----:B------:R-:W-:Y:S02]  /*7840*/  @!P3 IMAD.IADD R162, R162, 0x1, -R12 ;  /* 0x00000001a2a2b824 */ /* 0x000fe400078e0a0c */
[----:B------:R-:W-:-:S02]  /*7850*/  IMAD R167, R12, R3, R167 ;  /* 0x000000030ca77224 */ /* 0x000fc400078e02a7 */
[C---:B------:R-:W-:Y:S01]  /*7860*/  IMAD R165, R12.reuse, R4, R165 ;  /* 0x000000040ca57224 */ /* 0x040fe200078e02a5 */
[----:B------:R-:W-:Y:S01]  /*7870*/  ISETP.GT.U32.AND P4, PT, R12, R162, PT ;  /* 0x000000a20c00720c */ /* 0x000fe20003f84070 */
[----:B------:R-:W-:-:S03]  /*7880*/  IMAD.HI.U32 R3, R2, R5, RZ ;  /* 0x0000000502037227 */ /* 0x000fc600078e00ff */
[----:B------:R-:W-:Y:S01]  /*7890*/  ISETP.GT.U32.AND P3, PT, R12, R165, PT ;  /* 0x000000a50c00720c */ /* 0x000fe20003f64070 */
[----:B------:R-:W-:Y:S01]  /*78a0*/  IMAD.MOV R3, RZ, RZ, -R3 ;  /* 0x000000ffff037224 */ /* 0x000fe200078e0a03 */
[-C--:B------:R-:W-:Y:S01]  /*78b0*/  @!P5 IADD3 R164, R164, -R12.reuse, RZ ;  /* 0x8000000ca4a4d210 */ /* 0x080fe20007ffe0ff */
[----:B------:R-:W-:Y:S01]  /*78c0*/  @!P0 IMAD.IADD R163, R163, 0x1, -R12 ;  /* 0x00000001a3a38824 */ /* 0x000fe200078e0a0c */
[C---:B------:R-:W-:Y:S01]  /*78d0*/  ISETP.GT.U32.AND P5, PT, R12.reuse, R167, PT ;  /* 0x000000a70c00720c */ /* 0x040fe20003fa4070 */
[----:B------:R-:W-:Y:S01]  /*78e0*/  IMAD R168, R12, R3, R5 ;  /* 0x000000030ca87224 */ /* 0x000fe200078e0205 */
[----:B------:R-:W-:Y:S01]  /*78f0*/  ISETP.GE.AND P0, PT, R10, RZ, PT ;  /* 0x000000ff0a00720c */ /* 0x000fe20003f06270 */
[----:B------:R-:W-:Y:S01]  /*7900*/  VIADD R10, R0, 0xa2 ;  /* 0x000000a2000a7836 */ /* 0x000fe20000000000 */
[----:B------:R-:W-:Y:S01]  /*7910*/  @!P1 IADD3 R163, -R163, RZ, RZ ;  /* 0x000000ffa3a39210 */ /* 0x000fe20007ffe1ff */
[----:B------:R-:W-:Y:S01]  /*7920*/  IMAD.HI.U32 R4, R2, R169, RZ ;  /* 0x000000a902047227 */ /* 0x000fe200078e00ff */
[----:B------:R-:W-:-:S02]  /*7930*/  @!P4 IADD3 R162, R162, -R12, RZ ;  /* 0x8000000ca2a2c210 */ /* 0x000fc40007ffe0ff */
[----:B------:R-:W-:Y:S01]  /*7940*/  ISETP.GT.U32.AND P4, PT, R12, R166, PT ;  /* 0x000000a60c00720c */ /* 0x000fe20003f84070 */
[----:B------:R-:W-:Y:S01]  /*7950*/  @!P2 IMAD.MOV R164, RZ, RZ, -R164 ;  /* 0x000000ffffa4a224 */ /* 0x000fe200078e0aa4 */
[----:B------:R-:W-:Y:S01]  /*7960*/  IABS R9, R10 ;  /* 0x0000000a00097213 */ /* 0x000fe20000000000 */
[----:B------:R-:W-:Y:S01]  /*7970*/  @!P6 IMAD.MOV R162, RZ, RZ, -R162 ;  /* 0x000000ffffa2e224 */ /* 0x000fe200078e0aa2 */
[-C--:B------:R-:W-:Y:S02]  /*7980*/  @!P3 IADD3 R165, R165, -R12.reuse, RZ ;  /* 0x8000000ca5a5b210 */ /* 0x080fe40007ffe0ff */
[----:B------:R-:W-:Y:S01]  /*7990*/  @!P5 IADD3 R167, R167, -R12, RZ ;  /* 0x8000000ca7a7d210 */ /* 0x000fe20007ffe0ff */
[----:B------:R-:W-:Y:S01]  /*79a0*/  IMAD.HI.U32 R3, R2, R9, RZ ;  /* 0x0000000902037227 */ /* 0x000fe200078e00ff */
[C---:B------:R-:W-:Y:S02]  /*79b0*/  ISETP.GT.U32.AND P3, PT, R12.reuse, R165, PT ;  /* 0x000000a50c00720c */ /* 0x040fe40003f64070 */
[----:B------:R-:W-:Y:S01]  /*79c0*/  ISETP.GT.U32.AND P6, PT, R12, R167, PT ;  /* 0x000000a70c00720c */ /* 0x000fe20003fc4070 */
[----:B------:R-:W-:Y:S01]  /*79d0*/  IMAD.MOV R3, RZ, RZ, -R3 ;  /* 0x000000ffff037224 */ /* 0x000fe200078e0a03 */
[----:B------:R-:W-:Y:S01]  /*79e0*/  IADD3 R4, -R4, RZ, RZ ;  /* 0x000000ff04047210 */ /* 0x000fe20007ffe1ff */
[--C-:B------:R-:W-:Y:S01]  /*79f0*/  @!P4 IMAD.IADD R166, R166, 0x1, -R12.reuse ;  /* 0x00000001a6a6c824 */ /* 0x100fe200078e0a0c */
[C---:B------:R-:W-:Y:S01]  /*7a00*/  ISETP.GT.U32.AND P1, PT, R12.reuse, R168, PT ;  /* 0x000000a80c00720c */ /* 0x040fe20003f24070 */
[C---:B------:R-:W-:Y:S01]  /*7a10*/  IMAD R170, R12.reuse, R3, R9 ;  /* 0x000000030caa7224 */ /* 0x040fe200078e0209 */
[----:B------:R-:W-:Y:S01]  /*7a20*/  ISETP.GE.AND P4, PT, R13, RZ, PT ;  /* 0x000000ff0d00720c */ /* 0x000fe20003f86270 */
[C---:B------:R-:W-:Y:S01]  /*7a30*/  IMAD R169, R12.reuse, R4, R169 ;  /* 0x000000040ca97224 */ /* 0x040fe200078e02a9 */
[----:B------:R-:W-:Y:S01]  /*7a40*/  ISETP.GT.U32.AND P5, PT, R12, R166, PT ;  /* 0x000000a60c00720c */ /* 0x000fe20003fa4070 */
[----:B------:R-:W-:Y:S01]  /*7a50*/  VIADD R13, R0, 0xa4 ;  /* 0x000000a4000d7836 */ /* 0x000fe20000000000 */
[----:B------:R-:W-:Y:S01]  /*7a60*/  ISETP.GE.AND P2, PT, R14, RZ, PT ;  /* 0x000000ff0e00720c */ /* 0x000fe20003f46270 */
[--C-:B------:R-:W-:Y:S01]  /*7a70*/  @!P3 IMAD.IADD R165, R165, 0x1, -R12.reuse ;  /* 0x00000001a5a5b824 */ /* 0x100fe200078e0a0c */
[----:B------:R-:W-:Y:S01]  /*7a80*/  ISETP.GE.AND P3, PT, R11, RZ, PT ;  /* 0x000000ff0b00720c */ /* 0x000fe20003f66270 */
[----:B------:R-:W-:Y:S01]  /*7a90*/  @!P6 IMAD.IADD R167, R167, 0x1, -R12 ;  /* 0x00000001a7a7e824 */ /* 0x000fe200078e0a0c */
[----:B------:R-:W-:Y:S01]  /*7aa0*/  ISETP.GT.U32.AND P6, PT, R12, R170, PT ;  /* 0x000000aa0c00720c */ /* 0x000fe20003fc4070 */
[----:B------:R-:W-:Y:S01]  /*7ab0*/  VIADD R11, R0, 0xa3 ;  /* 0x000000a3000b7836 */ /* 0x000fe20000000000 */
[----:B------:R-:W-:Y:S01]  /*7ac0*/  IABS R5, R13 ;  /* 0x0000000d00057213 */ /* 0x000fe20000000000 */
[----:B------:R-:W-:Y:S01]  /*7ad0*/  @!P0 IMAD.MOV R165, RZ, RZ, -R165 ;  /* 0x000000ffffa58224 */ /* 0x000fe200078e0aa5 */
[----:B------:R-:W-:Y:S01]  /*7ae0*/  ISETP.GT.U32.AND P0, PT, R12, R169, PT ;  /* 0x000000a90c00720c */ /* 0x000fe20003f04070 */
[----:B------:R-:W-:Y:S01]  /*7af0*/  VIADD R14, R0, 0xa6 ;  /* 0x000000a6000e7836 */ /* 0x000fe20000000000 */
[----:B------:R-:W-:Y:S01]  /*7b00*/  IABS R171, R11 ;  /* 0x0000000b00ab7213 */ /* 0x000fe20000000000 */
[----:B------:R-:W-:Y:S01]  /*7b10*/  @!P4 IMAD.MOV R167, RZ, RZ, -R167 ;  /* 0x000000ffffa7c224 */ /* 0x000fe200078e0aa7 */
[----:B------:R-:W-:-:S02]  /*7b20*/  @!P5 IADD3 R166, R166, -R12, RZ ;  /* 0x8000000ca6a6d210 */ /* 0x000fc40007ffe0ff */
[-C--:B------:R-:W-:Y:S01]  /*7b30*/  @!P1 IADD3 R168, R168, -R12.reuse, RZ ;  /* 0x8000000ca8a89210 */ /* 0x080fe20007ffe0ff */
[----:B------:R-:W-:Y:S01]  /*7b40*/  IMAD.HI.U32 R3, R2, R171, RZ ;  /* 0x000000ab02037227 */ /* 0x000fe200078e00ff */
[----:B------:R-:W-:Y:S02]  /*7b50*/  @!P3 IADD3 R166, -R166, RZ, RZ ;  /* 0x000000ffa6a6b210 */ /* 0x000fe40007ffe1ff */
[----:B------:R-:W-:Y:S01]  /*7b60*/  @!P6 IADD3 R170, R170, -R12, RZ ;  /* 0x8000000caaaae210 */ /* 0x000fe20007ffe0ff */
[----:B------:R-:W-:Y:S01]  /*7b70*/  IMAD.MOV R4, RZ, RZ, -R3 ;  /* 0x000000ffff047224 */ /* 0x000fe200078e0a03 */
[C---:B------:R-:W-:Y:S01]  /*7b80*/  ISETP.GT.U32.AND P3, PT, R12.reuse, R168, PT ;  /* 0x000000a80c00720c */ /* 0x040fe20003f64070 */
[----:B------:R-:W-:Y:S01]  /*7b90*/  @!P0 IMAD.IADD R169, R169, 0x1, -R12 ;  /* 0x00000001a9a98824 */ /* 0x000fe200078e0a0c */
[----:B------:R-:W-:Y:S01]  /*7ba0*/  ISETP.GT.U32.AND P6, PT, R12, R170, PT ;  /* 0x000000aa0c00720c */ /* 0x000fe20003fc4070 */
[----:B------:R-:W-:Y:S01]  /*7bb0*/  IMAD.HI.U32 R3, R2, R5, RZ ;  /* 0x0000000502037227 */ /* 0x000fe200078e00ff */
[----:B------:R-:W-:-:S02]  /*7bc0*/  ISETP.GE.AND P1, PT, R10, RZ, PT ;  /* 0x000000ff0a00720c */ /* 0x000fc40003f26270 */
[----:B------:R-:W-:Y:S01]  /*7bd0*/  ISETP.GT.U32.AND P0, PT, R12, R169, PT ;  /* 0x000000a90c00720c */ /* 0x000fe20003f04070 */
[----:B------:R-:W-:Y:S01]  /*7be0*/  IMAD.MOV R3, RZ, RZ, -R3 ;  /* 0x000000ffff037224 */ /* 0x000fe200078e0a03 */
[----:B------:R-:W-:Y:S01]  /*7bf0*/  IABS R9, R14 ;  /* 0x0000000e00097213 */ /* 0x000fe20000000000 */
[----:B------:R-:W-:Y:S01]  /*7c00*/  VIADD R10, R0, 0xa5 ;  /* 0x000000a5000a7836 */ /* 0x000fe20000000000 */
[----:B------:R-:W-:Y:S01]  /*7c10*/  ISETP.GE.AND P5, PT, R15, RZ, PT ;  /* 0x000000ff0f00720c */ /* 0x000fe20003fa6270 */
[C---:B------:R-:W-:Y:S02]  /*7c20*/  IMAD R171, R12.reuse, R4, R171 ;  /* 0x000000040cab7224 */ /* 0x040fe400078e02ab */
[----:B------:R-:W-:Y:S01]  /*7c30*/  IMAD R172, R12, R3, R5 ;  /* 0x000000030cac7224 */ /* 0x000fe200078e0205 */
[----:B------:R-:W-:Y:S01]  /*7c40*/  IABS R173, R10 ;  /* 0x0000000a00ad7213 */ /* 0x000fe20000000000 */
[--C-:B------:R-:W-:Y:S01]  /*7c50*/  @!P3 IMAD.IADD R168, R168, 0x1, -R12.reuse ;  /* 0x00000001a8a8b824 */ /* 0x100fe200078e0a0c */
[----:B------:R-:W-:Y:S01]  /*7c60*/  ISETP.GT.U32.AND P3, PT, R12, R171, PT ;  /* 0x000000ab0c00720c */ /* 0x000fe20003f64070 */
[----:B------:R-:W-:Y:S01]  /*7c70*/  @!P6 IMAD.IADD R170, R170, 0x1, -R12 ;  /* 0x00000001aaaae824 */ /* 0x000fe200078e0a0c */
[----:B------:R-:W-:Y:S01]  /*7c80*/  ISETP.GT.U32.AND P6, PT, R12, R172, PT ;  /* 0x000000ac0c00720c */ /* 0x000fe20003fc4070 */
[----:B------:R-:W-:Y:S01]  /*7c90*/  IMAD.HI.U32 R3, R2, R173, RZ ;  /* 0x000000ad02037227 */ /* 0x000fe200078e00ff */
[----:B------:R-:W-:-:S02]  /*7ca0*/  @!P0 IADD3 R169, R169, -R12, RZ ;  /* 0x8000000ca9a98210 */ /* 0x000fc40007ffe0ff */
[----:B------:R-:W-:Y:S01]  /*7cb0*/  ISETP.GE.AND P0, PT, R11, RZ, PT ;  /* 0x000000ff0b00720c */ /* 0x000fe20003f06270 */
[----:B------:R-:W-:Y:S01]  /*7cc0*/  VIADD R11, R0, 0xa7 ;  /* 0x000000a7000b7836 */ /* 0x000fe20000000000 */
[----:B------:R-:W-:Y:S01]  /*7cd0*/  IADD3 R3, -R3, RZ, RZ ;  /* 0x000000ff03037210 */ /* 0x000fe20007ffe1ff */
[----:B------:R-:W-:Y:S01]  /*7ce0*/  IMAD.HI.U32 R4, R2, R9, RZ ;  /* 0x0000000902047227 */ /* 0x000fe200078e00ff */
[----:B------:R-:W-:Y:S02]  /*7cf0*/  @!P1 IADD3 R170, -R170, RZ, RZ ;  /* 0x000000ffaaaa9210 */ /* 0x000fe40007ffe1ff */
[----:B------:R-:W-:Y:S01]  /*7d00*/  IABS R175, R11 ;  /* 0x0000000b00af7213 */ /* 0x000fe20000000000 */
[--C-:B------:R-:W-:Y:S01]  /*7d10*/  @!P3 IMAD.IADD R171, R171, 0x1, -R12.reuse ;  /* 0x00000001ababb824 */ /* 0x100fe200078e0a0c */
[----:B------:R-:W-:Y:S01]  /*7d20*/  ISETP.GE.AND P3, PT, R13, RZ, PT ;  /* 0x000000ff0d00720c */ /* 0x000fe20003f66270 */
[----:B------:R-:W-:Y:S01]  /*7d30*/  IMAD R173, R12, R3, R173 ;  /* 0x000000030cad7224 */ /* 0x000fe200078e02ad */
[----:B------:R-:W-:Y:S01]  /*7d40*/  IADD3 R13, R0, 0xa8, RZ ;  /* 0x000000a8000d7810 */ /* 0x000fe20007ffe0ff */
[----:B------:R-:W-:Y:S01]  /*7d50*/  @!P6 IMAD.IADD R172, R172, 0x1, -R12 ;  /* 0x00000001acace824 */ /* 0x000fe200078e0a0c */
[----:B------:R-:W-:Y:S01]  /*7d60*/  ISETP.GT.U32.AND P4, PT, R12, R171, PT ;  /* 0x000000ab0c00720c */ /* 0x000fe20003f84070 */
[----:B------:R-:W-:Y:S01]  /*7d70*/  IMAD.HI.U32 R3, R2, R175, RZ ;  /* 0x000000af02037227 */ /* 0x000fe200078e00ff */
[----:B------:R-:W-:-:S02]  /*7d80*/  ISETP.GT.U32.AND P6, PT, R12, R173, PT ;  /* 0x000000ad0c00720c */ /* 0x000fc40003fc4070 */
[----:B------:R-:W-:Y:S01]  /*7d90*/  IABS R5, R13 ;  /* 0x0000000d00057213 */ /* 0x000fe20000000000 */
[----:B------:R-:W-:Y:S01]  /*7da0*/  @!P2 IMAD.MOV R168, RZ, RZ, -R168 ;  /* 0x000000ffffa8a224 */ /* 0x000fe200078e0aa8 */
[----:B------:R-:W-:Y:S01]  /*7db0*/  ISETP.GT.U32.AND P2, PT, R12, R172, PT ;  /* 0x000000ac0c00720c */ /* 0x000fe20003f44070 */
[----:B------:R-:W-:Y:S01]  /*7dc0*/  IMAD.MOV R4, RZ, RZ, -R4 ;  /* 0x000000ffff047224 */ /* 0x000fe200078e0a04 */
[----:B------:R-:W-:Y:S01]  /*7dd0*/  IADD3 R3, -R3, RZ, RZ ;  /* 0x000000ff03037210 */ /* 0x000fe20007ffe1ff */
[----:B------:R-:W-:Y:S01]  /*7de0*/  @!P5 IMAD.MOV R169, RZ, RZ, -R169 ;  /* 0x000000ffffa9d224 */ /* 0x000fe200078e0aa9 */
[----:B------:R-:W-:Y:S01]  /*7df0*/  ISETP.GE.AND P5, PT, R10, RZ, PT ;  /* 0x000000ff0a00720c */ /* 0x000fe20003fa6270 */
[C---:B------:R-:W-:Y:S02]  /*7e00*/  IMAD R174, R12.reuse, R4, R9 ;  /* 0x000000040cae7224 */ /* 0x040fe400078e0209 */
[C---:B------:R-:W-:Y:S02]  /*7e10*/  IMAD R175, R12.reuse, R3, R175 ;  /* 0x000000030caf7224 */ /* 0x040fe400078e02af */
[--C-:B------:R-:W-:Y:S01]  /*7e20*/  @!P4 IMAD.IADD R171, R171, 0x1, -R12.reuse ;  /* 0x00000001ababc824 */ /* 0x100fe200078e0a0c */
[----:B------:R-:W-:Y:S01]  /*7e30*/  ISETP.GT.U32.AND P1, PT, R12, R174, PT ;  /* 0x000000ae0c00720c */ /* 0x000fe20003f24070 */
[----:B------:R-:W-:Y:S01]  /*7e40*/  @!P6 IMAD.IADD R173, R173, 0x1, -R12 ;  /* 0x00000001adade824 */ /* 0x000fe200078e0a0c */
[----:B------:R-:W-:Y:S01]  /*7e50*/  ISETP.GE.AND P6, PT, R11, RZ, PT ;  /* 0x000000ff0b00720c */ /* 0x000fe20003fc6270 */
[----:B------:R-:W-:Y:S01]  /*7e60*/  IMAD.HI.U32 R3, R2, R5, RZ ;  /* 0x0000000502037227 */ /* 0x000fe200078e00ff */
[----:B------:R-:W-:-:S02]  /*7e70*/  @!P2 IADD3 R172, R172, -R12, RZ ;  /* 0x8000000cacaca210 */ /* 0x000fc40007ffe0ff */
[C---:B------:R-:W-:Y:S01]  /*7e80*/  ISETP.GT.U32.AND P2, PT, R12.reuse, R175, PT ;  /* 0x000000af0c00720c */ /* 0x040fe20003f44070 */
[----:B------:R-:W-:Y:S01]  /*7e90*/  @!P0 IMAD.MOV R171, RZ, RZ, -R171 ;  /* 0x000000ffffab8224 */ /* 0x000fe200078e0aab */
[----:B------:R-:W-:Y:S01]  /*7ea0*/  ISETP.GT.U32.AND P0, PT, R12, R173, PT ;  /* 0x000000ad0c00720c */ /* 0x000fe20003f04070 */
[C---:B------:R-:W-:Y:S01]  /*7eb0*/  VIADD R4, R0.reuse, 0xa9 ;  /* 0x000000a900047836 */ /* 0x040fe20000000000 */
[----:B------:R-:W-:Y:S01]  /*7ec0*/  IADD3 R3, -R3, RZ, RZ ;  /* 0x000000ff03037210 */ /* 0x000fe20007ffe1ff */
[C---:B------:R-:W-:Y:S01]  /*7ed0*/  VIADD R9, R0.reuse, 0xaa ;  /* 0x000000aa00097836 */ /* 0x040fe20000000000 */
[----:B------:R-:W-:Y:S01]  /*7ee0*/  IADD3 R11, R0, 0xac, RZ ;  /* 0x000000ac000b7810 */ /* 0x000fe20007ffe0ff */
[----:B------:R-:W-:Y:S01]  /*7ef0*/  @!P1 IMAD.IADD R174, R174, 0x1, -R12 ;  /* 0x00000001aeae9824 */ /* 0x000fe200078e0a0c */
[----:B------:R-:W-:Y:S01]  /*7f00*/  IABS R177, R4 ;  /* 0x0000000400b17213 */ /* 0x000fe20000000000 */
[----:B------:R-:W-:Y:S01]  /*7f10*/  IMAD R176, R12, R3, R5 ;  /* 0x000000030cb07224 */ /* 0x000fe200078e0205 */
[----:B------:R-:W-:Y:S01]  /*7f20*/  IABS R5, R9 ;  /* 0x0000000900057213 */ /* 0x000fe20000000000 */
[----:B------:R-:W-:Y:S01]  /*7f30*/  VIADD R10, R0, 0xab ;  /* 0x000000ab000a7836 */ /* 0x000fe20000000000 */
[----:B------:R-:W-:Y:S01]  /*7f40*/  ISETP.GT.U32.AND P1, PT, R12, R174, PT ;  /* 0x000000ae0c00720c */ /* 0x000fe20003f24070 */
[----:B------:R-:W-:Y:S01]  /*7f50*/  IMAD.HI.U32 R3, R2, R177, RZ ;  /* 0x000000b102037227 */ /* 0x000fe200078e00ff */
[----:B------:R-:W-:-:S02]  /*7f60*/  @!P2 IADD3 R175, R175, -R12, RZ ;  /* 0x8000000cafafa210 */ /* 0x000fc40007ffe0ff */
[----:B------:R-:W-:Y:S01]  /*7f70*/  @!P0 IADD3 R173, R173, -R12, RZ ;  /* 0x8000000cadad8210 */ /* 0x000fe20007ffe0ff */
[----:B------:R-:W-:Y:S01]  /*7f80*/  IMAD.MOV R3, RZ, RZ, -R3 ;  /* 0x000000ffff037224 */ /* 0x000fe200078e0a03 */
[C---:B------:R-:W-:Y:S01]  /*7f90*/  ISETP.GT.U32.AND P2, PT, R12.reuse, R175, PT ;  /* 0x000000af0c00720c */ /* 0x040fe20003f44070 */
[----:B------:R-:W-:Y:S01]  /*7fa0*/  @!P3 IMAD.MOV R172, RZ, RZ, -R172 ;  /* 0x000000ffffacb224 */ /* 0x000fe200078e0aac */
[C---:B------:R-:W-:Y:S01]  /*7fb0*/  ISETP.GT.U32.AND P0, PT, R12.reuse, R176, PT ;  /* 0x000000b00c00720c */ /* 0x040fe20003f04070 */
[----:B------:R-:W-:Y:S01]  /*7fc0*/  IMAD R177, R12, R3, R177 ;  /* 0x000000030cb17224 */ /* 0x000fe200078e02b1 */
[----:B------:R-:W-:Y:S01]  /*7fd0*/  ISETP.GE.AND P4, PT, R14, RZ, PT ;  /* 0x000000ff0e00720c */ /* 0x000fe20003f86270 */
[----:B------:R-:W-:Y:S01]  /*7fe0*/  IMAD.HI.U32 R3, R2, R5, RZ ;  /* 0x0000000502037227 */ /* 0x000fe200078e00ff */
[----:B------:R-:W-:Y:S02]  /*7ff0*/  ISETP.GE.AND P3, PT, R13, RZ, PT ;  /* 0x000000ff0d00720c */ /* 0x000fe40003f66270 */
[----:B------:R-:W-:Y:S01]  /*8000*/  IABS R179, R10 ;  /* 0x0000000a00b37213 */ /* 0x000fe20000000000 */
[--C-:B------:R-:W-:Y:S01]  /*8010*/  @!P1 IMAD.IADD R174, R174, 0x1, -R12.reuse ;  /* 0x00000001aeae9824 */ /* 0x100fe200078e0a0c */
[----:B------:R-:W-:Y:S01]  /*8020*/  ISETP.GE.AND P1, PT, R4, RZ, PT ;  /* 0x000000ff0400720c */ /* 0x000fe20003f26270 */
[----:B------:R-:W-:Y:S01]  /*8030*/  IMAD.MOV R3, RZ, RZ, -R3 ;  /* 0x000000ffff037224 */ /* 0x000fe200078e0a03 */
[----:B------:R-:W-:Y:S01]  /*8040*/  IABS R4, R11 ;  /* 0x0000000b00047213 */ /* 0x000fe20000000000 */
[----:B------:R-:W-:Y:S01]  /*8050*/  @!P2 IMAD.IADD R175, R175, 0x1, -R12 ;  /* 0x00000001afafa824 */ /* 0x000fe200078e0a0c */
[C---:B------:R-:W-:Y:S01]  /*8060*/  ISETP.GT.U32.AND P2, PT, R12.reuse, R177, PT ;  /* 0x000000b10c00720c */ /* 0x040fe20003f44070 */
[----:B------:R-:W-:Y:S01]  /*8070*/  IMAD R178, R12, R3, R5 ;  /* 0x000000030cb27224 */ /* 0x000fe200078e0205 */
[----:B------:R-:W-:Y:S01]  /*8080*/  @!P0 IADD3 R176, R176, -R12, RZ ;  /* 0x8000000cb0b08210 */ /* 0x000fe20007ffe0ff */
[----:B------:R-:W-:-:S02]  /*8090*/  IMAD.MOV.U32 R5, RZ, RZ, R4 ;  /* 0x000000ffff057224 */ /* 0x000fc400078e0004 */
[----:B------:R-:W-:Y:S01]  /*80a0*/  @!P4 IMAD.MOV R174, RZ, RZ, -R174 ;  /* 0x000000ffffaec224 */ /* 0x000fe200078e0aae */
[----:B------:R-:W-:Y:S01]  /*80b0*/  ISETP.GT.U32.AND P0, PT, R12, R176, PT ;  /* 0x000000b00c00720c */ /* 0x000fe20003f04070 */
[----:B------:R-:W-:Y:S01]  /*80c0*/  IMAD.HI.U32 R4, R2, R5, RZ ;  /* 0x0000000502047227 */ /* 0x000fe200078e00ff */
[----:B------:R-:W-:-:S03]  /*80d0*/  ISETP.GT.U32.AND P4, PT, R12, R178, PT ;  /* 0x000000b20c00720c */ /* 0x000fc60003f84070 */
[----:B------:R-:W-:Y:S02]  /*80e0*/  IMAD.MOV R4, RZ, RZ, -R4 ;  /* 0x000000ffff047224 */ /* 0x000fe400078e0a04 */
[----:B------:R-:W-:Y:S01]  /*80f0*/  @!P2 IADD3 R177, R177, -R12, RZ ;  /* 0x8000000cb1b1a210 */ /* 0x000fe20007ffe0ff */
[----:B------:R-:W-:-:S03]  /*8100*/  IMAD.HI.U32 R3, R2, R179, RZ ;  /* 0x000000b302037227 */ /* 0x000fc600078e00ff */
[C---:B------:R-:W-:Y:S01]  /*8110*/  ISETP.GT.U32.AND P2, PT, R12.reuse, R177, PT ;  /* 0x000000b10c00720c */ /* 0x040fe20003f44070 */
[----:B------:R-:W-:Y:S01]  /*8120*/  IMAD R180, R12, R4, R5 ;  /* 0x000000040cb47224 */ /* 0x000fe200078e0205 */
[----:B------:R-:W-:Y:S01]  /*8130*/  IADD3 R3, -R3, RZ, RZ ;  /* 0x000000ff03037210 */ /* 0x000fe20007ffe1ff */
[----:B------:R-:W-:Y:S01]  /*8140*/  @!P0 IMAD.IADD R176, R176, 0x1, -R12 ;  /* 0x00000001b0b08824 */ /* 0x000fe200078e0a0c */
[----:B------:R-:W-:Y:S01]  /*8150*/  @!P4 IADD3 R178, R178, -R12, RZ ;  /* 0x8000000cb2b2c210 */ /* 0x000fe20007ffe0ff */
[----:B------:R-:W-:Y:S01]  /*8160*/  VIADD R4, R0, 0xae ;  /* 0x000000ae00047836 */ /* 0x000fe20000000000 */
[----:B------:R-:W-:Y:S01]  /*8170*/  ISETP.GE.AND P0, PT, R11, RZ, PT ;  /* 0x000000ff0b00720c */ /* 0x000fe20003f06270 */
[----:B------:R-:W-:Y:S01]  /*8180*/  @!P3 IMAD.MOV R176, RZ, RZ, -R176 ;  /* 0x000000ffffb0b224 */ /* 0x000fe200078e0ab0 */
[C---:B------:R-:W-:Y:S01]  /*8190*/  ISETP.GT.U32.AND P3, PT, R12.reuse, R180, PT ;  /* 0x000000b40c00720c */ /* 0x040fe20003f64070 */
[C---:B------:R-:W-:Y:S01]  /*81a0*/  IMAD R179, R12.reuse, R3, R179 ;  /* 0x000000030cb37224 */ /* 0x040fe200078e02b3 */
[----:B------:R-:W-:Y:S01]  /*81b0*/  ISETP.GT.U32.AND P4, PT, R12, R178, PT ;  /* 0x000000b20c00720c */ /* 0x000fe20003f84070 */
[----:B------:R-:W-:-:S02]  /*81c0*/  VIADD R11, R0, 0xaf ;  /* 0x000000af000b7836 */ /* 0x000fc40000000000 */
[--C-:B------:R-:W-:Y:S01]  /*81d0*/  @!P2 IMAD.IADD R177, R177, 0x1, -R12.reuse ;  /* 0x00000001b1b1a824 */ /* 0x100fe200078e0a0c */
[----:B------:R-:W-:Y:S01]  /*81e0*/  ISETP.GT.U32.AND P2, PT, R12, R179, PT ;  /* 0x000000b30c00720c */ /* 0x000fe20003f44070 */
[----:B------:R-:W-:Y:S01]  /*81f0*/  @!P6 IMAD.MOV R175, RZ, RZ, -R175 ;  /* 0x000000ffffafe224 */ /* 0x000fe200078e0aaf */
[----:B------:R-:W-:Y:S01]  /*8200*/  IABS R183, R11 ;  /* 0x0000000b00b77213 */ /* 0x000fe20000000000 */
[----:B------:R-:W-:Y:S01]  /*8210*/  @!P5 IMAD.MOV R173, RZ, RZ, -R173 ;  /* 0x000000ffffadd224 */ /* 0x000fe200078e0aad */
[----:B------:R-:W-:Y:S01]  /*8220*/  ISETP.GE.AND P6, PT, R10, RZ, PT ;  /* 0x000000ff0a00720c */ /* 0x000fe20003fc6270 */
[----:B------:R-:W-:Y:S01]  /*8230*/  VIADD R13, R0, 0xb3 ;  /* 0x000000b3000d7836 */ /* 0x000fe20000000000 */
[----:B------:R-:W-:Y:S01]  /*8240*/  ISETP.GE.AND P5, PT, R9, RZ, PT ;  /* 0x000000ff0900720c */ /* 0x000fe20003fa6270 */
[--C-:B------:R-:W-:Y:S01]  /*8250*/  @!P3 IMAD.IADD R180, R180, 0x1, -R12.reuse ;  /* 0x00000001b4b4b824 */ /* 0x100fe200078e0a0c */
[C---:B------:R-:W-:Y:S01]  /*8260*/  IADD3 R10, R0.reuse, 0xad, RZ ;  /* 0x000000ad000a7810 */ /* 0x040fe20007ffe0ff */
[----:B------:R-:W-:Y:S01]  /*8270*/  VIADD R14, R0, 0xbd ;  /* 0x000000bd000e7836 */ /* 0x000fe20000000000 */
[----:B------:R-:W-:Y:S01]  /*8280*/  @!P4 IADD3 R178, R178, -R12, RZ ;  /* 0x8000000cb2b2c210 */ /* 0x000fe20007ffe0ff */
[----:B------:R-:W-:Y:S01]  /*8290*/  VIADD R15, R0, 0xbe ;  /* 0x000000be000f7836 */ /* 0x000fe20000000000 */
[----:B------:R-:W-:Y:S01]  /*82a0*/  ISETP.GT.U32.AND P3, PT, R12, R180, PT ;  /* 0x000000b40c00720c */ /* 0x000fe20003f64070 */
[----:B------:R-:W-:Y:S01]  /*82b0*/  @!P2 IMAD.IADD R179, R179, 0x1, -R12 ;  /* 0x00000001b3b3a824 */ /* 0x000fe200078e0a0c */
[----:B------:R-:W-:-:S02]  /*82c0*/  IABS R9, R4 ;  /* 0x0000000400097213 */ /* 0x000fc40000000000 */
[----:B------:R-:W-:Y:S01]  /*82d0*/  ISETP.GE.AND P4, PT, R4, RZ, PT ;  /* 0x000000ff0400720c */ /* 0x000fe20003f86270 */
[----:B------:R-:W-:Y:S01]  /*82e0*/  IMAD.HI.U32 R4, R2, R183, RZ ;  /* 0x000000b702047227 */ /* 0x000fe200078e00ff */
[----:B------:R-:W-:Y:S02]  /*82f0*/  IABS R181, R10 ;  /* 0x0000000a00b57213 */ /* 0x000fe40000000000 */
[----:B------:R-:W-:Y:S01]  /*8300*/  ISETP.GT.U32.AND P2, PT, R12, R179, PT ;  /* 0x000000b30c00720c */ /* 0x000fe20003f44070 */
[----:B------:R-:W-:Y:S01]  /*8310*/  @!P5 IMAD.MOV R178, RZ, RZ, -R178 ;  /* 0x000000ffffb2d224 */ /* 0x000fe200078e0ab2 */
[----:B------:R-:W-:Y:S01]  /*8320*/  IADD3 R4, -R4, RZ, RZ ;  /* 0x000000ff04047210 */ /* 0x000fe20007ffe1ff */
[----:B------:R-:W-:Y:S01]  /*8330*/  IMAD.HI.U32 R3, R2, R181, RZ ;  /* 0x000000b502037227 */ /* 0x000fe200078e00ff */
[----:B------:R-:W-:Y:S02]  /*8340*/  @!P1 IADD3 R177, -R177, RZ, RZ ;  /* 0x000000ffb1b19210 */ /* 0x000fe40007ffe1ff */
[----:B------:R-:W-:Y:S01]  /*8350*/  ISETP.GE.AND P1, PT, R10, RZ, PT ;  /* 0x000000ff0a00720c */ /* 0x000fe20003f26270 */
[----:B------:R-:W-:Y:S01]  /*8360*/  IMAD R183, R12, R4, R183 ;  /* 0x000000040cb77224 */ /* 0x000fe200078e02b7 */
[----:B------:R-:W-:Y:S01]  /*8370*/  ISETP.GE.AND P5, PT, R11, RZ, PT ;  /* 0x000000ff0b00720c */ /* 0x000fe20003fa6270 */
[----:B------:R-:W-:Y:S01]  /*8380*/  @!P3 IMAD.IADD R180, R180, 0x1, -R12 ;  /* 0x00000001b4b4b824 */ /* 0x000fe200078e0a0c */
[----:B------:R-:W-:Y:S01]  /*8390*/  IABS R187, R13 ;  /* 0x0000000d00bb7213 */ /* 0x000fe20000000000 */
[----:B------:R-:W-:Y:S01]  /*83a0*/  IMAD.MOV R5, RZ, RZ, -R3 ;  /* 0x000000ffff057224 */ /* 0x000fe200078e0a03 */
[----:B------:R-:W-:Y:S01]  /*83b0*/  IABS R197, R14 ;  /* 0x0000000e00c57213 */ /* 0x000fe20000000000 */
[----:B------:R-:W-:Y:S01]  /*83c0*/  @!P0 IMAD.MOV R180, RZ, RZ, -R180 ;  /* 0x000000ffffb48224 */ /* 0x000fe200078e0ab4 */
[----:B------:R-:W-:Y:S01]  /*83d0*/  ISETP.GT.U32.AND P0, PT, R12, R183, PT ;  /* 0x000000b70c00720c */ /* 0x000fe20003f04070 */
[----:B------:R-:W-:-:S04]  /*83e0*/  IMAD.HI.U32 R3, R2, R9, RZ ;  /* 0x0000000902037227 */ /* 0x000fc800078e00ff */
[----:B------:R-:W-:Y:S02]  /*83f0*/  IMAD R181, R12, R5, R181 ;  /* 0x000000050cb57224 */ /* 0x000fe400078e02b5 */
[----:B------:R-:W-:Y:S02]  /*8400*/  VIADD R10, R0, 0xb1 ;  /* 0x000000b1000a7836 */ /* 0x000fe40000000000 */
[----:B------:R-:W-:Y:S02]  /*8410*/  IMAD.MOV R3, RZ, RZ, -R3 ;  /* 0x000000ffff037224 */ /* 0x000fe400078e0a03 */
[--C-:B------:R-:W-:Y:S01]  /*8420*/  @!P2 IMAD.IADD R179, R179, 0x1, -R12.reuse ;  /* 0x00000001b3b3a824 */ /* 0x100fe200078e0a0c */
[C---:B------:R-:W-:Y:S01]  /*8430*/  ISETP.GT.U32.AND P2, PT, R12.reuse, R181, PT ;  /* 0x000000b50c00720c */ /* 0x040fe20003f44070 */
[----:B------:R-:W-:Y:S01]  /*8440*/  IMAD R182, R12, R3, R9 ;  /* 0x000000030cb67224 */ /* 0x000fe200078e0209 */
[----:B------:R-:W-:Y:S01]  /*8450*/  IABS R185, R10 ;  /* 0x0000000a00b97213 */ /* 0x000fe20000000000 */
[----:B------:R-:W-:Y:S01]  /*8460*/  @!P0 IMAD.IADD R183, R183, 0x1, -R12 ;  /* 0x00000001b7b78824 */ /* 0x000fe200078e0a0c */
[C---:B------:R-:W-:Y:S01]  /*8470*/  IADD3 R3, R0.reuse, 0xb0, RZ ;  /* 0x000000b000037810 */ /* 0x040fe20007ffe0ff */
[----:B------:R-:W-:Y:S01]  /*8480*/  VIADD R11, R0, 0xb2 ;  /* 0x000000b2000b7836 */ /* 0x000fe20000000000 */
[----:B------:R-:W-:Y:S01]  /*8490*/  @!P6 IADD3 R179, -R179, RZ, RZ ;  /* 0x000000ffb3b3e210 */ /* 0x000fe20007ffe1ff */
[----:B------:R-:W-:Y:S01]  /*84a0*/  IMAD.HI.U32 R4, R2, R185, RZ ;  /* 0x000000b902047227 */ /* 0x000fe200078e00ff */
[----:B------:R-:W-:-:S02]  /*84b0*/  IABS R5, R3 ;  /* 0x0000000300057213 */ /* 0x000fc40000000000 */
[----:B------:R-:W-:Y:S01]  /*84c0*/  ISETP.GT.U32.AND P6, PT, R12, R182, PT ;  /* 0x000000b60c00720c */ /* 0x000fe20003fc4070 */
[----:B------:R-:W-:Y:S01]  /*84d0*/  IMAD.MOV R4, RZ, RZ, -R4 ;  /* 0x000000ffff047224 */ /* 0x000fe200078e0a04 */
[----:B------:R-:W-:Y:S01]  /*84e0*/  ISETP.GE.AND P3, PT, R3, RZ, PT ;  /* 0x000000ff0300720c */ /* 0x000fe20003f66270 */
[----:B------:R-:W-:Y:S01]  /*84f0*/  IMAD.HI.U32 R3, R2, R5, RZ ;  /* 0x0000000502037227 */ /* 0x000fe200078e00ff */
[----:B------:R-:W-:Y:S02]  /*8500*/  @!P2 IADD3 R181, R181, -R12, RZ ;  /* 0x8000000cb5b5a210 */ /* 0x000fe40007ffe0ff */
[C---:B------:R-:W-:Y:S01]  /*8510*/  ISETP.GT.U32.AND P0, PT, R12.reuse, R183, PT ;  /* 0x000000b70c00720c */ /* 0x040fe20003f04070 */
[----:B------:R-:W-:Y:S01]  /*8520*/  IMAD R185, R12, R4, R185 ;  /* 0x000000040cb97224 */ /* 0x000fe200078e02b9 */
[----:B------:R-:W-:Y:S01]  /*8530*/  IABS R9, R11 ;  /* 0x0000000b00097213 */ /* 0x000fe20000000000 */
[----:B------:R-:W-:Y:S01]  /*8540*/  IMAD.HI.U32 R4, R2, R187, RZ ;  /* 0x000000bb02047227 */ /* 0x000fe200078e00ff */
[----:B------:R-:W-:-:S02]  /*8550*/  ISETP.GT.U32.AND P2, PT, R12, R181, PT ;  /* 0x000000b50c00720c */ /* 0x000fc40003f44070 */
[----:B------:R-:W-:Y:S01]  /*8560*/  IADD3 R184, -R3, RZ, RZ ;  /* 0x000000ff03b87210 */ /* 0x000fe20007ffe1ff */
[----:B------:R-:W-:Y:S01]  /*8570*/  IMAD.HI.U32 R3, R2, R9, RZ ;  /* 0x0000000902037227 */ /* 0x000fe200078e00ff */
[----:B------:R-:W-:-:S03]  /*8580*/  IADD3 R4, -R4, RZ, RZ ;  /* 0x000000ff04047210 */ /* 0x000fc60007ffe1ff */
[--C-:B------:R-:W-:Y:S01]  /*8590*/  @!P6 IMAD.IADD R182, R182, 0x1, -R12.reuse ;  /* 0x00000001b6b6e824 */ /* 0x100fe200078e0a0c */
[----:B------:R-:W-:Y:S01]  /*85a0*/  IADD3 R3, -R3, RZ, RZ ;  /* 0x000000ff03037210 */ /* 0x000fe20007ffe1ff */
[--C-:B------:R-:W-:Y:S02]  /*85b0*/  @!P0 IMAD.IADD R183, R183, 0x1, -R12.reuse ;  /* 0x00000001b7b78824 */ /* 0x100fe400078e0a0c */
[C---:B------:R-:W-:Y:S01]  /*85c0*/  IMAD R187, R12.reuse, R4, R187 ;  /* 0x000000040cbb7224 */ /* 0x040fe200078e02bb */
[C---:B------:R-:W-:Y:S01]  /*85d0*/  ISETP.GT.U32.AND P6, PT, R12.reuse, R182, PT ;  /* 0x000000b60c00720c */ /* 0x040fe20003fc4070 */
[----:B------:R-:W-:Y:S01]  /*85e0*/  IMAD R186, R12, R3, R9 ;  /* 0x000000030cba7224 */ /* 0x000fe200078e0209 */
[----:B------:R-:W-:Y:S01]  /*85f0*/  IADD3 R9, R0, 0xb4, RZ ;  /* 0x000000b400097810 */ /* 0x000fe20007ffe0ff */
[----:B------:R-:W-:Y:S01]  /*8600*/  @!P2 IMAD.IADD R181, R181, 0x1, -R12 ;  /* 0x00000001b5b5a824 */ /* 0x000fe200078e0a0c */
[----:B------:R-:W-:Y:S01]  /*8610*/  @!P5 IADD3 R183, -R183, RZ, RZ ;  /* 0x000000ffb7b7d210 */ /* 0x000fe20007ffe1ff */
[C---:B------:R-:W-:Y:S01]  /*8620*/  IMAD R184, R12.reuse, R184, R5 ;  /* 0x000000b80cb87224 */ /* 0x040fe200078e0205 */
[----:B------:R-:W-:Y:S01]  /*8630*/  ISETP.GT.U32.AND P5, PT, R12, R187, PT ;  /* 0x000000bb0c00720c */ /* 0x000fe20003fa4070 */
[----:B------:R-:W-:Y:S01]  /*8640*/  @!P1 IMAD.MOV R181, RZ, RZ, -R181 ;  /* 0x000000ffffb59224 */ /* 0x000fe200078e0ab5 */
[----:B------:R-:W-:-:S02]  /*8650*/  IABS R5, R9 ;  /* 0x0000000900057213 */ /* 0x000fc40000000000 */
[----:B------:R-:W-:Y:S02]  /*8660*/  ISETP.GT.U32.AND P1, PT, R12, R185, PT ;  /* 0x000000b90c00720c */ /* 0x000fe40003f24070 */
[----:B------:R-:W-:Y:S01]  /*8670*/  ISETP.GE.AND P2, PT, R10, RZ, PT ;  /* 0x000000ff0a00720c */ /* 0x000fe20003f46270 */
[----:B------:R-:W-:Y:S01]  /*8680*/  VIADD R10, R0, 0xb5 ;  /* 0x000000b5000a7836 */ /* 0x000fe20000000000 */
[----:B------:R-:W-:Y:S01]  /*8690*/  ISETP.GT.U32.AND P0, PT, R12, R186, PT ;  /* 0x000000ba0c00720c */ /* 0x000fe20003f04070 */
[----:B------:R-:W-:-:S03]  /*86a0*/  IMAD.HI.U32 R3, R2, R5, RZ ;  /* 0x0000000502037227 */ /* 0x000fc600078e00ff */
[----:B------:R-:W-:Y:S01]  /*86b0*/  IABS R189, R10 ;  /* 0x0000000a00bd7213 */ /* 0x000fe20000000000 */
[--C-:B------:R-:W-:Y:S01]  /*86c0*/  @!P6 IMAD.IADD R182, R182, 0x1, -R12.reuse ;  /* 0x00000001b6b6e824 */ /* 0x100fe200078e0a0c */
[C---:B------:R-:W-:Y:S01]  /*86d0*/  ISETP.GT.U32.AND P6, PT, R12.reuse, R184, PT ;  /* 0x000000b80c00720c */ /* 0x040fe20003fc4070 */
[----:B------:R-:W-:Y:S01]  /*86e0*/  IMAD.MOV R3, RZ, RZ, -R3 ;  /* 0x000000ffff037224 */ /* 0x000fe200078e0a03 */
[----:B------:R-:W-:Y:S01]  /*86f0*/  @!P5 IADD3 R187, R187, -R12, RZ ;  /* 0x8000000cbbbbd210 */ /* 0x000fe20007ffe0ff */
[----:B------:R-:W-:Y:S02]  /*8700*/  @!P1 IMAD.IADD R185, R185, 0x1, -R12 ;  /* 0x00000001b9b99824 */ /* 0x000fe400078e0a0c */
[C---:B------:R-:W-:Y:S01]  /*8710*/  IMAD R188, R12.reuse, R3, R5 ;  /* 0x000000030cbc7224 */ /* 0x040fe200078e0205 */
[----:B------:R-:W-:Y:S01]  /*8720*/  ISETP.GT.U32.AND P5, PT, R12, R187, PT ;  /* 0x000000bb0c00720c */ /* 0x000fe20003fa4070 */
[----:B------:R-:W-:Y:S01]  /*8730*/  IMAD.HI.U32 R3, R2, R189, RZ ;  /* 0x000000bd02037227 */ /* 0x000fe200078e00ff */
[----:B------:R-:W-:-:S02]  /*8740*/  ISETP.GT.U32.AND P1, PT, R12, R185, PT ;  /* 0x000000b90c00720c */ /* 0x000fc40003f24070 */
[----:B------:R-:W-:Y:S01]  /*8750*/  @!P0 IADD3 R186, R186, -R12, RZ ;  /* 0x8000000cbaba8210 */ /* 0x000fe20007ffe0ff */
[----:B------:R-:W-:Y:S01]  /*8760*/  @!P4 IMAD.MOV R182, RZ, RZ, -R182 ;  /* 0x000000ffffb6c224 */ /* 0x000fe200078e0ab6 */
[----:B------:R-:W-:Y:S01]  /*8770*/  IADD3 R3, -R3, RZ, RZ ;  /* 0x000000ff03037210 */ /* 0x000fe20007ffe1ff */
[--C-:B------:R-:W-:Y:S01]  /*8780*/  @!P6 IMAD.IADD R184, R184, 0x1, -R12.reuse ;  /* 0x00000001b8b8e824 */ /* 0x100fe200078e0a0c */
[----:B------:R-:W-:Y:S02]  /*8790*/  ISETP.GE.AND P4, PT, R11, RZ, PT ;  /* 0x000000ff0b00720c */ /* 0x000fe40003f86270 */
[----:B------:R-:W-:Y:S01]  /*87a0*/  IADD3 R11, R0, 0xb6, RZ ;  /* 0x000000b6000b7810 */ /* 0x000fe20007ffe0ff */
[C---:B------:R-:W-:Y:S01]  /*87b0*/  IMAD R189, R12.reuse, R3, R189 ;  /* 0x000000030cbd7224 */ /* 0x040fe200078e02bd */
[C---:B------:R-:W-:Y:S01]  /*87c0*/  ISETP.GT.U32.AND P6, PT, R12.reuse, R184, PT ;  /* 0x000000b80c00720c */ /* 0x040fe20003fc4070 */
[--C-:B------:R-:W-:Y:S01]  /*87d0*/  @!P5 IMAD.IADD R187, R187, 0x1, -R12.reuse ;  /* 0x00000001bbbbd824 */ /* 0x100fe200078e0a0c */
[----:B------:R-:W-:Y:S01]  /*87e0*/  IABS R4, R11 ;  /* 0x0000000b00047213 */ /* 0x000fe20000000000 */
[----:B------:R-:W-:Y:S01]  /*87f0*/  @!P1 IMAD.IADD R185, R185, 0x1, -R12 ;  /* 0x00000001b9b99824 */ /* 0x000fe200078e0a0c */
[----:B------:R-:W-:Y:S01]  /*8800*/  ISETP.GT.U32.AND P0, PT, R12, R186, PT ;  /* 0x000000ba0c00720c */ /* 0x000fe20003f04070 */
[----:B------:R-:W-:Y:S01]  /*8810*/  VIADD R3, R0, 0xb7 ;  /* 0x000000b700037836 */ /* 0x000fe20000000000 */
[C---:B------:R-:W-:Y:S01]  /*8820*/  ISETP.GT.U32.AND P5, PT, R12.reuse, R189, PT ;  /* 0x000000bd0c00720c */ /* 0x040fe20003fa4070 */
[----:B------:R-:W-:Y:S01]  /*8830*/  IMAD.MOV.U32 R5, RZ, RZ, R4 ;  /* 0x000000ffff057224 */ /* 0x000fe200078e0004 */
[----:B------:R-:W-:Y:S01]  /*8840*/  ISETP.GT.U32.AND P1, PT, R12, R188, PT ;  /* 0x000000bc0c00720c */ /* 0x000fe20003f24070 */
[----:B------:R-:W-:Y:S01]  /*8850*/  @!P2 IMAD.MOV R185, RZ, RZ, -R185 ;  /* 0x000000ffffb9a224 */ /* 0x000fe200078e0ab9 */
[----:B------:R-:W-:Y:S01]  /*8860*/  IABS R191, R3 ;  /* 0x0000000300bf7213 */ /* 0x000fe20000000000 */
[----:B------:R-:W-:Y:S01]  /*8870*/  IMAD.HI.U32 R4, R2, R5, RZ ;  /* 0x0000000502047227 */ /* 0x000fe200078e00ff */
[----:B------:R-:W-:-:S03]  /*8880*/  ISETP.GE.AND P2, PT, R10, RZ, PT ;  /* 0x000000ff0a00720c */ /* 0x000fc60003f46270 */
[----:B------:R-:W-:Y:S01]  /*8890*/  @!P6 IMAD.IADD R184, R184, 0x1, -R12 ;  /* 0x00000001b8b8e824 */ /* 0x000fe200078e0a0c */
[----:B------:R-:W-:Y:S01]  /*88a0*/  ISETP.GE.AND P6, PT, R13, RZ, PT ;  /* 0x000000ff0d00720c */ /* 0x000fe20003fc6270 */
[----:B------:R-:W-:Y:S01]  /*88b0*/  IMAD.MOV R4, RZ, RZ, -R4 ;  /* 0x000000ffff047224 */ /* 0x000fe200078e0a04 */
[----:B------:R-:W-:Y:S01]  /*88c0*/  IADD3 R13, R0, 0xbc, RZ ;  /* 0x000000bc000d7810 */ /* 0x000fe20007ffe0ff */
[--C-:B------:R-:W-:Y:S01]  /*88d0*/  @!P0 IMAD.IADD R186, R186, 0x1, -R12.reuse ;  /* 0x00000001baba8824 */ /* 0x100fe200078e0a0c */
[----:B------:R-:W-:Y:S01]  /*88e0*/  ISETP.GE.AND P0, PT, R11, RZ, PT ;  /* 0x000000ff0b00720c */ /* 0x000fe20003f06270 */
[----:B------:R-:W-:Y:S01]  /*88f0*/  @!P5 IMAD.IADD R189, R189, 0x1, -R12 ;  /* 0x00000001bdbdd824 */ /* 0x000fe200078e0a0c */
[----:B------:R-:W-:Y:S01]  /*8900*/  @!P1 IADD3 R188, R188, -R12, RZ ;  /* 0x8000000cbcbc9210 */ /* 0x000fe20007ffe0ff */
[----:B------:R-:W-:Y:S01]  /*8910*/  IMAD R190, R12, R4, R5 ;  /* 0x000000040cbe7224 */ /* 0x000fe200078e0205 */
[----:B------:R-:W-:Y:S01]  /*8920*/  IADD3 R4, R0, 0xb8, RZ ;  /* 0x000000b800047810 */ /* 0x000fe20007ffe0ff */
[----:B------:R-:W-:Y:S01]  /*8930*/  @!P4 IMAD.MOV R186, RZ, RZ, -R186 ;  /* 0x000000ffffbac224 */ /* 0x000fe200078e0aba */
[----:B------:R-:W-:Y:S01]  /*8940*/  ISETP.GE.AND P4, PT, R3, RZ, PT ;  /* 0x000000ff0300720c */ /* 0x000fe20003f86270 */
[----:B------:R-:W-:Y:S01]  /*8950*/  IMAD.HI.U32 R3, R2, R191, RZ ;  /* 0x000000bf02037227 */ /* 0x000fe200078e00ff */
[----:B------:R-:W-:-:S02]  /*8960*/  ISETP.GT.U32.AND P5, PT, R12, R189, PT ;  /* 0x000000bd0c00720c */ /* 0x000fc40003fa4070 */
[----:B------:R-:W-:Y:S01]  /*8970*/  ISETP.GT.U32.AND P1, PT, R12, R188, PT ;  /* 0x000000bc0c00720c */ /* 0x000fe20003f24070 */
[----:B------:R-:W-:Y:S01]  /*8980*/  IMAD.MOV R3, RZ, RZ, -R3 ;  /* 0x000000ffff037224 */ /* 0x000fe200078e0a03 */
[----:B------:R-:W-:Y:S01]  /*8990*/  IABS R5, R4 ;  /* 0x0000000400057213 */ /* 0x000fe20000000000 */
[----:B------:R-:W-:Y:S01]  /*89a0*/  @!P3 IMAD.MOV R184, RZ, RZ, -R184 ;  /* 0x000000ffffb8b224 */ /* 0x000fe200078e0ab8 */
[----:B------:R-:W-:Y:S01]  /*89b0*/  ISETP.GE.AND P3, PT, R9, RZ, PT ;  /* 0x000000ff0900720c */ /* 0x000fe20003f66270 */
[----:B------:R-:W-:Y:S01]  /*89c0*/  @!P6 IMAD.MOV R187, RZ, RZ, -R187 ;  /* 0x000000ffffbbe224 */ /* 0x000fe200078e0abb */
[----:B------:R-:W-:Y:S01]  /*89d0*/  ISETP.GE.AND P6, PT, R4, RZ, PT ;  /* 0x000000ff0400720c */ /* 0x000fe20003fc6270 */
[----:B------:R-:W-:Y:S01]  /*89e0*/  IMAD.HI.U32 R4, R2, R5, RZ ;  /* 0x0000000502047227 */ /* 0x000fe200078e00ff */
[----:B------:R-:W-:-:S03]  /*89f0*/  IADD3 R11, R0, 0xba, RZ ;  /* 0x000000ba000b7810 */ /* 0x000fc60007ffe0ff */
[----:B------:R-:W-:Y:S01]  /*8a00*/  IMAD R191, R12, R3, R191 ;  /* 0x000000030cbf7224 */ /* 0x000fe200078e02bf */
[----:B------:R-:W-:Y:S01]  /*8a10*/  IABS R9, R11 ;  /* 0x0000000b00097213 */ /* 0x000fe20000000000 */
[----:B------:R-:W-:Y:S01]  /*8a20*/  IMAD.MOV R4, RZ, RZ, -R4 ;  /* 0x000000ffff047224 */ /* 0x000fe200078e0a04 */
[----:B------:R-:W-:Y:S01]  /*8a30*/  @!P1 IADD3 R188, R188, -R12, RZ ;  /* 0x8000000cbcbc9210 */ /* 0x000fe20007ffe0ff */
[----:B------:R-:W-:Y:S01]  /*8a40*/  @!P5 IMAD.IADD R189, R189, 0x1, -R12 ;  /* 0x00000001bdbdd824 */ /* 0x000fe200078e0a0c */
[C---:B------:R-:W-:Y:S01]  /*8a50*/  ISETP.GT.U32.AND P5, PT, R12.reuse, R191, PT ;  /* 0x000000bf0c00720c */ /* 0x040fe20003fa4070 */
[C---:B------:R-:W-:Y:S01]  /*8a60*/  IMAD R192, R12.reuse, R4, R5 ;  /* 0x000000040cc07224 */ /* 0x040fe200078e0205 */
[----:B------:R-:W-:Y:S01]  /*8a70*/  ISETP.GT.U32.AND P1, PT, R12, R190, PT ;  /* 0x000000be0c00720c */ /* 0x000fe20003f24070 */
[----:B------:R-:W-:Y:S02]  /*8a80*/  @!P3 IMAD.MOV R188, RZ, RZ, -R188 ;  /* 0x000000ffffbcb224 */ /* 0x000fe400078e0abc */
[----:B------:R-:W-:Y:S01]  /*8a90*/  VIADD R10, R0, 0xb9 ;  /* 0x000000b9000a7836 */ /* 0x000fe20000000000 */
[----:B------:R-:W-:Y:S01]  /*8aa0*/  ISETP.GT.U32.AND P3, PT, R12, R192, PT ;  /* 0x000000c00c00720c */ /* 0x000fe20003f64070 */
[----:B------:R-:W-:-:S02]  /*8ab0*/  @!P2 IMAD.MOV R189, RZ, RZ, -R189 ;  /* 0x000000ffffbda224 */ /* 0x000fc400078e0abd */
[----:B------:R-:W-:Y:S01]  /*8ac0*/  IMAD.HI.U32 R4, R2, R9, RZ ;  /* 0x0000000902047227 */ /* 0x000fe200078e00ff */
[----:B------:R-:W-:Y:S02]  /*8ad0*/  IABS R193, R10 ;  /* 0x0000000a00c17213 */ /* 0x000fe40000000000 */
[----:B------:R-:W-:Y:S01]  /*8ae0*/  ISETP.GE.AND P2, PT, R10, RZ, PT ;  /* 0x000000ff0a00720c */ /* 0x000fe20003f46270 */
[--C-:B------:R-:W-:Y:S01]  /*8af0*/  @!P5 IMAD.IADD R191, R191, 0x1, -R12.reuse ;  /* 0x00000001bfbfd824 */ /* 0x100fe200078e0a0c */
[----:B------:R-:W-:Y:S01]  /*8b00*/  IADD3 R4, -R4, RZ, RZ ;  /* 0x000000ff04047210 */ /* 0x000fe20007ffe1ff */
[----:B------:R-:W-:Y:S01]  /*8b10*/  IMAD.HI.U32 R3, R2, R193, RZ ;  /* 0x000000c102037227 */ /* 0x000fe200078e00ff */
[----:B------:R-:W-:Y:S02]  /*8b20*/  @!P1 IADD3 R190, R190, -R12, RZ ;  /* 0x8000000cbebe9210 */ /* 0x000fe40007ffe0ff */
[----:B------:R-:W-:Y:S01]  /*8b30*/  ISETP.GT.U32.AND P5, PT, R12, R191, PT ;  /* 0x000000bf0c00720c */ /* 0x000fe20003fa4070 */
[----:B------:R-:W-:Y:S01]  /*8b40*/  VIADD R10, R0, 0xbb ;  /* 0x000000bb000a7836 */ /* 0x000fe20000000000 */
[----:B------:R-:W-:Y:S01]  /*8b50*/  ISETP.GT.U32.AND P1, PT, R12, R190, PT ;  /* 0x000000be0c00720c */ /* 0x000fe20003f24070 */
[----:B------:R-:W-:-:S02]  /*8b60*/  @!P3 IMAD.IADD R192, R192, 0x1, -R12 ;  /* 0x00000001c0c0b824 */ /* 0x000fc400078e0a0c */
[----:B------:R-:W-:Y:S01]  /*8b70*/  IMAD.MOV R3, RZ, RZ, -R3 ;  /* 0x000000ffff037224 */ /* 0x000fe200078e0a03 */
[----:B------:R-:W-:Y:S01]  /*8b80*/  IABS R195, R10 ;  /* 0x0000000a00c37213 */ /* 0x000fe20000000000 */
[C---:B------:R-:W-:Y:S01]  /*8b90*/  IMAD R194, R12.reuse, R4, R9 ;  /* 0x000000040cc27224 */ /* 0x040fe200078e0209 */
[C---:B------:R-:W-:Y:S01]  /*8ba0*/  ISETP.GT.U32.AND P3, PT, R12.reuse, R192, PT ;  /* 0x000000c00c00720c */ /* 0x040fe20003f64070 */
[----:B------:R-:W-:Y:S01]  /*8bb0*/  IMAD R193, R12, R3, R193 ;  /* 0x000000030cc17224 */ /* 0x000fe200078e02c1 */
[----:B------:R-:W-:Y:S01]  /*8bc0*/  IABS R9, R13 ;  /* 0x0000000d00097213 */ /* 0x000fe20000000000 */
[----:B------:R-:W-:-:S04]  /*8bd0*/  IMAD.HI.U32 R3, R2, R195, RZ ;  /* 0x000000c302037227 */ /* 0x000fc800078e00ff */
[--C-:B------:R-:W-:Y:S01]  /*8be0*/  @!P5 IMAD.IADD R191, R191, 0x1, -R12.reuse ;  /* 0x00000001bfbfd824 */ /* 0x100fe200078e0a0c */
[----:B------:R-:W-:Y:S01]  /*8bf0*/  ISETP.GT.U32.AND P5, PT, R12, R193, PT ;  /* 0x000000c10c00720c */ /* 0x000fe20003fa4070 */
[----:B------:R-:W-:Y:S01]  /*8c00*/  IMAD.HI.U32 R4, R2, R197, RZ ;  /* 0x000000c502047227 */ /* 0x000fe200078e00ff */
[----:B------:R-:W-:Y:S02]  /*8c10*/  IADD3 R5, -R3, RZ, RZ ;  /* 0x000000ff03057210 */ /* 0x000fe40007ffe1ff */
[----:B------:R-:W-:Y:S01]  /*8c20*/  @!P1 IADD3 R190, R190, -R12, RZ ;  /* 0x8000000cbebe9210 */ /* 0x000fe20007ffe0ff */
[----:B------:R-:W-:Y:S01]  /*8c30*/  @!P3 IMAD.IADD R192, R192, 0x1, -R12 ;  /* 0x00000001c0c0b824 */ /* 0x000fe200078e0a0c */
[----:B------:R-:W-:Y:S01]  /*8c40*/  ISETP.GT.U32.AND P3, PT, R12, R194, PT ;  /* 0x000000c20c00720c */ /* 0x000fe20003f64070 */
[----:B------:R-:W-:Y:S01]  /*8c50*/  IMAD.HI.U32 R3, R2, R9, RZ ;  /* 0x0000000902037227 */ /* 0x000fe200078e00ff */
[----:B------:R-:W-:Y:S02]  /*8c60*/  ISETP.GE.AND P1, PT, R11, RZ, PT ;  /* 0x000000ff0b00720c */ /* 0x000fe40003f26270 */
[----:B------:R-:W-:Y:S01]  /*8c70*/  IABS R11, R15 ;  /* 0x0000000f000b7213 */ /* 0x000fe20000000000 */
[----:B------:R-:W-:Y:S01]  /*8c80*/  IMAD R195, R12, R5, R195 ;  /* 0x000000050cc37224 */ /* 0x000fe200078e02c3 */
[----:B------:R-:W-:Y:S01]  /*8c90*/  IADD3 R4, -R4, RZ, RZ ;  /* 0x000000ff04047210 */ /* 0x000fe20007ffe1ff */
[----:B------:R-:W-:-:S02]  /*8ca0*/  IMAD.MOV R196, RZ, RZ, -R3 ;  /* 0x000000ffffc47224 */ /* 0x000fc400078e0a03 */
[--C-:B------:R-:W-:Y:S01]  /*8cb0*/  @!P5 IMAD.IADD R193, R193, 0x1, -R12.reuse ;  /* 0x00000001c1c1d824 */ /* 0x100fe200078e0a0c */
[C---:B------:R-:W-:Y:S01]  /*8cc0*/  ISETP.GT.U32.AND P5, PT, R12.reuse, R195, PT ;  /* 0x000000c30c00720c */ /* 0x040fe20003fa4070 */
[----:B------:R-:W-:Y:S02]  /*8cd0*/  IMAD R196, R12, R196, R9 ;  /* 0x000000c40cc47224 */ /* 0x000fe400078e0209 */
[----:B------:R-:W-:Y:S02]  /*8ce0*/  @!P3 IMAD.IADD R194, R194, 0x1, -R12 ;  /* 0x00000001c2c2b824 */ /* 0x000fe400078e0a0c */
[----:B------:R-:W-:Y:S01]  /*8cf0*/  IMAD.HI.U32 R5, R2, R11, RZ ;  /* 0x0000000b02057227 */ /* 0x000fe200078e00ff */
[----:B------:R-:W-:-:S03]  /*8d00*/  ISETP.GT.U32.AND P3, PT, R12, R196, PT ;  /* 0x000000c40c00720c */ /* 0x000fc60003f64070 */
[----:B------:R-:W-:-:S04]  /*8d10*/  IMAD.HI.U32 R3, R2, R199, RZ ;  /* 0x000000c702037227 */ /* 0x000fc800078e00ff */
[----:B------:R-:W-:Y:S01]  /*8d20*/  @!P5 IMAD.IADD R195, R195, 0x1, -R12 ;  /* 0x00000001c3c3d824 */ /* 0x000fe200078e0a0c */
[C---:B------:R-:W-:Y:S01]  /*8d30*/  ISETP.GT.U32.AND P5, PT, R12.reuse, R193, PT ;  /* 0x000000c10c00720c */ /* 0x040fe20003fa4070 */
[----:B------:R-:W-:Y:S01]  /*8d40*/  @!P4 IMAD.MOV R191, RZ, RZ, -R191 ;  /* 0x000000ffffbfc224 */ /* 0x000fe200078e0abf */
[----:B------:R-:W-:Y:S01]  /*8d50*/  IADD3 R3, -R3, RZ, RZ ;  /* 0x000000ff03037210 */ /* 0x000fe20007ffe1ff */
[C---:B------:R-:W-:Y:S01]  /*8d60*/  IMAD R197, R12.reuse, R4, R197 ;  /* 0x000000040cc57224 */ /* 0x040fe200078e02c5 */
[----:B------:R-:W-:Y:S01]  /*8d70*/  ISETP.GT.U32.AND P4, PT, R12, R195, PT ;  /* 0x000000c30c00720c */ /* 0x000fe20003f84070 */
[----:B------:R-:W-:Y:S01]  /*8d80*/  IMAD.MOV R5, RZ, RZ, -R5 ;  /* 0x000000ffff057224 */ /* 0x000fe200078e0a05 */
[----:B------:R-:W-:Y:S01]  /*8d90*/  @!P3 IADD3 R196, R196, -R12, RZ ;  /* 0x8000000cc4c4b210 */ /* 0x000fe20007ffe0ff */
[----:B------:R-:W-:Y:S01]  /*8da0*/  @!P0 IMAD.MOV R190, RZ, RZ, -R190 ;  /* 0x000000ffffbe8224 */ /* 0x000fe200078e0abe */
[C---:B------:R-:W-:Y:S01]  /*8db0*/  ISETP.GT.U32.AND P0, PT, R12.reuse, R194, PT ;  /* 0x000000c20c00720c */ /* 0x040fe20003f04070 */
[----:B------:R-:W-:Y:S01]  /*8dc0*/  @!P6 IMAD.MOV R192, RZ, RZ, -R192 ;  /* 0x000000ffffc0e224 */ /* 0x000fe200078e0ac0 */
[C---:B------:R-:W-:Y:S01]  /*8dd0*/  ISETP.GT.U32.AND P6, PT, R12.reuse, R197, PT ;  /* 0x000000c50c00720c */ /* 0x040fe20003fc4070 */
[C---:B------:R-:W-:Y:S01]  /*8de0*/  IMAD R198, R12.reuse, R5, R11 ;  /* 0x000000050cc67224 */ /* 0x040fe200078e020b */
[C---:B------:R-:W-:Y:S01]  /*8df0*/  ISETP.GT.U32.AND P3, PT, R12.reuse, R196, PT ;  /* 0x000000c40c00720c */ /* 0x040fe20003f64070 */
[----:B------:R-:W-:Y:S01]  /*8e00*/  IMAD R199, R12, R3, R199 ;  /* 0x000000030cc77224 */ /* 0x000fe200078e02c7 */
[C---:B------:R-:W-:Y:S01]  /*8e10*/  IADD3 R11, R0.reuse, 0xc1, RZ ;  /* 0x000000c1000b7810 */ /* 0x040fe20007ffe0ff */
[----:B------:R-:W-:Y:S01]  /*8e20*/  VIADD R9, R0, 0xc0 ;  /* 0x000000c000097836 */ /* 0x000fe20000000000 */
[----:B------:R-:W-:Y:S01]  /*8e30*/  @!P5 IADD3 R193, R193, -R12, RZ ;  /* 0x8000000cc1c1d210 */ /* 0x000fe20007ffe0ff */
[----:B------:R-:W-:Y:S01]  /*8e40*/  @!P4 IMAD.IADD R195, R195, 0x1, -R12 ;  /* 0x00000001c3c3c824 */ /* 0x000fe200078e0a0c */
[----:B------:R-:W-:-:S02]  /*8e50*/  IABS R201, R11 ;  /* 0x0000000b00c97213 */ /* 0x000fc40000000000 */
[----:B------:R-:W-:Y:S01]  /*8e60*/  ISETP.GT.U32.AND P4, PT, R12, R199, PT ;  /* 0x000000c70c00720c */ /* 0x000fe20003f84070 */
[----:B------:R-:W-:Y:S01]  /*8e70*/  @!P0 IMAD.IADD R194, R194, 0x1, -R12 ;  /* 0x00000001c2c28824 */ /* 0x000fe200078e0a0c */
[----:B------:R-:W-:Y:S01]  /*8e80*/  IABS R5, R9 ;  /* 0x0000000900057213 */ /* 0x000fe20000000000 */
[----:B------:R-:W-:Y:S01]  /*8e90*/  IMAD.HI.U32 R4, R2, R201, RZ ;  /* 0x000000c902047227 */ /* 0x000fe200078e00ff */
[-C--:B------:R-:W-:Y:S02]  /*8ea0*/  @!P6 IADD3 R197, R197, -R12.reuse, RZ ;  /* 0x8000000cc5c5e210 */ /* 0x080fe40007ffe0ff */
[----:B------:R-:W-:Y:S01]  /*8eb0*/  ISETP.GE.AND P0, PT, R10, RZ, PT ;  /* 0x000000ff0a00720c */ /* 0x000fe20003f06270 */
[----:B------:R-:W-:Y:S01]  /*8ec0*/  IMAD.HI.U32 R3, R2, R5, RZ ;  /* 0x0000000502037227 */ /* 0x000fe200078e00ff */
[----:B------:R-:W-:Y:S02]  /*8ed0*/  @!P3 IADD3 R196, R196, -R12, RZ ;  /* 0x8000000cc4c4b210 */ /* 0x000fe40007ffe0ff */
[----:B------:R-:W-:Y:S01]  /*8ee0*/  ISETP.GE.AND P3, PT, R13, RZ, PT ;  /* 0x000000ff0d00720c */ /* 0x000fe20003f66270 */
[----:B------:R-:W-:Y:S01]  /*8ef0*/  IMAD.MOV R4, RZ, RZ, -R4 ;  /* 0x000000ffff047224 */ /* 0x000fe200078e0a04 */
[C---:B------:R-:W-:Y:S01]  /*8f00*/  ISETP.GT.U32.AND P5, PT, R12.reuse, R198, PT ;  /* 0x000000c60c00720c */ /* 0x040fe20003fa4070 */
[----:B------:R-:W-:Y:S01]  /*8f10*/  @!P2 IMAD.MOV R193, RZ, RZ, -R193 ;  /* 0x000000ffffc1a224 */ /* 0x000fe200078e0ac1 */
[C---:B------:R-:W-:Y:S01]  /*8f20*/  ISETP.GT.U32.AND P2, PT, R12.reuse, R197, PT ;  /* 0x000000c50c00720c */ /* 0x040fe20003f44070 */
[----:B------:R-:W-:Y:S01]  /*8f30*/  IMAD.MOV R3, RZ, RZ, -R3 ;  /* 0x000000ffff037224 */ /* 0x000fe200078e0a03 */
[----:B------:R-:W-:Y:S01]  /*8f40*/  @!P4 IADD3 R199, R199, -R12, RZ ;  /* 0x8000000cc7c7c210 */ /* 0x000fe20007ffe0ff */
[----:B------:R-:W-:Y:S01]  /*8f50*/  IMAD R201, R12, R4, R201 ;  /* 0x000000040cc97224 */ /* 0x000fe200078e02c9 */
[C---:B------:R-:W-:Y:S01]  /*8f60*/  IADD3 R10, R0.reuse, 0xc3, RZ ;  /* 0x000000c3000a7810 */ /* 0x040fe20007ffe0ff */
[----:B------:R-:W-:Y:S01]  /*8f70*/  VIADD R4, R0, 0xc2 ;  /* 0x000000c200047836 */ /* 0x000fe20000000000 */
[C---:B------:R-:W-:Y:S01]  /*8f80*/  ISETP.GT.U32.AND P4, PT, R12.reuse, R199, PT ;  /* 0x000000c70c00720c */ /* 0x040fe20003f84070 */
[C---:B------:R-:W-:Y:S01]  /*8f90*/  IMAD R200, R12.reuse, R3, R5 ;  /* 0x000000030cc87224 */ /* 0x040fe200078e0205 */
[----:B------:R-:W-:Y:S01]  /*8fa0*/  IABS R203, R10 ;  /* 0x0000000a00cb7213 */ /* 0x000fe20000000000 */
[----:B------:R-:W-:Y:S01]  /*8fb0*/  @!P0 IMAD.MOV R195, RZ, RZ, -R195 ;  /* 0x000000ffffc38224 */ /* 0x000fe200078e0ac3 */
[----:B------:R-:W-:Y:S01]  /*8fc0*/  IABS R5, R4 ;  /* 0x0000000400057213 */ /* 0x000fe20000000000 */
[----:B------:R-:W-:Y:S01]  /*8fd0*/  @!P3 IMAD.MOV R196, RZ, RZ, -R196 ;  /* 0x000000ffffc4b224 */ /* 0x000fe200078e0ac4 */
[----:B------:R-:W-:Y:S01]  /*8fe0*/  ISETP.GT.U32.AND P0, PT, R12, R200, PT ;  /* 0x000000c80c00720c */ /* 0x000fe20003f04070 */
[----:B------:R-:W-:Y:S01]  /*8ff0*/  @!P5 IMAD.IADD R198, R198, 0x1, -R12 ;  /* 0x00000001c6c6d824 */ /* 0x000fe200078e0a0c */
[----:B------:R-:W-:Y:S01]  /*9000*/  ISETP.GE.AND P3, PT, R16, RZ, PT ;  /* 0x000000ff1000720c */ /* 0x000fe20003f66270 */
[----:B------:R-:W-:Y:S01]  /*9010*/  IMAD.HI.U32 R3, R2, R5, RZ ;  /* 0x0000000502037227 */ /* 0x000fe200078e00ff */
[----:B------:R-:W-:-:S02]  /*9020*/  @!P2 IADD3 R197, R197, -R12, RZ ;  /* 0x8000000cc5c5a210 */ /* 0x000fc40007ffe0ff */
[C---:B------:R-:W-:Y:S01]  /*9030*/  ISETP.GT.U32.AND P2, PT, R12.reuse, R201, PT ;  /* 0x000000c90c00720c */ /* 0x040fe20003f44070 */
[----:B------:R-:W-:Y:S01]  /*9040*/  IMAD.MOV R3, RZ, RZ, -R3 ;  /* 0x000000ffff037224 */ /* 0x000fe200078e0a03 */
[----:B------:R-:W-:Y:S01]  /*9050*/  ISETP.GE.AND P5, PT, R15, RZ, PT ;  /* 0x000000ff0f00720c */ /* 0x000fe20003fa6270 */
[----:B------:R-:W-:Y:S01]  /*9060*/  @!P1 IMAD.MOV R194, RZ, RZ, -R194 ;  /* 0x000000ffffc29224 */ /* 0x000fe200078e0ac2 */
[----:B------:R-:W-:Y:S01]  /*9070*/  ISETP.GT.U32.AND P1, PT, R12, R198, PT ;  /* 0x000000c60c00720c */ /* 0x000fe20003f24070 */
[--C-:B------:R-:W-:Y:S01]  /*9080*/  @!P4 IMAD.IADD R199, R199, 0x1, -R12.reuse ;  /* 0x00000001c7c7c824 */ /* 0x100fe200078e0a0c */
[----:B------:R-:W-:Y:S01]  /*9090*/  ISETP.GE.AND P6, PT, R14, RZ, PT ;  /* 0x000000ff0e00720c */ /* 0x000fe20003fc6270 */
[----:B------:R-:W-:Y:S01]  /*90a0*/  IMAD R202, R12, R3, R5 ;  /* 0x000000030cca7224 */ /* 0x000fe200078e0205 */
[----:B------:R-:W-:Y:S01]  /*90b0*/  @!P0 IADD3 R200, R200, -R12, RZ ;  /* 0x8000000cc8c88210 */ /* 0x000fe20007ffe0ff */
[----:B------:R-:W-:Y:S01]  /*90c0*/  @!P3 IMAD.MOV R199, RZ, RZ, -R199 ;  /* 0x000000ffffc7b224 */ /* 0x000fe200078e0ac7 */
[C---:B------:R-:W-:Y:S01]  /*90d0*/  IADD3 R3, R0.reuse, 0xc4, RZ ;  /* 0x000000c400037810 */ /* 0x040fe20007ffe0ff */
[----:B------:R-:W-:Y:S01]  /*90e0*/  VIADD R13, R0, 0xc9 ;  /* 0x000000c9000d7836 */ /* 0x000fe20000000000 */
[C---:B------:R-:W-:Y:S01]  /*90f0*/  ISETP.GT.U32.AND P3, PT, R12.reuse, R202, PT ;  /* 0x000000ca0c00720c */ /* 0x040fe20003f64070 */
[--C-:B------:R-:W-:Y:S01]  /*9100*/  @!P2 IMAD.IADD R201, R201, 0x1, -R12.reuse ;  /* 0x00000001c9c9a824 */ /* 0x100fe200078e0a0c */
[----:B------:R-:W-:Y:S01]  /*9110*/  ISETP.GT.U32.AND P2, PT, R12, R200, PT ;  /* 0x000000c80c00720c */ /* 0x000fe20003f44070 */
[----:B------:R-:W-:Y:S01]  /*9120*/  VIADD R15, R0, 0xd9 ;  /* 0x000000d9000f7836 */ /* 0x000fe20000000000 */
[----:B------:R-:W-:Y:S01]  /*9130*/  ISETP.GE.AND P0, PT, R4, RZ, PT ;  /* 0x000000ff0400720c */ /* 0x000fe20003f06270 */
[----:B------:R-:W-:Y:S01]  /*9140*/  @!P1 IMAD.IADD R198, R198, 0x1, -R12 ;  /* 0x00000001c6c69824 */ /* 0x000fe200078e0a0c */
[----:B------:R-:W-:Y:S01]  /*9150*/  ISETP.GE.AND P1, PT, R9, RZ, PT ;  /* 0x000000ff0900720c */ /* 0x000fe20003f26270 */
[----:B------:R-:W-:Y:S01]  /*9160*/  IMAD.HI.U32 R4, R2, R203, RZ ;  /* 0x000000cb02047227 */ /* 0x000fe200078e00ff */
[----:B------:R-:W-:-:S02]  /*9170*/  IABS R9, R3 ;  /* 0x0000000300097213 */ /* 0x000fc40000000000 */
[----:B------:R-:W-:Y:S01]  /*9180*/  @!P6 IADD3 R197, -R197, RZ, RZ ;  /* 0x000000ffc5c5e210 */ /* 0x000fe20007ffe1ff */
[----:B------:R-:W-:Y:S01]  /*9190*/  @!P5 IMAD.MOV R198, RZ, RZ, -R198 ;  /* 0x000000ffffc6d224 */ /* 0x000fe200078e0ac6 */
[----:B------:R-:W-:Y:S01]  /*91a0*/  ISETP.GT.U32.AND P5, PT, R12, R201, PT ;  /* 0x000000c90c00720c */ /* 0x000fe20003fa4070 */
[----:B------:R-:W-:Y:S01]  /*91b0*/  IMAD.MOV R4, RZ, RZ, -R4 ;  /* 0x000000ffff047224 */ /* 0x000fe200078e0a04 */
[----:B------:R-:W-:Y:S01]  /*91c0*/  @!P3 IADD3 R202, R202, -R12, RZ ;  /* 0x8000000ccacab210 */ /* 0x000fe20007ffe0ff */
[--C-:B------:R-:W-:Y:S01]  /*91d0*/  @!P2 IMAD.IADD R200, R200, 0x1, -R12.reuse ;  /* 0x00000001c8c8a824 */ /* 0x100fe200078e0a0c */
[----:B------:R-:W-:Y:S01]  /*91e0*/  ISETP.GE.AND P2, PT, R3, RZ, PT ;  /* 0x000000ff0300720c */ /* 0x000fe20003f46270 */
[----:B------:R-:W-:Y:S01]  /*91f0*/  IMAD.HI.U32 R3, R2, R9, RZ ;  /* 0x0000000902037227 */ /* 0x000fe200078e00ff */
[----:B------:R-:W-:Y:S02]  /*9200*/  ISETP.GT.U32.AND P3, PT, R12, R202, PT ;  /* 0x000000ca0c00720c */ /* 0x000fe40003f64070 */
[----:B------:R-:W-:Y:S01]  /*9210*/  ISETP.GE.AND P6, PT, R10, RZ, PT ;  /* 0x000000ff0a00720c */ /* 0x000fe20003fc6270 */
[----:B------:R-:W-:Y:S01]  /*9220*/  IMAD R203, R12, R4, R203 ;  /* 0x000000040ccb7224 */ /* 0x000fe200078e02cb */
[----:B------:R-:W-:Y:S01]  /*9230*/  IADD3 R3, -R3, RZ, RZ ;  /* 0x000000ff03037210 */ /* 0x000fe20007ffe1ff */
[C---:B------:R-:W-:Y:S01]  /*9240*/  VIADD R4, R0.reuse, 0xc5 ;  /* 0x000000c500047836 */ /* 0x040fe20000000000 */
[----:B------:R-:W-:Y:S01]  /*9250*/  IADD3 R10, R0, 0xc6, RZ ;  /* 0x000000c6000a7810 */ /* 0x000fe20007ffe0ff */
[----:B------:R-:W-:Y:S01]  /*9260*/  @!P5 IMAD.IADD R201, R201, 0x1, -R12 ;  /* 0x00000001c9c9d824 */ /* 0x000fe200078e0a0c */
[C---:B------:R-:W-:Y:S01]  /*9270*/  ISETP.GT.U32.AND P5, PT, R12.reuse, R203, PT ;  /* 0x000000cb0c00720c */ /* 0x040fe20003fa4070 */
[----:B------:R-:W-:Y:S01]  /*9280*/  IMAD R204, R12, R3, R9 ;  /* 0x000000030ccc7224 */ /* 0x000fe200078e0209 */
[----:B------:R-:W-:Y:S01]  /*9290*/  IABS R205, R4 ;  /* 0x0000000400cd7213 */ /* 0x000fe20000000000 */
[----:B------:R-:W-:Y:S01]  /*92a0*/  @!P1 IMAD.MOV R200, RZ, RZ, -R200 ;  /* 0x000000ffffc89224 */ /* 0x000fe200078e0ac8 */
[----:B------:R-:W-:Y:S01]  /*92b0*/  ISETP.GE.AND P4, PT, R11, RZ, PT ;  /* 0x000000ff0b00720c */ /* 0x000fe20003f86270 */
[----:B------:R-:W-:Y:S01]  /*92c0*/  @!P3 IMAD.IADD R202, R202, 0x1, -R12 ;  /* 0x00000001cacab824 */ /* 0x000fe200078e0a0c */
[----:B------:R-:W-:-:S02]  /*92d0*/  IABS R11, R10 ;  /* 0x0000000a000b7213 */ /* 0x000fc40000000000 */
[----:B------:R-:W-:Y:S01]  /*92e0*/  ISETP.GE.AND P1, PT, R4, RZ, PT ;  /* 0x000000ff0400720c */ /* 0x000fe20003f26270 */
[----:B------:R-:W-:Y:S01]  /*92f0*/  IMAD.HI.U32 R4, R2, R205, RZ ;  /* 0x000000cd02047227 */ /* 0x000fe200078e00ff */
[----:B------:R-:W-:Y:S02]  /*9300*/  ISETP.GT.U32.AND P3, PT, R12, R204, PT ;  /* 0x000000cc0c00720c */ /* 0x000fe40003f64070 */
[----:B------:R-:W-:Y:S01]  /*9310*/  IABS R209, R13 ;  /* 0x0000000d00d17213 */ /* 0x000fe20000000000 */
[----:B------:R-:W-:Y:S01]  /*9320*/  IMAD.HI.U32 R5, R2, R11, RZ ;  /* 0x0000000b02057227 */ /* 0x000fe200078e00ff */
[----:B------:R-:W-:Y:S02]  /*9330*/  IADD3 R14, R0, 0xca, RZ ;  /* 0x000000ca000e7810 */ /* 0x000fe40007ffe0ff */
[----:B------:R-:W-:Y:S01]  /*9340*/  IABS R225, R15 ;  /* 0x0000000f00e17213 */ /* 0x000fe20000000000 */
[----:B------:R-:W-:Y:S01]  /*9350*/  IMAD.MOV R4, RZ, RZ, -R4 ;  /* 0x000000ffff047224 */ /* 0x000fe200078e0a04 */
[----:B------:R-:W-:Y:S01]  /*9360*/  IADD3 R5, -R5, RZ, RZ ;  /* 0x000000ff05057210 */ /* 0x000fe20007ffe1ff */
[----:B------:R-:W-:-:S02]  /*9370*/  @!P5 IMAD.IADD R203, R203, 0x1, -R12 ;  /* 0x00000001cbcbd824 */ /* 0x000fc400078e0a0c */
[----:B------:R-:W-:Y:S02]  /*9380*/  IMAD R205, R12, R4, R205 ;  /* 0x000000040ccd7224 */ /* 0x000fe400078e02cd */
[----:B------:R-:W-:Y:S01]  /*9390*/  VIADD R4, R0, 0xc7 ;  /* 0x000000c700047836 */ /* 0x000fe20000000000 */
[----:B------:R-:W-:Y:S01]  /*93a0*/  ISETP.GT.U32.AND P5, PT, R12, R203, PT ;  /* 0x000000cb0c00720c */ /* 0x000fe20003fa4070 */
[----:B------:R-:W-:Y:S02]  /*93b0*/  @!P3 IMAD.IADD R204, R204, 0x1, -R12 ;  /* 0x00000001ccccb824 */ /* 0x000fe400078e0a0c */
[C---:B------:R-:W-:Y:S01]  /*93c0*/  IMAD R206, R12.reuse, R5, R11 ;  /* 0x000000050cce7224 */ /* 0x040fe200078e020b */
[----:B------:R-:W-:Y:S01]  /*93d0*/  IABS R207, R4 ;  /* 0x0000000400cf7213 */ /* 0x000fe20000000000 */
[----:B------:R-:W-:Y:S01]  /*93e0*/  @!P0 IMAD.MOV R202, RZ, RZ, -R202 ;  /* 0x000000ffffca8224 */ /* 0x000fe200078e0aca */
[C---:B------:R-:W-:Y:S01]  /*93f0*/  ISETP.GT.U32.AND P3, PT, R12.reuse, R204, PT ;  /* 0x000000cc0c00720c */ /* 0x040fe20003f64070 */
[----:B------:R-:W-:Y:S01]  /*9400*/  @!P4 IMAD.MOV R201, RZ, RZ, -R201 ;  /* 0x000000ffffc9c224 */ /* 0x000fe200078e0ac9 */
[----:B------:R-:W-:Y:S01]  /*9410*/  ISETP.GT.U32.AND P0, PT, R12, R206, PT ;  /* 0x000000ce0c00720c */ /* 0x000fe20003f04070 */
[----:B------:R-:W-:Y:S01]  /*9420*/  IMAD.HI.U32 R3, R2, R207, RZ ;  /* 0x000000cf02037227 */ /* 0x000fe200078e00ff */
[----:B------:R-:W-:-:S02]  /*9430*/  ISETP.GE.AND P4, PT, R10, RZ, PT ;  /* 0x000000ff0a00720c */ /* 0x000fc40003f86270 */
[----:B------:R-:W-:Y:S01]  /*9440*/  IADD3 R10, R0, 0xc8, RZ ;  /* 0x000000c8000a7810 */ /* 0x000fe20007ffe0ff */
[----:B------:R-:W-:Y:S01]  /*9450*/  IMAD.MOV R3, RZ, RZ, -R3 ;  /* 0x000000ffff037224 */ /* 0x000fe200078e0a03 */
[----:B------:R-:W-:Y:S01]  /*9460*/  IABS R11, R14 ;  /* 0x0000000e000b7213 */ /* 0x000fe20000000000 */
[--C-:B------:R-:W-:Y:S01]  /*9470*/  @!P5 IMAD.IADD R203, R203, 0x1, -R12.reuse ;  /* 0x00000001cbcbd824 */ /* 0x100fe200078e0a0c */
[C---:B------:R-:W-:Y:S01]  /*9480*/  ISETP.GT.U32.AND P5, PT, R12.reuse, R205, PT ;  /* 0x000000cd0c00720c */ /* 0x040fe20003fa4070 */
[----:B------:R-:W-:Y:S01]  /*9490*/  IMAD R207, R12, R3, R207 ;  /* 0x000000030ccf7224 */ /* 0x000fe200078e02cf */
[----:B------:R-:W-:Y:S01]  /*94a0*/  IABS R9, R10 ;  /* 0x0000000a00097213 */ /* 0x000fe20000000000 */
[----:B------:R-:W-:Y:S01]  /*94b0*/  @!P6 IMAD.MOV R203, RZ, RZ, -R203 ;  /* 0x000000ffffcbe224 */ /* 0x000fe200078e0acb */
[----:B------:R-:W-:Y:S01]  /*94c0*/  @!P3 IADD3 R204, R204, -R12, RZ ;  /* 0x8000000cccccb210 */ /* 0x000fe20007ffe0ff */
[----:B------:R-:W-:Y:S01]  /*94d0*/  @!P0 IMAD.IADD R206, R206, 0x1, -R12 ;  /* 0x00000001cece8824 */ /* 0x000fe200078e0a0c */
[----:B------:R-:W-:Y:S01]  /*94e0*/  ISETP.GT.U32.AND P3, PT, R12, R207, PT ;  /* 0x000000cf0c00720c */ /* 0x000fe20003f64070 */
[----:B------:R-:W-:Y:S01]  /*94f0*/  IMAD.HI.U32 R3, R2, R9, RZ ;  /* 0x0000000902037227 */ /* 0x000fe200078e00ff */
[----:B------:R-:W-:-:S02]  /*9500*/  ISETP.GE.AND P6, PT, R4, RZ, PT ;  /* 0x000000ff0400720c */ /* 0x000fc40003fc6270 */
[----:B------:R-:W-:Y:S01]  /*9510*/  ISETP.GT.U32.AND P0, PT, R12, R206, PT ;  /* 0x000000ce0c00720c */ /* 0x000fe20003f04070 */
[----:B------:R-:W-:Y:S02]  /*9520*/  IMAD.HI.U32 R4, R2, R209, RZ ;  /* 0x000000d102047227 */ /* 0x000fe400078e00ff */
[----:B------:R-:W-:Y:S02]  /*9530*/  @!P5 IADD3 R205, R205, -R12, RZ ;  /* 0x8000000ccdcdd210 */ /* 0x000fe40007ffe0ff */
[----:B------:R-:W-:Y:S01]  /*9540*/  @!P2 IMAD.MOV R204, RZ, RZ, -R204 ;  /* 0x000000ffffcca224 */ /* 0x000fe200078e0acc */
[----:B------:R-:W-:Y:S01]  /*9550*/  IADD3 R4, -R4, RZ, RZ ;  /* 0x000000ff04047210 */ /* 0x000fe20007ffe1ff */
[----:B------:R-:W-:Y:S01]  /*9560*/  IMAD.MOV R3, RZ, RZ, -R3 ;  /* 0x000000ffff037224 */ /* 0x000fe200078e0a03 */
[C---:B------:R-:W-:Y:S01]  /*9570*/  ISETP.GT.U32.AND P5, PT, R12.reuse, R205, PT ;  /* 0x000000cd0c00720c */ /* 0x040fe20003fa4070 */
[----:B------:R-:W-:Y:S02]  /*9580*/  @!P3 IMAD.IADD R207, R207, 0x1, -R12 ;  /* 0x00000001cfcfb824 */ /* 0x000fe400078e0a0c */
[----:B------:R-:W-:Y:S01]  /*9590*/  IMAD R209, R12, R4, R209 ;  /* 0x000000040cd17224 */ /* 0x000fe200078e02d1 */
[----:B------:R-:W-:Y:S01]  /*95a0*/  IADD3 R4, R0, 0xcb, RZ ;  /* 0x000000cb00047810 */ /* 0x000fe20007ffe0ff */
[----:B------:R-:W-:Y:S01]  /*95b0*/  IMAD.HI.U32 R5, R2, R11, RZ ;  /* 0x0000000b02057227 */ /* 0x000fe200078e00ff */
[----:B------:R-:W-:-:S02]  /*95c0*/  ISETP.GT.U32.AND P2, PT, R12, R207, PT ;  /* 0x000000cf0c00720c */ /* 0x000fc40003f44070 */
[----:B------:R-:W-:Y:S01]  /*95d0*/  @!P0 IADD3 R206, R206, -R12, RZ ;  /* 0x8000000ccece8210 */ /* 0x000fe20007ffe0ff */
[C---:B------:R-:W-:Y:S01]  /*95e0*/  IMAD R208, R12.reuse, R3, R9 ;  /* 0x000000030cd07224 */ /* 0x040fe200078e0209 */
[----:B------:R-:W-:Y:S01]  /*95f0*/  ISETP.GT.U32.AND P0, PT, R12, R209, PT ;  /* 0x000000d10c00720c */ /* 0x000fe20003f04070 */
[----:B------:R-:W-:Y:S01]  /*9600*/  IMAD.MOV R5, RZ, RZ, -R5 ;  /* 0x000000ffff057224 */ /* 0x000fe200078e0a05 */
[----:B------:R-:W-:Y:S01]  /*9610*/  IABS R211, R4 ;  /* 0x0000000400d37213 */ /* 0x000fe20000000000 */
[----:B------:R-:W-:Y:S01]  /*9620*/  @!P5 IMAD.IADD R205, R205, 0x1, -R12 ;  /* 0x00000001cdcdd824 */ /* 0x000fe200078e0a0c */
[----:B------:R-:W-:Y:S01]  /*9630*/  ISETP.GE.AND P5, PT, R10, RZ, PT ;  /* 0x000000ff0a00720c */ /* 0x000fe20003fa6270 */
[----:B------:R-:W-:Y:S01]  /*9640*/  VIADD R10, R0, 0xcc ;  /* 0x000000cc000a7836 */ /* 0x000fe20000000000 */
[----:B------:R-:W-:Y:S01]  /*9650*/  ISETP.GT.U32.AND P3, PT, R12, R208, PT ;  /* 0x000000d00c00720c */ /* 0x000fe20003f64070 */
[----:B------:R-:W-:Y:S01]  /*9660*/  IMAD.HI.U32 R3, R2, R211, RZ ;  /* 0x000000d302037227 */ /* 0x000fe200078e00ff */
[----:B------:R-:W-:-:S03]  /*9670*/  @!P4 IADD3 R206, -R206, RZ, RZ ;  /* 0x000000ffcecec210 */ /* 0x000fc60007ffe1ff */
[C---:B------:R-:W-:Y:S01]  /*9680*/  IMAD R210, R12.reuse, R5, R11 ;  /* 0x000000050cd27224 */ /* 0x040fe200078e020b */
[----:B------:R-:W-:Y:S01]  /*9690*/  IADD3 R3, -R3, RZ, RZ ;  /* 0x000000ff03037210 */ /* 0x000fe20007ffe1ff */
[--C-:B------:R-:W-:Y:S01]  /*96a0*/  @!P2 IMAD.IADD R207, R207, 0x1, -R12.reuse ;  /* 0x00000001cfcfa824 */ /* 0x100fe200078e0a0c */
[----:B------:R-:W-:Y:S01]  /*96b0*/  IABS R5, R10 ;  /* 0x0000000a00057213 */ /* 0x000fe20000000000 */
[--C-:B------:R-:W-:Y:S01]  /*96c0*/  @!P0 IMAD.IADD R209, R209, 0x1, -R12.reuse ;  /* 0x00000001d1d18824 */ /* 0x100fe200078e0a0c */
[C---:B------:R-:W-:Y:S01]  /*96d0*/  ISETP.GT.U32.AND P4, PT, R12.reuse, R210, PT ;  /* 0x000000d20c00720c */ /* 0x040fe20003f84070 */
[----:B------:R-:W-:Y:S01]  /*96e0*/  IMAD R211, R12, R3, R211 ;  /* 0x000000030cd37224 */ /* 0x000fe200078e02d3 */
[----:B------:R-:W-:Y:S01]  /*96f0*/  @!P6 IADD3 R207, -R207, RZ, RZ ;  /* 0x000000ffcfcfe210 */ /* 0x000fe20007ffe1ff */
[----:B------:R-:W-:Y:S01]  /*9700*/  IMAD.HI.U32 R3, R2, R5, RZ ;  /* 0x0000000502037227 */ /* 0x000fe200078e00ff */
[----:B------:R-:W-:Y:S02]  /*9710*/  ISETP.GT.U32.AND P6, PT, R12, R209, PT ;  /* 0x000000d10c00720c */ /* 0x000fe40003fc4070 */
[----:B------:R-:W-:Y:S01]  /*9720*/  ISETP.GE.AND P2, PT, R14, RZ, PT ;  /* 0x000000ff0e00720c */ /* 0x000fe20003f46270 */
[----:B------:R-:W-:Y:S01]  /*9730*/  VIADD R11, R0, 0xcd ;  /* 0x000000cd000b7836 */ /* 0x000fe20000000000 */
[----:B------:R-:W-:Y:S01]  /*9740*/  IADD3 R3, -R3, RZ, RZ ;  /* 0x000000ff03037210 */ /* 0x000fe20007ffe1ff */
[--C-:B------:R-:W-:Y:S01]  /*9750*/  @!P3 IMAD.IADD R208, R208, 0x1, -R12.reuse ;  /* 0x00000001d0d0b824 */ /* 0x100fe200078e0a0c */
[----:B------:R-:W-:Y:S01]  /*9760*/  ISETP.GE.AND P3, PT, R4, RZ, PT ;  /* 0x000000ff0400720c */ /* 0x000fe20003f66270 */
[----:B------:R-:W-:Y:S01]  /*9770*/  @!P1 IMAD.MOV R205, RZ, RZ, -R205 ;  /* 0x000000ffffcd9224 */ /* 0x000fe200078e0acd */
[----:B------:R-:W-:Y:S01]  /*9780*/  ISETP.GE.AND P1, PT, R13, RZ, PT ;  /* 0x000000ff0d00720c */ /* 0x000fe20003f26270 */
[----:B------:R-:W-:Y:S01]  /*9790*/  IMAD R212, R12, R3, R5 ;  /* 0x000000030cd47224 */ /* 0x000fe200078e0205 */
[----:B------:R-:W-:Y:S01]  /*97a0*/  IABS R213, R11 ;  /* 0x0000000b00d57213 */ /* 0x000fe20000000000 */
[----:B------:R-:W-:Y:S01]  /*97b0*/  @!P4 IMAD.IADD R210, R210, 0x1, -R12 ;  /* 0x00000001d2d2c824 */ /* 0x000fe200078e0a0c */
[----:B------:R-:W-:Y:S01]  /*97c0*/  ISETP.GT.U32.AND P0, PT, R12, R208, PT ;  /* 0x000000d00c00720c */ /* 0x000fe20003f04070 */
[----:B------:R-:W-:Y:S01]  /*97d0*/  VIADD R13, R0, 0xce ;  /* 0x000000ce000d7836 */ /* 0x000fe20000000000 */
[----:B------:R-:W-:Y:S01]  /*97e0*/  @!P6 IADD3 R209, R209, -R12, RZ ;  /* 0x8000000cd1d1e210 */ /* 0x000fe20007ffe0ff */
[----:B------:R-:W-:Y:S01]  /*97f0*/  IMAD.HI.U32 R3, R2, R213, RZ ;  /* 0x000000d502037227 */ /* 0x000fe200078e00ff */
[----:B------:R-:W-:-:S02]  /*9800*/  ISETP.GT.U32.AND P6, PT, R12, R212, PT ;  /* 0x000000d40c00720c */ /* 0x000fc40003fc4070 */
[----:B------:R-:W-:Y:S01]  /*9810*/  ISETP.GT.U32.AND P4, PT, R12, R210, PT ;  /* 0x000000d20c00720c */ /* 0x000fe20003f84070 */
[----:B------:R-:W-:Y:S01]  /*9820*/  VIADD R14, R0, 0xcf ;  /* 0x000000cf000e7836 */ /* 0x000fe20000000000 */
[----:B------:R-:W-:Y:S01]  /*9830*/  IABS R9, R13 ;  /* 0x0000000d00097213 */ /* 0x000fe20000000000 */
[----:B------:R-:W-:Y:S01]  /*9840*/  @!P1 IMAD.MOV R209, RZ, RZ, -R209 ;  /* 0x000000ffffd19224 */ /* 0x000fe200078e0ad1 */
[----:B------:R-:W-:Y:S02]  /*9850*/  IADD3 R3, -R3, RZ, RZ ;  /* 0x000000ff03037210 */ /* 0x000fe40007ffe1ff */
[----:B------:R-:W-:Y:S01]  /*9860*/  IABS R215, R14 ;  /* 0x0000000e00d77213 */ /* 0x000fe20000000000 */
[----:B------:R-:W-:-:S04]  /*9870*/  IMAD.HI.U32 R4, R2, R9, RZ ;  /* 0x0000000902047227 */ /* 0x000fc800078e00ff */
[----:B------:R-:W-:Y:S02]  /*9880*/  IMAD.MOV R4, RZ, RZ, -R4 ;  /* 0x000000ffff047224 */ /* 0x000fe400078e0a04 */
[----:B------:R-:W-:Y:S02]  /*9890*/  IMAD R213, R12, R3, R213 ;  /* 0x000000030cd57224 */ /* 0x000fe400078e02d5 */
[--C-:B------:R-:W-:Y:S01]  /*98a0*/  @!P0 IMAD.IADD R208, R208, 0x1, -R12.reuse ;  /* 0x00000001d0d08824 */ /* 0x100fe200078e0a0c */
[----:B------:R-:W-:Y:S01]  /*98b0*/  ISETP.GT.U32.AND P0, PT, R12, R211, PT ;  /* 0x000000d30c00720c */ /* 0x000fe20003f04070 */
[--C-:B------:R-:W-:Y:S01]  /*98c0*/  @!P6 IMAD.IADD R212, R212, 0x1, -R12.reuse ;  /* 0x00000001d4d4e824 */ /* 0x100fe200078e0a0c */
[----:B------:R-:W-:Y:S01]  /*98d0*/  ISETP.GT.U32.AND P1, PT, R12, R213, PT ;  /* 0x000000d50c00720c */ /* 0x000fe20003f24070 */
[----:B------:R-:W-:Y:S01]  /*98e0*/  @!P4 IMAD.IADD R210, R210, 0x1, -R12 ;  /* 0x00000001d2d2c824 */ /* 0x000fe200078e0a0c */
[----:B------:R-:W-:Y:S01]  /*98f0*/  @!P5 IADD3 R208, -R208, RZ, RZ ;  /* 0x000000ffd0d0d210 */ /* 0x000fe20007ffe1ff */
[C---:B------:R-:W-:Y:S01]  /*9900*/  IMAD R214, R12.reuse, R4, R9 ;  /* 0x000000040cd67224 */ /* 0x040fe200078e0209 */
[----:B------:R-:W-:Y:S01]  /*9910*/  ISETP.GT.U32.AND P6, PT, R12, R212, PT ;  /* 0x000000d40c00720c */ /* 0x000fe20003fc4070 */
[----:B------:R-:W-:Y:S01]  /*9920*/  IMAD.HI.U32 R5, R2, R215, RZ ;  /* 0x000000d702057227 */ /* 0x000fe200078e00ff */
[----:B------:R-:W-:-:S02]  /*9930*/  IADD3 R4, R0, 0xd0, RZ ;  /* 0x000000d000047810 */ /* 0x000fc40007ffe0ff */
[----:B------:R-:W-:Y:S01]  /*9940*/  IADD3 R9, R0, 0xd1, RZ ;  /* 0x000000d100097810 */ /* 0x000fe20007ffe0ff */
[----:B------:R-:W-:Y:S01]  /*9950*/  @!P2 IMAD.MOV R210, RZ, RZ, -R210 ;  /* 0x000000ffffd2a224 */ /* 0x000fe200078e0ad2 */
[----:B------:R-:W-:Y:S01]  /*9960*/  ISETP.GT.U32.AND P2, PT, R12, R214, PT ;  /* 0x000000d60c00720c */ /* 0x000fe20003f44070 */
[----:B------:R-:W-:Y:S01]  /*9970*/  IMAD.MOV R5, RZ, RZ, -R5 ;  /* 0x000000ffff057224 */ /* 0x000fe200078e0a05 */
[----:B------:R-:W-:Y:S01]  /*9980*/  IABS R217, R9 ;  /* 0x0000000900d97213 */ /* 0x000fe20000000000 */
[--C-:B------:R-:W-:Y:S01]  /*9990*/  @!P0 IMAD.IADD R211, R211, 0x1, -R12.reuse ;  /* 0x00000001d3d38824 */ /* 0x100fe200078e0a0c */
[----:B------:R-:W-:Y:S01]  /*99a0*/  ISETP.GE.AND P4, PT, R10, RZ, PT ;  /* 0x000000ff0a00720c */ /* 0x000fe20003f86270 */
[C---:B------:R-:W-:Y:S01]  /*99b0*/  IMAD R215, R12.reuse, R5, R215 ;  /* 0x000000050cd77224 */ /* 0x040fe200078e02d7 */
[----:B------:R-:W-:Y:S01]  /*99c0*/  IABS R5, R4 ;  /* 0x0000000400057213 */ /* 0x000fe20000000000 */
[--C-:B------:R-:W-:Y:S01]  /*99d0*/  @!P1 IMAD.IADD R213, R213, 0x1, -R12.reuse ;  /* 0x00000001d5d59824 */ /* 0x100fe200078e0a0c */
[----:B------:R-:W-:Y:S01]  /*99e0*/  ISETP.GT.U32.AND P5, PT, R12, R211, PT ;  /* 0x000000d30c00720c */ /* 0x000fe20003fa4070 */
[----:B------:R-:W-:Y:S01]  /*99f0*/  @!P6 IMAD.IADD R212, R212, 0x1, -R12 ;  /* 0x00000001d4d4e824 */ /* 0x000fe200078e0a0c */
[----:B------:R-:W-:Y:S01]  /*9a00*/  ISETP.GT.U32.AND P6, PT, R12, R215, PT ;  /* 0x000000d70c00720c */ /* 0x000fe20003fc4070 */
[----:B------:R-:W-:Y:S01]  /*9a10*/  IMAD.HI.U32 R3, R2, R5, RZ ;  /* 0x0000000502037227 */ /* 0x000fe200078e00ff */
[----:B------:R-:W-:-:S02]  /*9a20*/  IADD3 R10, R0, 0xd2, RZ ;  /* 0x000000d2000a7810 */ /* 0x000fc40007ffe0ff */
[----:B------:R-:W-:Y:S01]  /*9a30*/  ISETP.GE.AND P0, PT, R11, RZ, PT ;  /* 0x000000ff0b00720c */ /* 0x000fe20003f06270 */
[--C-:B------:R-:W-:Y:S01]  /*9a40*/  @!P2 IMAD.IADD R214, R214, 0x1, -R12.reuse ;  /* 0x00000001d6d6a824 */ /* 0x100fe200078e0a0c */
[----:B------:R-:W-:Y:S01]  /*9a50*/  ISETP.GT.U32.AND P2, PT, R12, R213, PT ;  /* 0x000000d50c00720c */ /* 0x000fe20003f44070 */
[----:B------:R-:W-:Y:S01]  /*9a60*/  IMAD.MOV R216, RZ, RZ, -R3 ;  /* 0x000000ffffd87224 */ /* 0x000fe200078e0a03 */
[----:B------:R-:W-:Y:S01]  /*9a70*/  IADD3 R11, R0, 0xd3, RZ ;  /* 0x000000d3000b7810 */ /* 0x000fe20007ffe0ff */
[----:B------:R-:W-:Y:S01]  /*9a80*/  IMAD.HI.U32 R3, R2, R217, RZ ;  /* 0x000000d902037227 */ /* 0x000fe200078e00ff */
[----:B------:R-:W-:Y:S02]  /*9a90*/  ISETP.GE.AND P1, PT, R14, RZ, PT ;  /* 0x000000ff0e00720c */ /* 0x000fe40003f26270 */
[----:B------:R-:W-:Y:S01]  /*9aa0*/  IABS R219, R11 ;  /* 0x0000000b00db7213 */ /* 0x000fe20000000000 */
[C---:B------:R-:W-:Y:S01]  /*9ab0*/  IMAD R216, R12.reuse, R216, R5 ;  /* 0x000000d80cd87224 */ /* 0x040fe200078e0205 */
[----:B------:R-:W-:Y:S01]  /*9ac0*/  @!P6 IADD3 R215, R215, -R12, RZ ;  /* 0x8000000cd7d7e210 */ /* 0x000fe20007ffe0ff */
[--C-:B------:R-:W-:Y:S01]  /*9ad0*/  @!P5 IMAD.IADD R211, R211, 0x1, -R12.reuse ;  /* 0x00000001d3d3d824 */ /* 0x100fe200078e0a0c */
[C---:B------:R-:W-:Y:S01]  /*9ae0*/  ISETP.GT.U32.AND P6, PT, R12.reuse, R214, PT ;  /* 0x000000d60c00720c */ /* 0x040fe20003fc4070 */
[----:B------:R-:W-:Y:S01]  /*9af0*/  IMAD.MOV R3, RZ, RZ, -R3 ;  /* 0x000000ffff037224 */ /* 0x000fe200078e0a03 */
[----:B------:R-:W-:Y:S01]  /*9b00*/  IABS R5, R10 ;  /* 0x0000000a00057213 */ /* 0x000fe20000000000 */
[----:B------:R-:W-:Y:S01]  /*9b10*/  @!P2 IMAD.IADD R213, R213, 0x1, -R12 ;  /* 0x00000001d5d5a824 */ /* 0x000fe200078e0a0c */
[C---:B------:R-:W-:Y:S01]  /*9b20*/  ISETP.GT.U32.AND P2, PT, R12.reuse, R216, PT ;  /* 0x000000d80c00720c */ /* 0x040fe20003f44070 */
[----:B------:R-:W-:Y:S01]  /*9b30*/  @!P3 IMAD.MOV R211, RZ, RZ, -R211 ;  /* 0x000000ffffd3b224 */ /* 0x000fe200078e0ad3 */
[C---:B------:R-:W-:Y:S01]  /*9b40*/  ISETP.GT.U32.AND P3, PT, R12.reuse, R215, PT ;  /* 0x000000d70c00720c */ /* 0x040fe20003f64070 */
[----:B------:R-:W-:Y:S01]  /*9b50*/  IMAD R217, R12, R3, R217 ;  /* 0x000000030cd97224 */ /* 0x000fe200078e02d9 */
[----:B------:R-:W-:Y:S01]  /*9b60*/  ISETP.GE.AND P5, PT, R13, RZ, PT ;  /* 0x000000ff0d00720c */ /* 0x000fe20003fa6270 */
[----:B------:R-:W-:-:S02]  /*9b70*/  VIADD R13, R0, 0xd4 ;  /* 0x000000d4000d7836 */ /* 0x000fc40000000000 */
[----:B------:R-:W-:Y:S02]  /*9b80*/  IMAD.HI.U32 R3, R2, R5, RZ ;  /* 0x0000000502037227 */ /* 0x000fe400078e00ff */
[-C--:B------:R-:W-:Y:S02]  /*9b90*/  @!P6 IADD3 R214, R214, -R12.reuse, RZ ;  /* 0x8000000cd6d6e210 */ /* 0x080fe40007ffe0ff */
[----:B------:R-:W-:Y:S01]  /*9ba0*/  ISETP.GT.U32.AND P6, PT, R12, R217, PT ;  /* 0x000000d90c00720c */ /* 0x000fe20003fc4070 */
[----:B------:R-:W-:Y:S01]  /*9bb0*/  IMAD.MOV R218, RZ, RZ, -R3 ;  /* 0x000000ffffda7224 */ /* 0x000fe200078e0a03 */
[----:B------:R-:W-:Y:S01]  /*9bc0*/  @!P2 IADD3 R216, R216, -R12, RZ ;  /* 0x8000000cd8d8a210 */ /* 0x000fe20007ffe0ff */
[----:B------:R-:W-:Y:S01]  /*9bd0*/  @!P4 IMAD.MOV R212, RZ, RZ, -R212 ;  /* 0x000000ffffd4c224 */ /* 0x000fe200078e0ad4 */
[----:B------:R-:W-:Y:S01]  /*9be0*/  ISETP.GE.AND P2, PT, R9, RZ, PT ;  /* 0x000000ff0900720c */ /* 0x000fe20003f46270 */
[----:B------:R-:W-:Y:S01]  /*9bf0*/  @!P3 IMAD.IADD R215, R215, 0x1, -R12 ;  /* 0x00000001d7d7b824 */ /* 0x000fe200078e0a0c */
[----:B------:R-:W-:Y:S01]  /*9c00*/  ISETP.GE.AND P3, PT, R4, RZ, PT ;  /* 0x000000ff0400720c */ /* 0x000fe20003f66270 */
[----:B------:R-:W-:Y:S01]  /*9c10*/  IMAD.HI.U32 R3, R2, R219, RZ ;  /* 0x000000db02037227 */ /* 0x000fe200078e00ff */
[----:B------:R-:W-:-:S02]  /*9c20*/  IABS R4, R13 ;  /* 0x0000000d00047213 */ /* 0x000fc40000000000 */
[C---:B------:R-:W-:Y:S01]  /*9c30*/  ISETP.GT.U32.AND P4, PT, R12.reuse, R216, PT ;  /* 0x000000d80c00720c */ /* 0x040fe20003f84070 */
[----:B------:R-:W-:Y:S01]  /*9c40*/  IMAD R218, R12, R218, R5 ;  /* 0x000000da0cda7224 */ /* 0x000fe200078e0205 */
[----:B------:R-:W-:Y:S01]  /*9c50*/  @!P5 IADD3 R214, -R214, RZ, RZ ;  /* 0x000000ffd6d6d210 */ /* 0x000fe20007ffe1ff */
[----:B------:R-:W-:Y:S01]  /*9c60*/  IMAD.MOV.U32 R5, RZ, RZ, R4 ;  /* 0x000000ffff057224 */ /* 0x000fe200078e0004 */
[----:B------:R-:W-:Y:S01]  /*9c70*/  @!P6 IADD3 R217, R217, -R12, RZ ;  /* 0x8000000cd9d9e210 */ /* 0x000fe20007ffe0ff */
[----:B------:R-:W-:Y:S01]  /*9c80*/  IMAD.MOV R4, RZ, RZ, -R3 ;  /* 0x000000ffff047224 */ /* 0x000fe200078e0a03 */
[C---:B------:R-:W-:Y:S01]  /*9c90*/  ISETP.GT.U32.AND P6, PT, R12.reuse, R218, PT ;  /* 0x000000da0c00720c */ /* 0x040fe20003fc4070 */
[----:B------:R-:W-:Y:S01]  /*9ca0*/  @!P0 IMAD.MOV R213, RZ, RZ, -R213 ;  /* 0x000000ffffd58224 */ /* 0x000fe200078e0ad5 */
[C---:B------:R-:W-:Y:S01]  /*9cb0*/  ISETP.GT.U32.AND P0, PT, R12.reuse, R217, PT ;  /* 0x000000d90c00720c */ /* 0x040fe20003f04070 */
[----:B------:R-:W-:Y:S01]  /*9cc0*/  IMAD R219, R12, R4, R219 ;  /* 0x000000040cdb7224 */ /* 0x000fe200078e02db */
[----:B------:R-:W-:Y:S01]  /*9cd0*/  ISETP.GE.AND P5, PT, R10, RZ, PT ;  /* 0x000000ff0a00720c */ /* 0x000fe20003fa6270 */
[----:B------:R-:W-:-:S04]  /*9ce0*/  IMAD.HI.U32 R3, R2, R5, RZ ;  /* 0x0000000502037227 */ /* 0x000fc800078e00ff */
[--C-:B------:R-:W-:Y:S01]  /*9cf0*/  @!P4 IMAD.IADD R216, R216, 0x1, -R12.reuse ;  /* 0x00000001d8d8c824 */ /* 0x100fe200078e0a0c */
[----:B------:R-:W-:Y:S01]  /*9d00*/  ISETP.GT.U32.AND P4, PT, R12, R219, PT ;  /* 0x000000db0c00720c */ /* 0x000fe20003f84070 */
[----:B------:R-:W-:Y:S01]  /*9d10*/  VIADD R4, R0, 0xd5 ;  /* 0x000000d500047836 */ /* 0x000fe20000000000 */
[----:B------:R-:W-:Y:S01]  /*9d20*/  IADD3 R3, -R3, RZ, RZ ;  /* 0x000000ff03037210 */ /* 0x000fe20007ffe1ff */
[----:B------:R-:W-:Y:S01]  /*9d30*/  @!P1 IMAD.MOV R215, RZ, RZ, -R215 ;  /* 0x000000ffffd79224 */ /* 0x000fe200078e0ad7 */
[----:B------:R-:W-:Y:S01]  /*9d40*/  @!P6 IADD3 R218, R218, -R12, RZ ;  /* 0x8000000cdadae210 */ /* 0x000fe20007ffe0ff */
[--C-:B------:R-:W-:Y:S01]  /*9d50*/  @!P0 IMAD.IADD R217, R217, 0x1, -R12.reuse ;  /* 0x00000001d9d98824 */ /* 0x100fe200078e0a0c */
[----:B------:R-:W-:Y:S01]  /*9d60*/  IABS R221, R4 ;  /* 0x0000000400dd7213 */ /* 0x000fe20000000000 */
[----:B------:R-:W-:Y:S01]  /*9d70*/  IMAD R220, R12, R3, R5 ;  /* 0x000000030cdc7224 */ /* 0x000fe200078e0205 */
[----:B------:R-:W-:Y:S01]  /*9d80*/  ISETP.GE.AND P1, PT, R11, RZ, PT ;  /* 0x000000ff0b00720c */ /* 0x000fe20003f26270 */
[----:B------:R-:W-:Y:S01]  /*9d90*/  @!P2 IMAD.MOV R217, RZ, RZ, -R217 ;  /* 0x000000ffffd9a224 */ /* 0x000fe200078e0ad9 */
[----:B------:R-:W-:Y:S01]  /*9da0*/  ISETP.GE.AND P6, PT, R4, RZ, PT ;  /* 0x000000ff0400720c */ /* 0x000fe20003fc6270 */
[----:B------:R-:W-:Y:S01]  /*9db0*/  VIADD R11, R0, 0xd7 ;  /* 0x000000d7000b7836 */ /* 0x000fe20000000000 */
[C---:B------:R-:W-:Y:S01]  /*9dc0*/  ISETP.GT.U32.AND P2, PT, R12.reuse, R220, PT ;  /* 0x000000dc0c00720c */ /* 0x040fe20003f44070 */
[----:B------:R-:W-:Y:S01]  /*9dd0*/  @!P4 IMAD.IADD R219, R219, 0x1, -R12 ;  /* 0x00000001dbdbc824 */ /* 0x000fe200078e0a0c */
[----:B------:R-:W-:Y:S01]  /*9de0*/  ISETP.GT.U32.AND P4, PT, R12, R218, PT ;  /* 0x000000da0c00720c */ /* 0x000fe20003f84070 */
[----:B------:R-:W-:Y:S01]  /*9df0*/  IMAD.HI.U32 R3, R2, R221, RZ ;  /* 0x000000dd02037227 */ /* 0x000fe200078e00ff */
[----:B------:R-:W-:-:S02]  /*9e00*/  IABS R223, R11 ;  /* 0x0000000b00df7213 */ /* 0x000fc40000000000 */
[----:B------:R-:W-:Y:S01]  /*9e10*/  ISETP.GE.AND P0, PT, R13, RZ, PT ;  /* 0x000000ff0d00720c */ /* 0x000fe20003f06270 */
[----:B------:R-:W-:Y:S01]  /*9e20*/  VIADD R10, R0, 0xd6 ;  /* 0x000000d6000a7836 */ /* 0x000fe20000000000 */
[----:B------:R-:W-:Y:S01]  /*9e30*/  IADD3 R3, -R3, RZ, RZ ;  /* 0x000000ff03037210 */ /* 0x000fe20007ffe1ff */
[----:B------:R-:W-:Y:S01]  /*9e40*/  @!P3 IMAD.MOV R216, RZ, RZ, -R216 ;  /* 0x000000ffffd8b224 */ /* 0x000fe200078e0ad8 */
[----:B------:R-:W-:Y:S01]  /*9e50*/  ISETP.GT.U32.AND P3, PT, R12, R219, PT ;  /* 0x000000db0c00720c */ /* 0x000fe20003f64070 */
[----:B------:R-:W-:Y:S01]  /*9e60*/  IMAD.HI.U32 R4, R2, R223, RZ ;  /* 0x000000df02047227 */ /* 0x000fe200078e00ff */
[----:B------:R-:W-:Y:S02]  /*9e70*/  IABS R5, R10 ;  /* 0x0000000a00057213 */ /* 0x000fe40000000000 */
[----:B------:R-:W-:Y:S01]  /*9e80*/  @!P2 IADD3 R220, R220, -R12, RZ ;  /* 0x8000000cdcdca210 */ /* 0x000fe20007ffe0ff */
[----:B------:R-:W-:Y:S01]  /*9e90*/  @!P4 IMAD.IADD R218, R218, 0x1, -R12 ;  /* 0x00000001dadac824 */ /* 0x000fe200078e0a0c */
[----:B------:R-:W-:Y:S01]  /*9ea0*/  IADD3 R13, R0, 0xd8, RZ ;  /* 0x000000d8000d7810 */ /* 0x000fe20007ffe0ff */
[----:B------:R-:W-:Y:S01]  /*9eb0*/  IMAD R221, R12, R3, R221 ;  /* 0x000000030cdd7224 */ /* 0x000fe200078e02dd */
[----:B------:R-:W-:Y:S01]  /*9ec0*/  ISETP.GE.AND P2, PT, R11, RZ, PT ;  /* 0x000000ff0b00720c */ /* 0x000fe20003f46270 */
[----:B------:R-:W-:Y:S01]  /*9ed0*/  IMAD.HI.U32 R3, R2, R5, RZ ;  /* 0x0000000502037227 */ /* 0x000fe200078e00ff */
[----:B------:R-:W-:-:S02]  /*9ee0*/  @!P5 IADD3 R218, -R218, RZ, RZ ;  /* 0x000000ffdadad210 */ /* 0x000fc40007ffe1ff */
[C---:B------:R-:W-:Y:S01]  /*9ef0*/  ISETP.GT.U32.AND P5, PT, R12.reuse, R220, PT ;  /* 0x000000dc0c00720c */ /* 0x040fe20003fa4070 */
[----:B------:R-:W-:Y:S01]  /*9f00*/  IMAD.MOV R4, RZ, RZ, -R4 ;  /* 0x000000ffff047224 */ /* 0x000fe200078e0a04 */
[----:B------:R-:W-:Y:S01]  /*9f10*/  @!P3 IADD3 R219, R219, -R12, RZ ;  /* 0x8000000cdbdbb210 */ /* 0x000fe20007ffe0ff */
[----:B------:R-:W-:Y:S01]  /*9f20*/  IMAD.MOV R222, RZ, RZ, -R3 ;  /* 0x000000ffffde7224 */ /* 0x000fe200078e0a03 */
[C---:B------:R-:W-:Y:S01]  /*9f30*/  ISETP.GT.U32.AND P4, PT, R12.reuse, R221, PT ;  /* 0x000000dd0c00720c */ /* 0x040fe20003f84070 */
[C---:B------:R-:W-:Y:S01]  /*9f40*/  IMAD R223, R12.reuse, R4, R223 ;  /* 0x000000040cdf7224 */ /* 0x040fe200078e02df */
[----:B------:R-:W-:Y:S01]  /*9f50*/  IABS R9, R13 ;  /* 0x0000000d00097213 */ /* 0x000fe20000000000 */
[----:B------:R-:W-:Y:S01]  /*9f60*/  IMAD R222, R12, R222, R5 ;  /* 0x000000de0cde7224 */ /* 0x000fe200078e0205 */
[----:B------:R-:W-:Y:S01]  /*9f70*/  IADD3 R11, R0, 0xdb, RZ ;  /* 0x000000db000b7810 */ /* 0x000fe20007ffe0ff */
[----:B------:R-:W-:Y:S01]  /*9f80*/  @!P1 IMAD.MOV R219, RZ, RZ, -R219 ;  /* 0x000000ffffdb9224 */ /* 0x000fe200078e0adb */
[----:B------:R-:W-:Y:S01]  /*9f90*/  ISETP.GE.AND P3, PT, R10, RZ, PT ;  /* 0x000000ff0a00720c */ /* 0x000fe20003f66270 */
[----:B------:R-:W-:Y:S01]  /*9fa0*/  VIADD R14, R0, 0xda ;  /* 0x000000da000e7836 */ /* 0x000fe20000000000 */
[----:B------:R-:W-:Y:S01]  /*9fb0*/  ISETP.GT.U32.AND P1, PT, R12, R222, PT ;  /* 0x000000de0c00720c */ /* 0x000fe20003f24070 */
[----:B------:R-:W-:Y:S01]  /*9fc0*/  IMAD.HI.U32 R3, R2, R9, RZ ;  /* 0x0000000902037227 */ /* 0x000fe200078e00ff */
[----:B------:R-:W-:-:S02]  /*9fd0*/  @!P5 IADD3 R220, R220, -R12, RZ ;  /* 0x8000000cdcdcd210 */ /* 0x000fc40007ffe0ff */
[C---:B------:R-:W-:Y:S01]  /*9fe0*/  ISETP.GT.U32.AND P5, PT, R12.reuse, R223, PT ;  /* 0x000000df0c00720c */ /* 0x040fe20003fa4070 */
[----:B------:R-:W-:Y:S01]  /*9ff0*/  @!P4 IMAD.IADD R221, R221, 0x1, -R12 ;  /* 0x00000001ddddc824 */ /* 0x000fe200078e0a0c */
[----:B------:R-:W-:Y:S01]  /*a000*/  IABS R5, R14 ;  /* 0x0000000e00057213 */ /* 0x000fe20000000000 */
[----:B------:R-:W-:Y:S01]  /*a010*/  IMAD.MOV R3, RZ, RZ, -R3 ;  /* 0x000000ffff037224 */ /* 0x000fe200078e0a03 */
[----:B------:R-:W-:Y:S01]  /*a020*/  IABS R227, R11 ;  /* 0x0000000b00e37213 */ /* 0x000fe20000000000 */
[----:B------:R-:W-:Y:S01]  /*a030*/  @!P0 IMAD.MOV R220, RZ, RZ, -R220 ;  /* 0x000000ffffdc8224 */ /* 0x000fe200078e0adc */
[C---:B------:R-:W-:Y:S01]  /*a040*/  ISETP.GT.U32.AND P4, PT, R12.reuse, R221, PT ;  /* 0x000000dd0c00720c */ /* 0x040fe20003f84070 */
[----:B------:R-:W-:Y:S02]  /*a050*/  IMAD R224, R12, R3, R9 ;  /* 0x000000030ce07224 */ /* 0x000fe400078e0209 */
[----:B------:R-:W-:Y:S01]  /*a060*/  @!P1 IMAD.IADD R222, R222, 0x1, -R12 ;  /* 0x00000001dede9824 */ /* 0x000fe200078e0a0c */
[----:B------:R-:W-:Y:S01]  /*a070*/  ISETP.GE.AND P1, PT, R13, RZ, PT ;  /* 0x000000ff0d00720c */ /* 0x000fe20003f26270 */
[----:B------:R-:W-:-:S04]  /*a080*/  IMAD.HI.U32 R3, R2, R225, RZ ;  /* 0x000000e102037227 */ /* 0x000fc800078e00ff */
[----:B------:R-:W-:Y:S01]  /*a090*/  @!P5 IMAD.IADD R223, R223, 0x1, -R12 ;  /* 0x00000001dfdfd824 */ /* 0x000fe200078e0a0c */
[----:B------:R-:W-:Y:S01]  /*a0a0*/  ISETP.GT.U32.AND P5, PT, R12, R222, PT ;  /* 0x000000de0c00720c */ /* 0x000fe20003fa4070 */
[----:B------:R-:W-:Y:S01]  /*a0b0*/  IMAD.HI.U32 R4, R2, R5, RZ ;  /* 0x0000000502047227 */ /* 0x000fe200078e00ff */
[----:B------:R-:W-:Y:S02]  /*a0c0*/  IADD3 R3, -R3, RZ, RZ ;  /* 0x000000ff03037210 */ /* 0x000fe40007ffe1ff */
[C---:B------:R-:W-:Y:S01]  /*a0d0*/  ISETP.GT.U32.AND P0, PT, R12.reuse, R223, PT ;  /* 0x000000df0c00720c */ /* 0x040fe20003f04070 */
[----:B------:R-:W-:Y:S02]  /*a0e0*/  IMAD.MOV R4, RZ, RZ, -R4 ;  /* 0x000000ffff047224 */ /* 0x000fe400078e0a04 */
[----:B------:R-:W-:Y:S01]  /*a0f0*/  @!P4 IMAD.IADD R221, R221, 0x1, -R12 ;  /* 0x00000001ddddc824 */ /* 0x000fe200078e0a0c */
[C---:B------:R-:W-:Y:S01]  /*a100*/  ISETP.GT.U32.AND P4, PT, R12.reuse, R224, PT ;  /* 0x000000e00c00720c */ /* 0x040fe20003f84070 */
[----:B------:R-:W-:-:S02]  /*a110*/  IMAD R226, R12, R4, R5 ;  /* 0x000000040ce27224 */ /* 0x000fc400078e0205 */
[----:B------:R-:W-:Y:S02]  /*a120*/  IMAD R225, R12, R3, R225 ;  /* 0x000000030ce17224 */ /* 0x000fe400078e02e1 */
[----:B------:R-:W-:Y:S01]  /*a130*/  @!P5 IADD3 R222, R222, -R12, RZ ;  /* 0x8000000cdeded210 */ /* 0x000fe20007ffe0ff */
[----:B------:R-:W-:Y:S02]  /*a140*/  IMAD.HI.U32 R3, R2, R227, RZ ;  /* 0x000000e302037227 */ /* 0x000fe400078e00ff */
[C---:B------:R-:W-:Y:S02]  /*a150*/  ISETP.GT.U32.AND P5, PT, R12.reuse, R225, PT ;  /* 0x000000e10c00720c */ /* 0x040fe40003fa4070 */
[--C-:B------:R-:W-:Y:S01]  /*a160*/  @!P0 IMAD.IADD R223, R223, 0x1, -R12.reuse ;  /* 0x00000001dfdf8824 */ /* 0x100fe200078e0a0c */
[----:B------:R-:W-:Y:S01]  /*a170*/  ISETP.GT.U32.AND P0, PT, R12, R226, PT ;  /* 0x000000e20c00720c */ /* 0x000fe20003f04070 */
[----:B------:R-:W-:Y:S01]  /*a180*/  IMAD.MOV R3, RZ, RZ, -R3 ;  /* 0x000000ffff037224 */ /* 0x000fe200078e0a03 */
[----:B------:R-:W-:Y:S01]  /*a190*/  @!P4 IADD3 R224, R224, -R12, RZ ;  /* 0x8000000ce0e0c210 */ /* 0x000fe20007ffe0ff */
[----:B------:R-:W-:Y:S01]  /*a1a0*/  VIADD R10, R0, 0xdc ;  /* 0x000000dc000a7836 */ /* 0x000fe20000000000 */
[----:B------:R-:W-:Y:S01]  /*a1b0*/  @!P3 IADD3 R222, -R222, RZ, RZ ;  /* 0x000000ffdedeb210 */ /* 0x000fe20007ffe1ff */
[----:B------:R-:W-:Y:S01]  /*a1c0*/  VIADD R13, R0, 0xdd ;  /* 0x000000dd000d7836 */ /* 0x000fe20000000000 */
[C---:B------:R-:W-:Y:S01]  /*a1d0*/  ISETP.GT.U32.AND P4, PT, R12.reuse, R224, PT ;  /* 0x000000e00c00720c */ /* 0x040fe20003f84070 */
[C---:B------:R-:W-:Y:S01]  /*a1e0*/  IMAD R227, R12.reuse, R3, R227 ;  /* 0x000000030ce37224 */ /* 0x040fe200078e02e3 */
[----:B------:R-:W-:Y:S01]  /*a1f0*/  IABS R9, R10 ;  /* 0x0000000a00097213 */ /* 0x000fe20000000000 */
[----:B------:R-:W-:Y:S01]  /*a200*/  @!P2 IMAD.MOV R223, RZ, RZ, -R223 ;  /* 0x000000ffffdfa224 */ /* 0x000fe200078e0adf */
[----:B------:R-:W-:Y:S01]  /*a210*/  IABS R229, R13 ;  /* 0x0000000d00e57213 */ /* 0x000fe20000000000 */
[--C-:B------:R-:W-:Y:S01]  /*a220*/  @!P5 IMAD.IADD R225, R225, 0x1, -R12.reuse ;  /* 0x00000001e1e1d824 */ /* 0x100fe200078e0a0c */
[----:B------:R-:W-:Y:S01]  /*a230*/  ISETP.GT.U32.AND P5, PT, R12, R227, PT ;  /* 0x000000e30c00720c */ /* 0x000fe20003fa4070 */
[----:B------:R-:W-:-:S02]  /*a240*/  @!P0 IMAD.IADD R226, R226, 0x1, -R12 ;  /* 0x00000001e2e28824 */ /* 0x000fc400078e0a0c */
[----:B------:R-:W-:Y:S01]  /*a250*/  IMAD.HI.U32 R4, R2, R9, RZ ;  /* 0x0000000902047227 */ /* 0x000fe200078e00ff */
[C---:B------:R-:W-:Y:S02]  /*a260*/  ISETP.GT.U32.AND P0, PT, R12.reuse, R225, PT ;  /* 0x000000e10c00720c */ /* 0x040fe40003f04070 */
[----:B------:R-:W-:Y:S01]  /*a270*/  ISETP.GT.U32.AND P3, PT, R12, R226, PT ;  /* 0x000000e20c00720c */ /* 0x000fe20003f64070 */
[----:B------:R-:W-:Y:S01]  /*a280*/  IMAD.HI.U32 R3, R2, R229, RZ ;  /* 0x000000e502037227 */ /* 0x000fe200078e00ff */
[----:B------:R-:W-:-:S03]  /*a290*/  IADD3 R4, -R4, RZ, RZ ;  /* 0x000000ff04047210 */ /* 0x000fc60007ffe1ff */
[----:B------:R-:W-:Y:S02]  /*a2a0*/  IMAD.MOV R3, RZ, RZ, -R3 ;  /* 0x000000ffff037224 */ /* 0x000fe400078e0a03 */
[----:B------:R-:W-:Y:S01]  /*a2b0*/  @!P4 IMAD.IADD R224, R224, 0x1, -R12 ;  /* 0x00000001e0e0c824 */ /* 0x000fe200078e0a0c */
[----:B------:R-:W-:Y:S01]  /*a2c0*/  @!P5 IADD3 R227, R227, -R12, RZ ;  /* 0x8000000ce3e3d210 */ /* 0x000fe20007ffe0ff */
[----:B------:R-:W-:Y:S01]  /*a2d0*/  IMAD R229, R12, R3, R229 ;  /* 0x000000030ce57224 */ /* 0x000fe200078e02e5 */
[----:B------:R-:W-:Y:S01]  /*a2e0*/  ISETP.GE.AND P4, PT, R14, RZ, PT ;  /* 0x000000ff0e00720c */ /* 0x000fe20003f86270 */
[----:B------:R-:W-:Y:S01]  /*a2f0*/  IMAD R228, R12, R4, R9 ;  /* 0x000000040ce47224 */ /* 0x000fe200078e0209 */
[----:B------:R-:W-:Y:S01]  /*a300*/  IADD3 R4, R0, 0xde, RZ ;  /* 0x000000de00047810 */ /* 0x000fe20007ffe0ff */
[----:B------:R-:W-:Y:S01]  /*a310*/  @!P1 IMAD.MOV R224, RZ, RZ, -R224 ;  /* 0x000000ffffe09224 */ /* 0x000fe200078e0ae0 */
[----:B------:R-:W-:Y:S01]  /*a320*/  @!P3 IADD3 R226, R226, -R12, RZ ;  /* 0x8000000ce2e2b210 */ /* 0x000fe20007ffe0ff */
[----:B------:R-:W-:Y:S01]  /*a330*/  @!P6 IMAD.MOV R221, RZ, RZ, -R221 ;  /* 0x000000ffffdde224 */ /* 0x000fe200078e0add */
[C---:B------:R-:W-:Y:S01]  /*a340*/  ISETP.GT.U32.AND P3, PT, R12.reuse, R229, PT ;  /* 0x000000e50c00720c */ /* 0x040fe20003f64070 */
[----:B------:R-:W-:Y:S01]  /*a350*/  @!P0 IMAD.IADD R225, R225, 0x1, -R12 ;  /* 0x00000001e1e18824 */ /* 0x000fe200078e0a0c */
[----:B------:R-:W-:Y:S01]  /*a360*/  ISETP.GT.U32.AND P1, PT, R12, R227, PT ;  /* 0x000000e30c00720c */ /* 0x000fe20003f24070 */
[C---:B------:R-:W-:Y:S01]  /*a370*/  VIADD R9, R0.reuse, 0xe2 ;  /* 0x000000e200097836 */ /* 0x040fe20000000000 */
[----:B------:R-:W-:Y:S01]  /*a380*/  IABS R5, R4 ;  /* 0x0000000400057213 */ /* 0x000fe20000000000 */
[----:B------:R-:W-:Y:S01]  /*a390*/  VIADD R14, R0, 0xe6 ;  /* 0x000000e6000e7836 */ /* 0x000fe20000000000 */
[----:B------:R-:W-:Y:S01]  /*a3a0*/  ISETP.GE.AND P5, PT, R11, RZ, PT ;  /* 0x000000ff0b00720c */ /* 0x000fe20003fa6270 */
[----:B------:R-:W-:Y:S01]  /*a3b0*/  @!P4 IMAD.MOV R226, RZ, RZ, -R226 ;  /* 0x000000ffffe2c224 */ /* 0x000fe200078e0ae2 */
[----:B------:R-:W-:Y:S01]  /*a3c0*/  ISETP.GT.U32.AND P2, PT, R12, R228, PT ;  /* 0x000000e40c00720c */ /* 0x000fe20003f44070 */
[----:B------:R-:W-:Y:S01]  /*a3d0*/  IMAD.HI.U32 R3, R2, R5, RZ ;  /* 0x0000000502037227 */ /* 0x000fe200078e00ff */
[----:B------:R-:W-:-:S02]  /*a3e0*/  ISETP.GE.AND P6, PT, R15, RZ, PT ;  /* 0x000000ff0f00720c */ /* 0x000fc40003fc6270 */
[----:B------:R-:W-:Y:S01]  /*a3f0*/  ISETP.GE.AND P0, PT, R10, RZ, PT ;  /* 0x000000ff0a00720c */ /* 0x000fe20003f06270 */
[----:B------:R-:W-:Y:S01]  /*a400*/  IMAD.MOV R3, RZ, RZ, -R3 ;  /* 0x000000ffff037224 */ /* 0x000fe200078e0a03 */
[----:B------:R-:W-:Y:S01]  /*a410*/  @!P3 IADD3 R229, R229, -R12, RZ ;  /* 0x8000000ce5e5b210 */ /* 0x000fe20007ffe0ff */
[--C-:B------:R-:W-:Y:S01]  /*a420*/  @!P1 IMAD.IADD R227, R227, 0x1, -R12.reuse ;  /* 0x00000001e3e39824 */ /* 0x100fe200078e0a0c */
[----:B------:R-:W-:Y:S01]  /*a430*/  ISETP.GE.AND P1, PT, R4, RZ, PT ;  /* 0x000000ff0400720c */ /* 0x000fe20003f26270 */
[C---:B------:R-:W-:Y:S01]  /*a440*/  IMAD R230, R12.reuse, R3, R5 ;  /* 0x000000030ce67224 */ /* 0x040fe200078e0205 */
[----:B------:R-:W-:Y:S01]  /*a450*/  ISETP.GT.U32.AND P4, PT, R12, R229, PT ;  /* 0x000000e50c00720c */ /* 0x000fe20003f84070 */
[----:B------:R-:W-:Y:S01]  /*a460*/  VIADD R3, R0, 0xdf ;  /* 0x000000df00037836 */ /* 0x000fe20000000000 */
[----:B------:R-:W-:Y:S01]  /*a470*/  @!P5 IADD3 R227, -R227, RZ, RZ ;  /* 0x000000ffe3e3d210 */ /* 0x000fe20007ffe1ff */
[----:B------:R-:W-:Y:S01]  /*a480*/  @!P2 IMAD.IADD R228, R228, 0x1, -R12 ;  /* 0x00000001e4e4a824 */ /* 0x000fe200078e0a0c */
[----:B------:R-:W-:Y:S01]  /*a490*/  ISETP.GT.U32.AND P5, PT, R12, R230, PT ;  /* 0x000000e60c00720c */ /* 0x000fe20003fa4070 */
[----:B------:R-:W-:Y:S01]  /*a4a0*/  VIADD R5, R0, 0xe1 ;  /* 0x000000e100057836 */ /* 0x000fe20000000000 */
[----:B------:R-:W-:-:S02]  /*a4b0*/  IABS R231, R3 ;  /* 0x0000000300e77213 */ /* 0x000fc40000000000 */
[----:B------:R-:W-:Y:S02]  /*a4c0*/  @!P6 IADD3 R225, -R225, RZ, RZ ;  /* 0x000000ffe1e1e210 */ /* 0x000fe40007ffe1ff */
[----:B------:R-:W-:Y:S02]  /*a4d0*/  ISETP.GT.U32.AND P6, PT, R12, R228, PT ;  /* 0x000000e40c00720c */ /* 0x000fe40003fc4070 */
[----:B------:R-:W-:Y:S01]  /*a4e0*/  ISETP.GE.AND P3, PT, R3, RZ, PT ;  /* 0x000000ff0300720c */ /* 0x000fe20003f66270 */
[----:B------:R-:W-:Y:S01]  /*a4f0*/  IMAD.HI.U32 R3, R2, R231, RZ ;  /* 0x000000e702037227 */ /* 0x000fe200078e00ff */
[----:B------:R-:W-:Y:S02]  /*a500*/  ISETP.GE.AND P2, PT, R13, RZ, PT ;  /* 0x000000ff0d00720c */ /* 0x000fe40003f46270 */
[----:B------:R-:W-:Y:S01]  /*a510*/  IADD3 R4, R0, 0xe0, RZ ;  /* 0x000000e000047810 */ /* 0x000fe20007ffe0ff */
[--C-:B------:R-:W-:Y:S01]  /*a520*/  @!P4 IMAD.IADD R229, R229, 0x1, -R12.reuse ;  /* 0x00000001e5e5c824 */ /* 0x100fe200078e0a0c */
[----:B------:R-:W-:Y:S01]  /*a530*/  IABS R13, R9 ;  /* 0x00000009000d7213 */ /* 0x000fe20000000000 */
[----:B------:R-:W-:Y:S01]  /*a540*/  @!P5 IMAD.IADD R230, R230, 0x1, -R12 ;  /* 0x00000001e6e6d824 */ /* 0x000fe200078e0a0c */
[----:B------:R-:W-:-:S02]  /*a550*/  ISETP.GE.AND P4, PT, R9, RZ, PT ;  /* 0x000000ff0900720c */ /* 0x000fc40003f86270 */
[----:B------:R-:W-:Y:S01]  /*a560*/  IADD3 R9, -R3, RZ, RZ ;  /* 0x000000ff03097210 */ /* 0x000fe20007ffe1ff */
[----:B------:R-:W-:Y:S01]  /*a570*/  @!P6 IMAD.IADD R228, R228, 0x1, -R12 ;  /* 0x00000001e4e4e824 */ /* 0x000fe200078e0a0c */
[----:B------:R-:W-:Y:S02]  /*a580*/  IABS R11, R4 ;  /* 0x00000004000b7213 */ /* 0x000fe40000000000 */
[----:B------:R-:W-:Y:S01]  /*a590*/  IABS R233, R5 ;  /* 0x0000000500e97213 */ /* 0x000fe20000000000 */
[C---:B------:R-:W-:Y:S01]  /*a5a0*/  IMAD R231, R12.reuse, R9, R231 ;  /* 0x000000090ce77224 */ /* 0x040fe200078e02e7 */
[----:B------:R-:W-:Y:S01]  /*a5b0*/  ISETP.GT.U32.AND P5, PT, R12, R230, PT ;  /* 0x000000e60c00720c */ /* 0x000fe20003fa4070 */
[----:B------:R-:W-:Y:S01]  /*a5c0*/  IMAD.HI.U32 R3, R2, R11, RZ ;  /* 0x0000000b02037227 */ /* 0x000fe200078e00ff */
[----:B------:R-:W-:-:S03]  /*a5d0*/  ISETP.GE.AND P6, PT, R4, RZ, PT ;  /* 0x000000ff0400720c */ /* 0x000fc60003fc6270 */
[----:B------:R-:W-:-:S04]  /*a5e0*/  IMAD.HI.U32 R4, R2, R233, RZ ;  /* 0x000000e902047227 */ /* 0x000fc800078e00ff */
[----:B------:R-:W-:Y:S01]  /*a5f0*/  @!P2 IMAD.MOV R229, RZ, RZ, -R229 ;  /* 0x000000ffffe5a224 */ /* 0x000fe200078e0ae5 */
[----:B------:R-:W-:Y:S01]  /*a600*/  ISETP.GT.U32.AND P2, PT, R12, R231, PT ;  /* 0x000000e70c00720c */ /* 0x000fe20003f44070 */
[----:B------:R-:W-:Y:S01]  /*a610*/  IMAD.MOV R3, RZ, RZ, -R3 ;  /* 0x000000ffff037224 */ /* 0x000fe200078e0a03 */
[----:B------:R-:W-:Y:S01]  /*a620*/  IADD3 R4, -R4, RZ, RZ ;  /* 0x000000ff04047210 */ /* 0x000fe20007ffe1ff */
[----:B------:R-:W-:Y:S02]  /*a630*/  @!P5 IMAD.IADD R230, R230, 0x1, -R12 ;  /* 0x00000001e6e6d824 */ /* 0x000fe400078e0a0c */
[----:B------:R-:W-:Y:S01]  /*a640*/  IMAD R232, R12, R3, R11 ;  /* 0x000000030ce87224 */ /* 0x000fe200078e020b */
[----:B------:R-:W-:Y:S01]  /*a650*/  IADD3 R11, R0, 0xe3, RZ ;  /* 0x000000e3000b7810 */ /* 0x000fe20007ffe0ff */
[C---:B------:R-:W-:Y:S01]  /*a660*/  IMAD R233, R12.reuse, R4, R233 ;  /* 0x000000040ce97224 */ /* 0x040fe200078e02e9 */
[----:B------:R-:W-:Y:S01]  /*a670*/  IABS R3, R14 ;  /* 0x0000000e00037213 */ /* 0x000fe20000000000 */
[----:B------:R-:W-:Y:S01]  /*a680*/  @!P0 IMAD.MOV R228, RZ, RZ, -R228 ;  /* 0x000000ffffe48224 */ /* 0x000fe200078e0ae4 */
[----:B------:R-:W-:Y:S01]  /*a690*/  ISETP.GT.U32.AND P5, PT, R12, R232, PT ;  /* 0x000000e80c00720c */ /* 0x000fe20003fa4070 */
[----:B------:R-:W-:Y:S01]  /*a6a0*/  VIADD R9, R0, 0xe4 ;  /* 0x000000e400097836 */ /* 0x000fe20000000000 */
[----:B------:R-:W-:Y:S01]  /*a6b0*/  ISETP.GE.AND P0, PT, R5, RZ, PT ;  /* 0x000000ff0500720c */ /* 0x000fe20003f06270 */
[----:B------:R-:W-:Y:S01]  /*a6c0*/  @!P2 IMAD.IADD R231, R231, 0x1, -R12 ;  /* 0x00000001e7e7a824 */ /* 0x000fe200078e0a0c */
[----:B------:R-:W-:Y:S01]  /*a6d0*/  ISETP.GT.U32.AND P2, PT, R12, R233, PT ;  /* 0x000000e90c00720c */ /* 0x000fe20003f44070 */
[----:B------:R-:W-:Y:S01]  /*a6e0*/  IMAD.HI.U32 R5, R2, R13, RZ ;  /* 0x0000000d02057227 */ /* 0x000fe200078e00ff */
[----:B------:R-:W-:-:S03]  /*a6f0*/  IABS R235, R11 ;  /* 0x0000000b00eb7213 */ /* 0x000fc60000000000 */
[----:B------:R-:W-:Y:S02]  /*a700*/  IMAD.MOV R5, RZ, RZ, -R5 ;  /* 0x000000ffff057224 */ /* 0x000fe400078e0a05 */
[----:B------:R-:W-:Y:S02]  /*a710*/  IMAD.HI.U32 R10, R2, R235, RZ ;  /* 0x000000eb020a7227 */ /* 0x000fe400078e00ff */
[----:B------:R-:W-:Y:S02]  /*a720*/  @!P5 IADD3 R232, R232, -R12, RZ ;  /* 0x8000000ce8e8d210 */ /* 0x000fe40007ffe0ff */
[C---:B------:R-:W-:Y:S01]  /*a730*/  ISETP.GT.U32.AND P5, PT, R12.reuse, R231, PT ;  /* 0x000000e70c00720c */ /* 0x040fe20003fa4070 */
[----:B------:R-:W-:Y:S01]  /*a740*/  IMAD R234, R12, R5, R13 ;  /* 0x000000050cea7224 */ /* 0x000fe200078e020d */
[----:B------:R-:W-:Y:S01]  /*a750*/  IABS R5, R9 ;  /* 0x0000000900057213 */ /* 0x000fe20000000000 */
[----:B------:R-:W-:Y:S01]  /*a760*/  @!P2 IMAD.IADD R233, R233, 0x1, -R12 ;  /* 0x00000001e9e9a824 */ /* 0x000fe200078e0a0c */
[----:B------:R-:W-:Y:S01]  /*a770*/  IADD3 R10, -R10, RZ, RZ ;  /* 0x000000ff0a0a7210 */ /* 0x000fe20007ffe1ff */
[----:B------:R-:W-:Y:S01]  /*a780*/  IMAD.HI.U32 R238, R2, R3, RZ ;  /* 0x0000000302ee7227 */ /* 0x000fe200078e00ff */
[----:B------:R-:W-:-:S02]  /*a790*/  IADD3 R13, R0, 0xe5, RZ ;  /* 0x000000e5000d7810 */ /* 0x000fc40007ffe0ff */
[----:B------:R-:W-:Y:S01]  /*a7a0*/  ISETP.GT.U32.AND P2, PT, R12, R233, PT ;  /* 0x000000e90c00720c */ /* 0x000fe20003f44070 */
[----:B------:R-:W-:Y:S01]  /*a7b0*/  IMAD.HI.U32 R236, R2, R5, RZ ;  /* 0x0000000502ec7227 */ /* 0x000fe200078e00ff */
[----:B------:R-:W-:Y:S02]  /*a7c0*/  IABS R237, R13 ;  /* 0x0000000d00ed7213 */ /* 0x000fe40000000000 */
[----:B------:R-:W-:Y:S01]  /*a7d0*/  IADD3 R238, -R238, RZ, RZ ;  /* 0x000000ffeeee7210 */ /* 0x000fe20007ffe1ff */
[----:B------:R-:W-:Y:S01]  /*a7e0*/  @!P5 IMAD.IADD R231, R231, 0x1, -R12 ;  /* 0x00000001e7e7d824 */ /* 0x000fe200078e0a0c */
[C---:B------:R-:W-:Y:S01]  /*a7f0*/  ISETP.GT.U32.AND P5, PT, R12.reuse, R234, PT ;  /* 0x000000ea0c00720c */ /* 0x040fe20003fa4070 */
[----:B------:R-:W-:Y:S02]  /*a800*/  IMAD R235, R12, R10, R235 ;  /* 0x0000000a0ceb7224 */ /* 0x000fe400078e02eb */
[----:B------:R-:W-:Y:S02]  /*a810*/  IMAD.MOV R236, RZ, RZ, -R236 ;  /* 0x000000ffffec7224 */ /* 0x000fe400078e0aec */
[----:B------:R-:W-:-:S04]  /*a820*/  IMAD.HI.U32 R4, R2, R237, RZ ;  /* 0x000000ed02047227 */ /* 0x000fc800078e00ff */
[----:B------:R-:W-:Y:S01]  /*a830*/  @!P2 IMAD.IADD R233, R233, 0x1, -R12 ;  /* 0x00000001e9e9a824 */ /* 0x000fe200078e0a0c */
[C---:B------:R-:W-:Y:S01]  /*a840*/  ISETP.GT.U32.AND P2, PT, R12.reuse, R235, PT ;  /* 0x000000eb0c00720c */ /* 0x040fe20003f44070 */
[----:B------:R-:W-:Y:S02]  /*a850*/  IMAD R236, R12, R236, R5 ;  /* 0x000000ec0cec7224 */ /* 0x000fe400078e0205 */
[----:B------:R-:W-:Y:S02]  /*a860*/  IMAD.MOV R4, RZ, RZ, -R4 ;  /* 0x000000ffff047224 */ /* 0x000fe400078e0a04 */
[----:B------:R-:W-:Y:S01]  /*a870*/  @!P5 IMAD.IADD R234, R234, 0x1, -R12 ;  /* 0x00000001eaead824 */ /* 0x000fe200078e0a0c */
[C---:B------:R-:W-:Y:S01]  /*a880*/  ISETP.GT.U32.AND P5, PT, R12.reuse, R236, PT ;  /* 0x000000ec0c00720c */ /* 0x040fe20003fa4070 */
[C---:B------:R-:W-:Y:S02]  /*a890*/  IMAD R237, R12.reuse, R4, R237 ;  /* 0x000000040ced7224 */ /* 0x040fe400078e02ed */
[----:B------:R-:W-:Y:S01]  /*a8a0*/  @!P1 IMAD.MOV R230, RZ, RZ, -R230 ;  /* 0x000000ffffe69224 */ /* 0x000fe200078e0ae6 */
[C---:B------:R-:W-:Y:S01]  /*a8b0*/  ISETP.GT.U32.AND P1, PT, R12.reuse, R232, PT ;  /* 0x000000e80c00720c */ /* 0x040fe20003f24070 */
[----:B------:R-:W-:Y:S01]  /*a8c0*/  IMAD R238, R12, R238, R3 ;  /* 0x000000ee0cee7224 */ /* 0x000fe200078e0203 */
[C---:B------:R-:W-:Y:S01]  /*a8d0*/  IADD3 R3, R0.reuse, 0xe9, RZ ;  /* 0x000000e900037810 */ /* 0x040fe20007ffe0ff */
[C---:B------:R-:W-:Y:S01]  /*a8e0*/  VIADD R10, R0.reuse, 0xe8 ;  /* 0x000000e8000a7836 */ /* 0x040fe20000000000 */
[----:B------:R-:W-:Y:S01]  /*a8f0*/  @!P2 IADD3 R235, R235, -R12, RZ ;  /* 0x8000000cebeba210 */ /* 0x000fe20007ffe0ff */
[----:B------:R-:W-:Y:S01]  /*a900*/  VIADD R4, R0, 0xea ;  /* 0x000000ea00047836 */ /* 0x000fe20000000000 */
[----:B------:R-:W-:Y:S01]  /*a910*/  ISETP.GT.U32.AND P2, PT, R12, R237, PT ;  /* 0x000000ed0c00720c */ /* 0x000fe20003f44070 */
[----:B------:R-:W-:Y:S01]  /*a920*/  @!P3 IMAD.MOV R231, RZ, RZ, -R231 ;  /* 0x000000ffffe7b224 */ /* 0x000fe200078e0ae7 */
[----:B------:R-:W-:Y:S01]  /*a930*/  IABS R240, R10 ;  /* 0x0000000a00f07213 */ /* 0x000fe20000000000 */
[--C-:B------:R-:W-:Y:S01]  /*a940*/  @!P5 IMAD.IADD R236, R236, 0x1, -R12.reuse ;  /* 0x00000001ececd824 */ /* 0x100fe200078e0a0c */
[----:B------:R-:W-:Y:S01]  /*a950*/  ISETP.GT.U32.AND P5, PT, R12, R238, PT ;  /* 0x000000ee0c00720c */ /* 0x000fe20003fa4070 */
[----:B------:R-:W-:Y:S01]  /*a960*/  @!P0 IMAD.MOV R233, RZ, RZ, -R233 ;  /* 0x000000ffffe98224 */ /* 0x000fe200078e0ae9 */
[----:B------:R-:W-:Y:S01]  /*a970*/  IABS R241, R3 ;  /* 0x0000000300f17213 */ /* 0x000fe20000000000 */
[----:B------:R-:W-:Y:S01]  /*a980*/  @!P1 IMAD.IADD R232, R232, 0x1, -R12 ;  /* 0x00000001e8e89824 */ /* 0x000fe200078e0a0c */
[----:B------:R-:W-:Y:S01]  /*a990*/  ISETP.GE.AND P1, PT, R11, RZ, PT ;  /* 0x000000ff0b00720c */ /* 0x000fe20003f26270 */
[----:B------:R-:W-:Y:S01]  /*a9a0*/  IMAD.HI.U32 R16, R2, R240, RZ ;  /* 0x000000f002107227 */ /* 0x000fe200078e00ff */
[----:B------:R-:W-:-:S02]  /*a9b0*/  IADD3 R11, R0, 0xe7, RZ ;  /* 0x000000e7000b7810 */ /* 0x000fc40007ffe0ff */
[----:B------:R-:W-:Y:S01]  /*a9c0*/  IABS R242, R4 ;  /* 0x0000000400f27213 */ /* 0x000fe20000000000 */
[----:B------:R-:W-:Y:S01]  /*a9d0*/  IMAD.HI.U32 R15, R2, R241, RZ ;  /* 0x000000f1020f7227 */ /* 0x000fe200078e00ff */
[----:B------:R-:W-:Y:S02]  /*a9e0*/  @!P2 IADD3 R237, R237, -R12, RZ ;  /* 0x8000000cededa210 */ /* 0x000fe40007ffe0ff */
[----:B------:R-:W-:Y:S01]  /*a9f0*/  ISETP.GT.U32.AND P2, PT, R12, R235, PT ;  /* 0x000000eb0c00720c */ /* 0x000fe20003f44070 */
[----:B------:R-:W-:Y:S01]  /*aa00*/  @!P5 IMAD.IADD R238, R238, 0x1, -R12 ;  /* 0x00000001eeeed824 */ /* 0x000fe200078e0a0c */
[----:B------:R-:W-:Y:S01]  /*aa10*/  IABS R239, R11 ;  /* 0x0000000b00ef7213 */ /* 0x000fe20000000000 */
[----:B------:R-:W-:Y:S01]  /*aa20*/  IMAD.HI.U32 R5, R2, R242, RZ ;  /* 0x000000f202057227 */ /* 0x000fe200078e00ff */
[----:B------:R-:W-:Y:S02]  /*aa30*/  IADD3 R16, -R16, RZ, RZ ;  /* 0x000000ff10107210 */ /* 0x000fe40007ffe1ff */
[----:B------:R-:W-:Y:S01]  /*aa40*/  ISETP.GT.U32.AND P3, PT, R12, R234, PT ;  /* 0x000000ea0c00720c */ /* 0x000fe20003f64070 */
[----:B------:R-:W-:Y:S01]  /*aa50*/  IMAD.HI.U32 R17, R2, R239, RZ ;  /* 0x000000ef02117227 */ /* 0x000fe200078e00ff */
[----:B------:R-:W-:-:S02]  /*aa60*/  ISETP.GT.U32.AND P5, PT, R12, R236, PT ;  /* 0x000000ec0c00720c */ /* 0x000fc40003fa4070 */
[C---:B------:R-:W-:Y:S01]  /*aa70*/  ISETP.GT.U32.AND P0, PT, R12.reuse, R238, PT ;  /* 0x000000ee0c00720c */ /* 0x040fe20003f04070 */
[----:B------:R-:W-:Y:S01]  /*aa80*/  IMAD R240, R12, R16, R240 ;  /* 0x000000100cf07224 */ /* 0x000fe200078e02f0 */
[----:B------:R-:W-:Y:S01]  /*aa90*/  @!P6 IADD3 R232, -R232, RZ, RZ ;  /* 0x000000ffe8e8e210 */ /* 0x000fe20007ffe1ff */
[----:B------:R-:W-:Y:S01]  /*aaa0*/  IMAD.MOV R17, RZ, RZ, -R17 ;  /* 0x000000ffff117224 */ /* 0x000fe200078e0a11 */
[----:B------:R-:W-:Y:S01]  /*aab0*/  @!P2 IADD3 R235, R235, -R12, RZ ;  /* 0x8000000cebeba210 */ /* 0x000fe20007ffe0ff */
[----:B------:R-:W-:Y:S01]  /*aac0*/  IMAD.MOV R15, RZ, RZ, -R15 ;  /* 0x000000ffff0f7224 */ /* 0x000fe200078e0a0f */
[C---:B------:R-:W-:Y:S01]  /*aad0*/  ISETP.GT.U32.AND P2, PT, R12.reuse, R240, PT ;  /* 0x000000f00c00720c */ /* 0x040fe20003f44070 */
[----:B------:R-:W-:Y:S01]  /*aae0*/  IMAD.MOV R5, RZ, RZ, -R5 ;  /* 0x000000ffff057224 */ /* 0x000fe200078e0a05 */
[C---:B------:R-:W-:Y:S01]  /*aaf0*/  ISETP.GT.U32.AND P6, PT, R12.reuse, R237, PT ;  /* 0x000000ed0c00720c */ /* 0x040fe20003fc4070 */
[C---:B------:R-:W-:Y:S01]  /*ab00*/  IMAD R239, R12.reuse, R17, R239 ;  /* 0x000000110cef7224 */ /* 0x040fe200078e02ef */
[----:B------:R-:W-:Y:S01]  /*ab10*/  @!P1 IADD3 R235, -R235, RZ, RZ ;  /* 0x000000ffebeb9210 */ /* 0x000fe20007ffe1ff */
[C---:B------:R-:W-:Y:S01]  /*ab20*/  IMAD R241, R12.reuse, R15, R241 ;  /* 0x0000000f0cf17224 */ /* 0x040fe200078e02f1 */
[----:B------:R-:W-:Y:S01]  /*ab30*/  IABS R16, R25 ;  /* 0x0000001900107213 */ /* 0x000fe20000000000 */
[----:B------:R-:W-:Y:S01]  /*ab40*/  IMAD R242, R12, R5, R242 ;  /* 0x000000050cf27224 */ /* 0x000fe200078e02f2 */
[----:B------:R-:W-:Y:S01]  /*ab50*/  IABS R17, R26 ;  /* 0x0000001a00117213 */ /* 0x000fe20000000000 */
[--C-:B------:R-:W-:Y:S01]  /*ab60*/  @!P3 IMAD.IADD R234, R234, 0x1, -R12.reuse ;  /* 0x00000001eaeab824 */ /* 0x100fe200078e0a0c */
[----:B------:R-:W-:Y:S01]  /*ab70*/  ISETP.GT.U32.AND P3, PT, R12, R239, PT ;  /* 0x000000ef0c00720c */ /* 0x000fe20003f64070 */
[--C-:B------:R-:W-:Y:S01]  /*ab80*/  @!P5 IMAD.IADD R236, R236, 0x1, -R12.reuse ;  /* 0x00000001ececd824 */ /* 0x100fe200078e0a0c */
[----:B------:R-:W-:Y:S01]  /*ab90*/  ISETP.GT.U32.AND P5, PT, R12, R241, PT ;  /* 0x000000f10c00720c */ /* 0x000fe20003fa4070 */
[--C-:B------:R-:W-:Y:S01]  /*aba0*/  @!P0 IMAD.IADD R238, R238, 0x1, -R12.reuse ;  /* 0x00000001eeee8824 */ /* 0x100fe200078e0a0c */
[----:B------:R-:W-:Y:S01]  /*abb0*/  ISETP.GT.U32.AND P0, PT, R12, R242, PT ;  /* 0x000000f20c00720c */ /* 0x000fe20003f04070 */
[----:B------:R-:W-:Y:S01]  /*abc0*/  VIADD R5, R0, 0xeb ;  /* 0x000000eb00057836 */ /* 0x000fe20000000000 */
[----:B------:R-:W-:Y:S01]  /*abd0*/  @!P6 IADD3 R237, R237, -R12, RZ ;  /* 0x8000000cedede210 */ /* 0x000fe20007ffe0ff */
[----:B------:R-:W-:Y:S01]  /*abe0*/  @!P2 IMAD.IADD R240, R240, 0x1, -R12 ;  /* 0x00000001f0f0a824 */ /* 0x000fe200078e0a0c */
[----:B------:R-:W-:Y:S01]  /*abf0*/  ISETP.GE.AND P2, PT, R14, RZ, PT ;  /* 0x000000ff0e00720c */ /* 0x000fe20003f46270 */
[----:B------:R-:W-:Y:S01]  /*ac00*/  @!P4 IMAD.MOV R234, RZ, RZ, -R234 ;  /* 0x000000ffffeac224 */ /* 0x000fe200078e0aea */
[----:B------:R-:W-:Y:S01]  /*ac10*/  ISETP.GE.AND P6, PT, R9, RZ, PT ;  /* 0x000000ff0900720c */ /* 0x000fe20003fc6270 */
[----:B------:R-:W-:Y:S01]  /*ac20*/  VIADD R9, R0, 0xec ;  /* 0x000000ec00097836 */ /* 0x000fe20000000000 */
[----:B------:R-:W-:-:S02]  /*ac30*/  IABS R243, R5 ;  /* 0x0000000500f37213 */ /* 0x000fc40000000000 */
[----:B------:R-:W-:Y:S01]  /*ac40*/  @!P3 IADD3 R239, R239, -R12, RZ ;  /* 0x8000000cefefb210 */ /* 0x000fe20007ffe0ff */
[--C-:B------:R-:W-:Y:S01]  /*ac50*/  @!P5 IMAD.IADD R241, R241, 0x1, -R12.reuse ;  /* 0x00000001f1f1d824 */ /* 0x100fe200078e0a0c */
[----:B------:R-:W-:Y:S01]  /*ac60*/  ISETP.GE.AND P3, PT, R13, RZ, PT ;  /* 0x000000ff0d00720c */ /* 0x000fe20003f66270 */
[----:B------:R-:W-:Y:S01]  /*ac70*/  IMAD.HI.U32 R13, R2, R243, RZ ;  /* 0x000000f3020d7227 */ /* 0x000fe200078e00ff */
[----:B------:R-:W-:Y:S02]  /*ac80*/  IABS R244, R9 ;  /* 0x0000000900f47213 */ /* 0x000fe40000000000 */
[----:B------:R-:W-:Y:S01]  /*ac90*/  ISETP.GT.U32.AND P4, PT, R12, R241, PT ;  /* 0x000000f10c00720c */ /* 0x000fe20003f84070 */
[----:B------:R-:W-:Y:S01]  /*aca0*/  @!P0 IMAD.IADD R242, R242, 0x1, -R12 ;  /* 0x00000001f2f28824 */ /* 0x000fe200078e0a0c */
[----:B------:R-:W-:Y:S01]  /*acb0*/  ISETP.GT.U32.AND P0, PT, R12, R239, PT ;  /* 0x000000ef0c00720c */ /* 0x000fe20003f04070 */
[----:B------:R-:W-:Y:S01]  /*acc0*/  @!P6 IMAD.MOV R236, RZ, RZ, -R236 ;  /* 0x000000ffffece224 */ /* 0x000fe200078e0aec */
[----:B------:R-:W-:-:S02]  /*acd0*/  ISETP.GE.AND P5, PT, R11, RZ, PT ;  /* 0x000000ff0b00720c */ /* 0x000fc40003fa6270 */
[----:B------:R-:W-:Y:S02]  /*ace0*/  @!P2 IADD3 R238, -R238, RZ, RZ ;  /* 0x000000ffeeeea210 */ /* 0x000fe40007ffe1ff */
[----:B------:R-:W-:Y:S01]  /*acf0*/  IADD3 R11, -R13, RZ, RZ ;  /* 0x000000ff0d0b7210 */ /* 0x000fe20007ffe1ff */
[----:B------:R-:W-:Y:S01]  /*ad00*/  @!P3 IMAD.MOV R237, RZ, RZ, -R237 ;  /* 0x000000ffffedb224 */ /* 0x000fe200078e0aed */
[----:B------:R-:W-:Y:S01]  /*ad10*/  ISETP.GE.AND P2, PT, R3, RZ, PT ;  /* 0x000000ff0300720c */ /* 0x000fe20003f46270 */
[----:B------:R-:W-:Y:S01]  /*ad20*/  IMAD.HI.U32 R3, R2, R244, RZ ;  /* 0x000000f402037227 */ /* 0x000fe200078e00ff */
[C---:B------:R-:W-:Y:S02]  /*ad30*/  ISETP.GT.U32.AND P1, PT, R12.reuse, R240, PT ;  /* 0x000000f00c00720c */ /* 0x040fe40003f24070 */
[C---:B------:R-:W-:Y:S01]  /*ad40*/  ISETP.GT.U32.AND P6, PT, R12.reuse, R242, PT ;  /* 0x000000f20c00720c */ /* 0x040fe20003fc4070 */
[----:B------:R-:W-:Y:S01]  /*ad50*/  IMAD R243, R12, R11, R243 ;  /* 0x0000000b0cf37224 */ /* 0x000fe200078e02f3 */
[----:B------:R-:W-:Y:S01]  /*ad60*/  IADD3 R3, -R3, RZ, RZ ;  /* 0x000000ff03037210 */ /* 0x000fe20007ffe1ff */
[--C-:B------:R-:W-:Y:S01]  /*ad70*/  @!P0 IMAD.IADD R239, R239, 0x1, -R12.reuse ;  /* 0x00000001efef8824 */ /* 0x100fe200078e0a0c */
[----:B------:R-:W-:Y:S01]  /*ad80*/  ISETP.GE.AND P3, PT, R10, RZ, PT ;  /* 0x000000ff0a00720c */ /* 0x000fe20003f66270 */
[----:B------:R-:W-:Y:S01]  /*ad90*/  @!P4 IMAD.IADD R241, R241, 0x1, -R12 ;  /* 0x00000001f1f1c824 */ /* 0x000fe200078e0a0c */
[C---:B------:R-:W-:Y:S01]  /*ada0*/  ISETP.GT.U32.AND P0, PT, R12.reuse, R243, PT ;  /* 0x000000f30c00720c */ /* 0x040fe20003f04070 */
[----:B------:R-:W-:Y:S01]  /*adb0*/  IMAD R244, R12, R3, R244 ;  /* 0x000000030cf47224 */ /* 0x000fe200078e02f4 */
[----:B------:R-:W-:Y:S01]  /*adc0*/  ISETP.GE.AND P4, PT, R5, RZ, PT ;  /* 0x000000ff0500720c */ /* 0x000fe20003f86270 */
[----:B------:R-:W-:Y:S01]  /*add0*/  @!P2 IMAD.MOV R241, RZ, RZ, -R241 ;  /* 0x000000fffff1a224 */ /* 0x000fe200078e0af1 */
[----:B------:R-:W-:Y:S01]  /*ade0*/  IADD3 R3, R0, 0xf0, RZ ;  /* 0x000000f000037810 */ /* 0x000fe20007ffe0ff */
[--C-:B------:R-:W-:Y:S01]  /*adf0*/  @!P1 IMAD.IADD R240, R240, 0x1, -R12.reuse ;  /* 0x00000001f0f09824 */ /* 0x100fe200078e0a0c */
[----:B------:R-:W-:Y:S01]  /*ae00*/  ISETP.GT.U32.AND P2, PT, R12, R244, PT ;  /* 0x000000f40c00720c */ /* 0x000fe20003f44070 */
[----:B------:R-:W-:Y:S01]  /*ae10*/  @!P5 IMAD.MOV R239, RZ, RZ, -R239 ;  /* 0x000000ffffefd224 */ /* 0x000fe200078e0aef */
[----:B------:R-:W-:Y:S01]  /*ae20*/  ISETP.GE.AND P1, PT, R4, RZ, PT ;  /* 0x000000ff0400720c */ /* 0x000fe20003f26270 */
[C---:B------:R-:W-:Y:S01]  /*ae30*/  VIADD R4, R0.reuse, 0xee ;  /* 0x000000ee00047836 */ /* 0x040fe20000000000 */
[----:B------:R-:W-:Y:S01]  /*ae40*/  IABS R248, R3 ;  /* 0x0000000300f87213 */ /* 0x000fe20000000000 */
[----:B------:R-:W-:Y:S01]  /*ae50*/  VIADD R5, R0, 0xef ;  /* 0x000000ef00057836 */ /* 0x000fe20000000000 */
[----:B------:R-:W-:Y:S01]  /*ae60*/  @!P3 IADD3 R240, -R240, RZ, RZ ;  /* 0x000000fff0f0b210 */ /* 0x000fe20007ffe1ff */
[--C-:B------:R-:W-:Y:S01]  /*ae70*/  @!P0 IMAD.IADD R243, R243, 0x1, -R12.reuse ;  /* 0x00000001f3f38824 */ /* 0x100fe200078e0a0c */
[----:B------:R-:W-:Y:S01]  /*ae80*/  ISETP.GE.AND P0, PT, R245, RZ, PT ;  /* 0x000000fff500720c */ /* 0x000fe20003f06270 */
[----:B------:R-:W-:Y:S01]  /*ae90*/  @!P6 IMAD.IADD R242, R242, 0x1, -R12 ;  /* 0x00000001f2f2e824 */ /* 0x000fe200078e0a0c */
[----:B------:R-:W-:Y:S01]  /*aea0*/  IABS R245, R245 ;  /* 0x000000f500f57213 */ /* 0x000fe20000000000 */
[----:B------:R-:W-:Y:S01]  /*aeb0*/  IMAD.HI.U32 R10, R2, R16, RZ ;  /* 0x00000010020a7227 */ /* 0x000fe200078e00ff */
[----:B------:R-:W-:-:S02]  /*aec0*/  ISETP.GT.U32.AND P5, PT, R12, R243, PT ;  /* 0x000000f30c00720c */ /* 0x000fc40003fa4070 */
[----:B------:R-:W-:Y:S01]  /*aed0*/  IABS R246, R4 ;  /* 0x0000000400f67213 */ /* 0x000fe20000000000 */
[----:B------:R-:W-:Y:S01]  /*aee0*/  @!P2 IMAD.IADD R244, R244, 0x1, -R12 ;  /* 0x00000001f4f4a824 */ /* 0x000fe200078e0a0c */
[----:B------:R-:W-:Y:S01]  /*aef0*/  ISETP.GE.AND P6, PT, R9, RZ, PT ;  /* 0x000000ff0900720c */ /* 0x000fe20003fc6270 */
[----:B------:R-:W-:Y:S01]  /*af00*/  IMAD.HI.U32 R9, R2, R245, RZ ;  /* 0x000000f502097227 */ /* 0x000fe200078e00ff */
[----:B------:R-:W-:Y:S02]  /*af10*/  IABS R247, R5 ;  /* 0x0000000500f77213 */ /* 0x000fe40000000000 */
[----:B------:R-:W-:Y:S01]  /*af20*/  ISETP.GT.U32.AND P2, PT, R12, R244, PT ;  /* 0x000000f40c00720c */ /* 0x000fe20003f44070 */
[----:B------:R-:W-:Y:S01]  /*af30*/  @!P1 IMAD.MOV R242, RZ, RZ, -R242 ;  /* 0x000000fffff29224 */ /* 0x000fe200078e0af2 */
[----:B------:R-:W-:Y:S01]  /*af40*/  ISETP.GE.AND P1, PT, R5, RZ, PT ;  /* 0x000000ff0500720c */ /* 0x000fe20003f26270 */
[----:B------:R-:W-:Y:S01]  /*af50*/  IMAD.HI.U32 R5, R2, R246, RZ ;  /* 0x000000f602057227 */ /* 0x000fe200078e00ff */
[----:B------:R-:W-:-:S02]  /*af60*/  ISETP.GE.AND P3, PT, R4, RZ, PT ;  /* 0x000000ff0400720c */ /* 0x000fc40003f66270 */
[----:B------:R-:W-:Y:S01]  /*af70*/  @!P5 IADD3 R243, R243, -R12, RZ ;  /* 0x8000000cf3f3d210 */ /* 0x000fe20007ffe0ff */
[----:B------:R-:W-:Y:S01]  /*af80*/  IMAD.MOV R9, RZ, RZ, -R9 ;  /* 0x000000ffff097224 */ /* 0x000fe200078e0a09 */
[----:B------:R-:W-:Y:S01]  /*af90*/  IADD3 R5, -R5, RZ, RZ ;  /* 0x000000ff05057210 */ /* 0x000fe20007ffe1ff */
[----:B------:R-:W-:Y:S01]  /*afa0*/  IMAD.HI.U32 R4, R2, R247, RZ ;  /* 0x000000f702047227 */ /* 0x000fe200078e00ff */
[----:B------:R-:W-:Y:S02]  /*afb0*/  ISETP.GE.AND P5, PT, R3, RZ, PT ;  /* 0x000000ff0300720c */ /* 0x000fe40003fa6270 */
[----:B------:R-:W-:Y:S01]  /*afc0*/  IADD3 R13, R0, 0xf3, RZ ;  /* 0x000000f3000d7810 */ /* 0x000fe20007ffe0ff */
[C---:B------:R-:W-:Y:S01]  /*afd0*/  IMAD R245, R12.reuse, R9, R245 ;  /* 0x000000090cf57224 */ /* 0x040fe200078e02f5 */
[----:B------:R-:W-:Y:S01]  /*afe0*/  IABS R11, R8 ;  /* 0x00000008000b7213 */ /* 0x000fe20000000000 */
[----:B------:R-:W-:Y:S01]  /*aff0*/  IMAD.MOV R4, RZ, RZ, -R4 ;  /* 0x000000ffff047224 */ /* 0x000fe200078e0a04 */
[----:B------:R-:W-:Y:S01]  /*b000*/  IABS R18, R13 ;  /* 0x0000000d00127213 */ /* 0x000fe20000000000 */
[----:B------:R-:W-:Y:S01]  /*b010*/  @!P4 IMAD.MOV R243, RZ, RZ, -R243 ;  /* 0x000000fffff3c224 */ /* 0x000fe200078e0af3 */
[C---:B------:R-:W-:Y:S01]  /*b020*/  ISETP.GT.U32.AND P4, PT, R12.reuse, R245, PT ;  /* 0x000000f50c00720c */ /* 0x040fe20003f84070 */
[----:B------:R-:W-:Y:S01]  /*b030*/  IMAD R246, R12, R5, R246 ;  /* 0x000000050cf67224 */ /* 0x000fe200078e02f6 */
[----:B------:R-:W-:Y:S01]  /*b040*/  IADD3 R15, R0, 0xf7, RZ ;  /* 0x000000f7000f7810 */ /* 0x000fe20007ffe0ff */
[----:B------:R-:W-:-:S02]  /*b050*/  IMAD R247, R12, R4, R247 ;  /* 0x000000040cf77224 */ /* 0x000fc400078e02f7 */
[----:B------:R-:W-:Y:S01]  /*b060*/  @!P2 IMAD.IADD R244, R244, 0x1, -R12 ;  /* 0x00000001f4f4a824 */ /* 0x000fe200078e0a0c */
[----:B------:R-:W-:Y:S01]  /*b070*/  ISETP.GT.U32.AND P2, PT, R12, R246, PT ;  /* 0x000000f60c00720c */ /* 0x000fe20003f44070 */
[----:B------:R-:W-:-:S04]  /*b080*/  IMAD.HI.U32 R3, R2, R248, RZ ;  /* 0x000000f802037227 */ /* 0x000fc800078e00ff */
[----:B------:R-:W-:Y:S01]  /*b090*/  @!P6 IMAD.MOV R244, RZ, RZ, -R244 ;  /* 0x000000fffff4e224 */ /* 0x000fe200078e0af4 */
[----:B------:R-:W-:Y:S01]  /*b0a0*/  ISETP.GT.U32.AND P6, PT, R12, R247, PT ;  /* 0x000000f70c00720c */ /* 0x000fe20003fc4070 */
[----:B------:R-:W-:Y:S02]  /*b0b0*/  IMAD.MOV R3, RZ, RZ, -R3 ;  /* 0x000000ffff037224 */ /* 0x000fe400078e0a03 */
[----:B------:R-:W-:Y:S02]  /*b0c0*/  VIADD R5, R0, 0xf2 ;  /* 0x000000f200057836 */ /* 0x000fe40000000000 */
[----:B------:R-:W-:Y:S01]  /*b0d0*/  IMAD R248, R12, R3, R248 ;  /* 0x000000030cf87224 */ /* 0x000fe200078e02f8 */
[----:B------:R-:W-:Y:S01]  /*b0e0*/  IADD3 R3, R0, 0xf1, RZ ;  /* 0x000000f100037810 */ /* 0x000fe20007ffe0ff */
[----:B------:R-:W-:Y:S01]  /*b0f0*/  @!P4 IMAD.IADD R245, R245, 0x1, -R12 ;  /* 0x00000001f5f5c824 */ /* 0x000fe200078e0a0c */
[----:B------:R-:W-:Y:S01]  /*b100*/  IABS R20, R5 ;  /* 0x0000000500147213 */ /* 0x000fe20000000000 */
[----:B------:R-:W-:Y:S01]  /*b110*/  IMAD.MOV R10, RZ, RZ, -R10 ;  /* 0x000000ffff0a7224 */ /* 0x000fe200078e0a0a */
[----:B------:R-:W-:-:S02]  /*b120*/  IABS R21, R3 ;  /* 0x0000000300157213 */ /* 0x000fc40000000000 */
[----:B------:R-:W-:Y:S01]  /*b130*/  ISETP.GT.U32.AND P4, PT, R12, R245, PT ;  /* 0x000000f50c00720c */ /* 0x000fe20003f84070 */
[----:B------:R-:W-:Y:S01]  /*b140*/  @!P6 IMAD.IADD R247, R247, 0x1, -R12 ;  /* 0x00000001f7f7e824 */ /* 0x000fe200078e0a0c */
[----:B------:R-:W-:Y:S01]  /*b150*/  @!P2 IADD3 R246, R246, -R12, RZ ;  /* 0x8000000cf6f6a210 */ /* 0x000fe20007ffe0ff */
[----:B------:R-:W-:-:S03]  /*b160*/  IMAD.HI.U32 R9, R2, R20, RZ ;  /* 0x0000001402097227 */ /* 0x000fc600078e00ff */
[----:B------:R-:W-:Y:S01]  /*b170*/  ISETP.GT.U32.AND P2, PT, R12, R246, PT ;  /* 0x000000f60c00720c */ /* 0x000fe20003f44070 */
[----:B------:R-:W-:Y:S01]  /*b180*/  IMAD.HI.U32 R4, R2, R21, RZ ;  /* 0x0000001502047227 */ /* 0x000fe200078e00ff */
[C---:B------:R-:W-:Y:S02]  /*b190*/  ISETP.GT.U32.AND P6, PT, R12.reuse, R247, PT ;  /* 0x000000f70c00720c */ /* 0x040fe40003fc4070 */
[----:B------:R-:W-:Y:S01]  /*b1a0*/  IADD3 R9, -R9, RZ, RZ ;  /* 0x000000ff09097210 */ /* 0x000fe20007ffe1ff */
[----:B------:R-:W-:Y:S02]  /*b1b0*/  IMAD.MOV R4, RZ, RZ, -R4 ;  /* 0x000000ffff047224 */ /* 0x000fe400078e0a04 */
[----:B------:R-:W-:Y:S01]  /*b1c0*/  @!P4 IMAD.IADD R245, R245, 0x1, -R12 ;  /* 0x00000001f5f5c824 */ /* 0x000fe200078e0a0c */
[C---:B------:R-:W-:Y:S01]  /*b1d0*/  ISETP.GT.U32.AND P4, PT, R12.reuse, R248, PT ;  /* 0x000000f80c00720c */ /* 0x040fe20003f84070 */
[C---:B------:R-:W-:Y:S02]  /*b1e0*/  IMAD R21, R12.reuse, R4, R21 ;  /* 0x000000040c157224 */ /* 0x040fe400078e0215 */
[----:B------:R-:W-:-:S02]  /*b1f0*/  IMAD R20, R12, R9, R20 ;  /* 0x000000090c147224 */ /* 0x000fc400078e0214 */
[--C-:B------:R-:W-:Y:S01]  /*b200*/  @!P2 IMAD.IADD R246, R246, 0x1, -R12.reuse ;  /* 0x00000001f6f6a824 */ /* 0x100fe200078e0a0c */
[----:B------:R-:W-:Y:S01]  /*b210*/  ISETP.GT.U32.AND P2, PT, R12, R21, PT ;  /* 0x000000150c00720c */ /* 0x000fe20003f44070 */
[----:B------:R-:W-:Y:S01]  /*b220*/  IMAD.HI.U32 R4, R2, R18, RZ ;  /* 0x0000001202047227 */ /* 0x000fe200078e00ff */
[----:B------:R-:W-:Y:S02]  /*b230*/  @!P6 IADD3 R247, R247, -R12, RZ ;  /* 0x8000000cf7f7e210 */ /* 0x000fe40007ffe0ff */
[----:B------:R-:W-:Y:S01]  /*b240*/  ISETP.GT.U32.AND P6, PT, R12, R20, PT ;  /* 0x000000140c00720c */ /* 0x000fe20003fc4070 */
[----:B------:R-:W-:Y:S01]  /*b250*/  @!P0 IMAD.MOV R245, RZ, RZ, -R245 ;  /* 0x000000fffff58224 */ /* 0x000fe200078e0af5 */
[----:B------:R-:W-:Y:S01]  /*b260*/  IADD3 R4, -R4, RZ, RZ ;  /* 0x000000ff04047210 */ /* 0x000fe20007ffe1ff */
[----:B------:R-:W-:Y:S01]  /*b270*/  @!P4 IMAD.IADD R248, R248, 0x1, -R12 ;  /* 0x00000001f8f8c824 */ /* 0x000fe200078e0a0c */
[----:B------:R-:W-:Y:S01]  /*b280*/  ISETP.GE.AND P4, PT, R3, RZ, PT ;  /* 0x000000ff0300720c */ /* 0x000fe20003f86270 */
[----:B------:R-:W-:Y:S01]  /*b290*/  IMAD.HI.U32 R3, R2, R11, RZ ;  /* 0x0000000b02037227 */ /* 0x000fe200078e00ff */
[----:B------:R-:W-:-:S03]  /*b2a0*/  @!P1 IADD3 R247, -R247, RZ, RZ ;  /* 0x000000fff7f79210 */ /* 0x000fc60007ffe1ff */
[----:B------:R-:W-:Y:S01]  /*b2b0*/  @!P2 IMAD.IADD R21, R21, 0x1, -R12 ;  /* 0x000000011515a824 */ /* 0x000fe200078e0a0c */
[C---:B------:R-:W-:Y:S01]  /*b2c0*/  ISETP.GT.U32.AND P2, PT, R12.reuse, R248, PT ;  /* 0x000000f80c00720c */ /* 0x040fe20003f44070 */
[----:B------:R-:W-:Y:S01]  /*b2d0*/  IMAD R18, R12, R4, R18 ;  /* 0x000000040c127224 */ /* 0x000fe200078e0212 */
[----:B------:R-:W-:Y:S01]  /*b2e0*/  IADD3 R3, -R3, RZ, RZ ;  /* 0x000000ff03037210 */ /* 0x000fe20007ffe1ff */
[----:B------:R-:W-:Y:S01]  /*b2f0*/  @!P6 IMAD.IADD R20, R20, 0x1, -R12 ;  /* 0x000000011414e824 */ /* 0x000fe200078e0a0c */
[----:B------:R-:W-:Y:S01]  /*b300*/  ISETP.GT.U32.AND P6, PT, R12, R21, PT ;  /* 0x000000150c00720c */ /* 0x000fe20003fc4070 */
[----:B------:R-:W-:Y:S01]  /*b310*/  IMAD.HI.U32 R9, R2, R17, RZ ;  /* 0x0000001102097227 */ /* 0x000fe200078e00ff */
[----:B------:R-:W-:Y:S02]  /*b320*/  IABS R4, R23 ;  /* 0x0000001700047213 */ /* 0x000fe40000000000 */
[C---:B------:R-:W-:Y:S01]  /*b330*/  ISETP.GT.U32.AND P0, PT, R12.reuse, R20, PT ;  /* 0x000000140c00720c */ /* 0x040fe20003f04070 */
[----:B------:R-:W-:Y:S01]  /*b340*/  IMAD R16, R12, R10, R16 ;  /* 0x0000000a0c107224 */ /* 0x000fe200078e0210 */
[----:B------:R-:W-:Y:S01]  /*b350*/  IABS R10, R15 ;  /* 0x0000000f000a7213 */ /* 0x000fe20000000000 */
[----:B------:R-:W-:-:S02]  /*b360*/  IMAD.MOV R9, RZ, RZ, -R9 ;  /* 0x000000ffff097224 */ /* 0x000fc400078e0a09 */
[----:B------:R-:W-:Y:S01]  /*b370*/  @!P2 IADD3 R248, R248, -R12, RZ ;  /* 0x8000000cf8f8a210 */ /* 0x000fe20007ffe0ff */
[C---:B------:R-:W-:Y:S01]  /*b380*/  IMAD R11, R12.reuse, R3, R11 ;  /* 0x000000030c0b7224 */ /* 0x040fe200078e020b */
[----:B------:R-:W-:Y:S01]  /*b390*/  ISETP.GT.U32.AND P2, PT, R12, R18, PT ;  /* 0x000000120c00720c */ /* 0x000fe20003f44070 */
[----:B------:R-:W-:-:S04]  /*b3a0*/  IMAD.HI.U32 R19, R2, R10, RZ ;  /* 0x0000000a02137227 */ /* 0x000fc800078e00ff */
[----:B------:R-:W-:Y:S01]  /*b3b0*/  IMAD R17, R12, R9, R17 ;  /* 0x000000090c117224 */ /* 0x000fe200078e0211 */
[----:B------:R-:W-:Y:S01]  /*b3c0*/  IABS R9, R24 ;  /* 0x0000001800097213 */ /* 0x000fe20000000000 */
[----:B------:R-:W-:Y:S01]  /*b3d0*/  @!P0 IMAD.IADD R20, R20, 0x1, -R12 ;  /* 0x0000000114148824 */ /* 0x000fe200078e0a0c */
[----:B------:R-:W-:Y:S01]  /*b3e0*/  ISETP.GT.U32.AND P0, PT, R12, R16, PT ;  /* 0x000000100c00720c */ /* 0x000fe20003f04070 */
[----:B------:R-:W-:Y:S01]  /*b3f0*/  IMAD.MOV R3, RZ, RZ, -R19 ;  /* 0x000000ffff037224 */ /* 0x000fe200078e0a13 */
[----:B------:R-:W-:Y:S01]  /*b400*/  IABS R19, R7 ;  /* 0x0000000700137213 */ /* 0x000fe20000000000 */
[----:B------:R-:W-:-:S04]  /*b410*/  IMAD.HI.U32 R14, R2, R9, RZ ;  /* 0x00000009020e7227 */ /* 0x000fc800078e00ff */
[----:B------:R-:W-:Y:S02]  /*b420*/  IMAD R10, R12, R3, R10 ;  /* 0x000000030c0a7224 */ /* 0x000fe400078e020a */
[----:B------:R-:W-:Y:S02]  /*b430*/  VIADD R3, R0, 0xfb ;  /* 0x000000fb00037836 */ /* 0x000fe40000000000 */
[----:B------:R-:W-:Y:S01]  /*b440*/  @!P2 IMAD.IADD R18, R18, 0x1, -R12 ;  /* 0x000000011212a824 */ /* 0x000fe200078e0a0c */
[----:B------:R-:W-:Y:S01]  /*b450*/  ISETP.GE.AND P2, PT, R5, RZ, PT ;  /* 0x000000ff0500720c */ /* 0x000fe20003f46270 */
[----:B------:R-:W-:Y:S01]  /*b460*/  @!P5 IMAD.MOV R248, RZ, RZ, -R248 ;  /* 0x000000fffff8d224 */ /* 0x000fe200078e0af8 */
[----:B------:R-:W-:Y:S01]  /*b470*/  IADD3 R5, -R14, RZ, RZ ;  /* 0x000000ff0e057210 */ /* 0x000fe20007ffe1ff */
[----:B------:R-:W-:Y:S01]  /*b480*/  @!P6 IMAD.IADD R21, R21, 0x1, -R12 ;  /* 0x000000011515e824 */ /* 0x000fe200078e0a0c */
[----:B------:R-:W-:Y:S01]  /*b490*/  IABS R252, R3 ;  /* 0x0000000300fc7213 */ /* 0x000fe20000000000 */
[----:B------:R-:W-:Y:S01]  /*b4a0*/  IMAD.HI.U32 R249, R2, R4, RZ ;  /* 0x0000000402f97227 */ /* 0x000fe200078e00ff */
[----:B------:R-:W-:-:S02]  /*b4b0*/  @!P0 IADD3 R16, R16, -R12, RZ ;  /* 0x8000000c10108210 */ /* 0x000fc40007ffe0ff */
[C---:B------:R-:W-:Y:S01]  /*b4c0*/  ISETP.GT.U32.AND P6, PT, R12.reuse, R17, PT ;  /* 0x000000110c00720c */ /* 0x040fe20003fc4070 */
[C---:B------:R-:W-:Y:S01]  /*b4d0*/  IMAD R9, R12.reuse, R5, R9 ;  /* 0x000000050c097224 */ /* 0x040fe200078e0209 */
[----:B------:R-:W-:Y:S01]  /*b4e0*/  ISETP.GT.U32.AND P5, PT, R12, R16, PT ;  /* 0x000000100c00720c */ /* 0x000fe20003fa4070 */
[----:B------:R-:W-:Y:S01]  /*b4f0*/  IMAD.HI.U32 R5, R2, R252, RZ ;  /* 0x000000fc02057227 */ /* 0x000fe200078e00ff */
[----:B------:R-:W-:Y:S02]  /*b500*/  ISETP.GE.AND P0, PT, R13, RZ, PT ;  /* 0x000000ff0d00720c */ /* 0x000fe40003f06270 */
[----:B------:R-:W-:Y:S01]  /*b510*/  @!P2 IADD3 R20, -R20, RZ, RZ ;  /* 0x000000ff1414a210 */ /* 0x000fe20007ffe1ff */
[----:B------:R-:W-:Y:S01]  /*b520*/  IMAD.MOV R14, RZ, RZ, -R249 ;  /* 0x000000ffff0e7224 */ /* 0x000fe200078e0af9 */
[----:B------:R-:W-:Y:S01]  /*b530*/  IADD3 R5, -R5, RZ, RZ ;  /* 0x000000ff05057210 */ /* 0x000fe20007ffe1ff */
[----:B------:R-:W-:Y:S01]  /*b540*/  VIADD R13, R0, 0xfa ;  /* 0x000000fa000d7836 */ /* 0x000fe20000000000 */
[----:B------:R-:W-:Y:S01]  /*b550*/  IABS R249, R6 ;  /* 0x0000000600f97213 */ /* 0x000fe20000000000 */
[----:B------:R-:W-:Y:S01]  /*b560*/  IMAD R4, R12, R14, R4 ;  /* 0x0000000e0c047224 */ /* 0x000fe200078e0204 */
[----:B------:R-:W-:Y:S01]  /*b570*/  IADD3 R14, R0, 0xfc, RZ ;  /* 0x000000fc000e7810 */ /* 0x000fe20007ffe0ff */
[----:B------:R-:W-:Y:S01]  /*b580*/  IMAD R252, R12, R5, R252 ;  /* 0x000000050cfc7224 */ /* 0x000fe200078e02fc */
[----:B------:R-:W-:Y:S01]  /*b590*/  IABS R251, R13 ;  /* 0x0000000d00fb7213 */ /* 0x000fe20000000000 */
[--C-:B------:R-:W-:Y:S01]  /*b5a0*/  @!P5 IMAD.IADD R16, R16, 0x1, -R12.reuse ;  /* 0x000000011010d824 */ /* 0x100fe200078e0a0c */
[----:B------:R-:W-:Y:S01]  /*b5b0*/  IABS R250, R14 ;  /* 0x0000000e00fa7213 */ /* 0x000fe20000000000 */
[----:B------:R-:W-:Y:S01]  /*b5c0*/  @!P6 IMAD.IADD R17, R17, 0x1, -R12 ;  /* 0x000000011111e824 */ /* 0x000fe200078e0a0c */
[----:B------:R-:W-:Y:S01]  /*b5d0*/  ISETP.GT.U32.AND P5, PT, R12, R252, PT ;  /* 0x000000fc0c00720c */ /* 0x000fe20003fa4070 */
[----:B-1----:R-:W-:Y:S01]  /*b5e0*/  IMAD.HI.U32 R27, R2, R249, RZ ;  /* 0x000000f9021b7227 */ /* 0x002fe200078e00ff */
[----:B------:R-:W-:-:S02]  /*b5f0*/  ISETP.GT.U32.AND P6, PT, R12, R11, PT ;  /* 0x0000000b0c00720c */ /* 0x000fc40003fc4070 */
[----:B------:R-:W-:Y:S01]  /*b600*/  ISETP.GT.U32.AND P1, PT, R12, R17, PT ;  /* 0x000000110c00720c */ /* 0x000fe20003f24070 */
[----:B------:R-:W-:-:S04]  /*b610*/  IMAD.HI.U32 R5, R2, R19, RZ ;  /* 0x0000001302057227 */ /* 0x000fc800078e00ff */
[----:B------:R-:W-:Y:S01]  /*b620*/  IMAD.MOV R27, RZ, RZ, -R27 ;  /* 0x000000ffff1b7224 */ /* 0x000fe200078e0a1b */
[----:B------:R-:W-:Y:S01]  /*b630*/  IADD3 R5, -R5, RZ, RZ ;  /* 0x000000ff05057210 */ /* 0x000fe20007ffe1ff */
[----:B------:R-:W-:Y:S01]  /*b640*/  @!P3 IMAD.MOV R246, RZ, RZ, -R246 ;  /* 0x000000fffff6b224 */ /* 0x000fe200078e0af6 */
[----:B------:R-:W-:Y:S01]  /*b650*/  ISETP.GT.U32.AND P3, PT, R12, R18, PT ;  /* 0x000000120c00720c */ /* 0x000fe20003f64070 */
[--C-:B------:R-:W-:Y:S01]  /*b660*/  @!P5 IMAD.IADD R252, R252, 0x1, -R12.reuse ;  /* 0x00000001fcfcd824 */ /* 0x100fe200078e0a0c */
[----:B------:R-:W-:Y:S01]  /*b670*/  ISETP.GE.AND P5, PT, R8, RZ, PT ;  /* 0x000000ff0800720c */ /* 0x000fe20003fa6270 */
[----:B------:R-:W-:Y:S01]  /*b680*/  @!P6 IMAD.IADD R11, R11, 0x1, -R12 ;  /* 0x000000010b0be824 */ /* 0x000fe200078e0a0c */
[----:B------:R-:W2:Y:S01]  /*b690*/  LDL.LU R8, [R1+0x64] ;  /* 0x0000640001087983 */ /* 0x000ea20000300800 */
[C---:B------:R-:W-:Y:S01]  /*b6a0*/  ISETP.GT.U32.AND P6, PT, R12.reuse, R10, PT ;  /* 0x0000000a0c00720c */ /* 0x040fe20003fc4070 */
[C---:B------:R-:W-:Y:S01]  /*b6b0*/  IMAD R249, R12.reuse, R27, R249 ;  /* 0x0000001b0cf97224 */ /* 0x040fe200078e02f9 */
[----:B------:R-:W-:Y:S01]  /*b6c0*/  IABS R27, R0 ;  /* 0x00000000001b7213 */ /* 0x000fe20000000000 */
[C---:B------:R-:W-:Y:S01]  /*b6d0*/  IMAD R19, R12.reuse, R5, R19 ;  /* 0x000000050c137224 */ /* 0x040fe200078e0213 */
[----:B------:R-:W-:Y:S01]  /*b6e0*/  @!P1 IADD3 R17, R17, -R12, RZ ;  /* 0x8000000c11119210 */ /* 0x000fe20007ffe0ff */
[----:B------:R-:W-:Y:S01]  /*b6f0*/  @!P4 IMAD.MOV R21, RZ, RZ, -R21 ;  /* 0x000000ffff15c224 */ /* 0x000fe200078e0a15 */
[----:B------:R-:W-:Y:S01]  /*b700*/  ISETP.GT.U32.AND P4, PT, R12, R11, PT ;  /* 0x0000000b0c00720c */ /* 0x000fe20003f84070 */
[----:B------:R-:W-:-:S02]  /*b710*/  IMAD.MOV.U32 R5, RZ, RZ, R27 ;  /* 0x000000ffff057224 */ /* 0x000fc400078e001b */
[----:B---3--:R-:W-:-:S04]  /*b720*/  IMAD.HI.U32 R29, R2, R251, RZ ;  /* 0x000000fb021d7227 */ /* 0x008fc800078e00ff */
[----:B------:R-:W-:Y:S01]  /*b730*/  @!P6 IMAD.IADD R10, R10, 0x1, -R12 ;  /* 0x000000010a0ae824 */ /* 0x000fe200078e0a0c */
[----:B------:R-:W-:Y:S01]  /*b740*/  ISETP.GT.U32.AND P6, PT, R12, R9, PT ;  /* 0x000000090c00720c */ /* 0x000fe20003fc4070 */
[----:B------:R-:W-:-:S03]  /*b750*/  IMAD.HI.U32 R28, R2, R250, RZ ;  /* 0x000000fa021c7227 */ /* 0x000fc600078e00ff */
[----:B------:R-:W-:Y:S01]  /*b760*/  ISETP.GT.U32.AND P2, PT, R12, R10, PT ;  /* 0x0000000a0c00720c */ /* 0x000fe20003f44070 */
[----:B------:R-:W-:-:S04]  /*b770*/  IMAD.HI.U32 R2, R2, R5, RZ ;  /* 0x0000000502027227 */ /* 0x000fc800078e00ff */
[----:B------:R-:W-:Y:S02]  /*b780*/  IMAD.MOV R29, RZ, RZ, -R29 ;  /* 0x000000ffff1d7224 */ /* 0x000fe400078e0a1d */
[----:B------:R-:W-:Y:S02]  /*b790*/  IMAD.MOV R28, RZ, RZ, -R28 ;  /* 0x000000ffff1c7224 */ /* 0x000fe400078e0a1c */
[----:B------:R-:W-:Y:S02]  /*b7a0*/  @!P6 IMAD.IADD R9, R9, 0x1, -R12 ;  /* 0x000000010909e824 */ /* 0x000fe400078e0a0c */
[----:B------:R-:W-:Y:S02]  /*b7b0*/  IMAD.MOV R2, RZ, RZ, -R2 ;  /* 0x000000ffff027224 */ /* 0x000fe400078e0a02 */
[----:B------:R-:W-:Y:S01]  /*b7c0*/  @!P2 IADD3 R10, R10, -R12, RZ ;  /* 0x8000000c0a0aa210 */ /* 0x000fe20007ffe0ff */
[C---:B------:R-:W-:Y:S01]  /*b7d0*/  IMAD R251, R12.reuse, R29, R251 ;  /* 0x0000001d0cfb7224 */ /* 0x040fe200078e02fb */
[C---:B------:R-:W-:Y:S01]  /*b7e0*/  ISETP.GT.U32.AND P2, PT, R12.reuse, R249, PT ;  /* 0x000000f90c00720c */ /* 0x040fe20003f44070 */
[C---:B------:R-:W-:Y:S01]  /*b7f0*/  IMAD R250, R12.reuse, R28, R250 ;  /* 0x0000001c0cfa7224 */ /* 0x040fe200078e02fa */
[C---:B------:R-:W-:Y:S01]  /*b800*/  ISETP.GT.U32.AND P6, PT, R12.reuse, R9, PT ;  /* 0x000000090c00720c */ /* 0x040fe20003fc4070 */
[C---:B------:R-:W-:Y:S01]  /*b810*/  IMAD R5, R12.reuse, R2, R5 ;  /* 0x000000020c057224 */ /* 0x040fe200078e0205 */
[----:B------:R-:W-:Y:S01]  /*b820*/  ISETP.GT.U32.AND P1, PT, R12, R251, PT ;  /* 0x000000fb0c00720c */ /* 0x000fe20003f24070 */
[--C-:B------:R-:W-:Y:S01]  /*b830*/  @!P3 IMAD.IADD R18, R18, 0x1, -R12.reuse ;  /* 0x000000011212b824 */ /* 0x100fe200078e0a0c */
[C---:B------:R-:W-:Y:S01]  /*b840*/  ISETP.GT.U32.AND P3, PT, R12.reuse, R4, PT ;  /* 0x000000040c00720c */ /* 0x040fe20003f64070 */
[--C-:B------:R-:W-:Y:S01]  /*b850*/  @!P4 IMAD.IADD R11, R11, 0x1, -R12.reuse ;  /* 0x000000010b0bc824 */ /* 0x100fe200078e0a0c */
[C---:B------:R-:W-:Y:S01]  /*b860*/  ISETP.GT.U32.AND P4, PT, R12.reuse, R250, PT ;  /* 0x000000fa0c00720c */ /* 0x040fe20003f84070 */
[----:B------:R-:W3:Y:S04]  /*b870*/  LDL.LU R29, [R1+0x38] ;  /* 0x00003800011d7983 */ /* 0x000ee80000300800 */
[--C-:B------:R-:W-:Y:S01]  /*b880*/  @!P2 IMAD.IADD R249, R249, 0x1, -R12.reuse ;  /* 0x00000001f9f9a824 */ /* 0x100fe200078e0a0c */
[C---:B------:R-:W-:Y:S01]  /*b890*/  ISETP.GT.U32.AND P2, PT, R12.reuse, R5, PT ;  /* 0x000000050c00720c */ /* 0x040fe20003f44070 */
[--C-:B------:R-:W-:Y:S01]  /*b8a0*/  @!P6 IMAD.IADD R9, R9, 0x1, -R12.reuse ;  /* 0x000000010909e824 */ /* 0x100fe200078e0a0c */
[----:B------:R-:W-:Y:S01]  /*b8b0*/  ISETP.GT.U32.AND P6, PT, R12, R19, PT ;  /* 0x000000130c00720c */ /* 0x000fe20003fc4070 */
[----:B------:R-:W-:Y:S01]  /*b8c0*/  @!P1 IMAD.IADD R251, R251, 0x1, -R12 ;  /* 0x00000001fbfb9824 */ /* 0x000fe200078e0a0c */
[----:B------:R-:W-:-:S02]  /*b8d0*/  ISETP.GE.AND P1, PT, R25, RZ, PT ;  /* 0x000000ff1900720c */ /* 0x000fc40003f26270 */
[-C--:B------:R-:W-:Y:S02]  /*b8e0*/  @!P3 IADD3 R4, R4, -R12.reuse, RZ ;  /* 0x8000000c0404b210 */ /* 0x080fe40007ffe0ff */
[----:B------:R-:W-:Y:S01]  /*b8f0*/  @!P0 IADD3 R18, -R18, RZ, RZ ;  /* 0x000000ff12128210 */ /* 0x000fe20007ffe1ff */
[----:B------:R-:W-:Y:S01]  /*b900*/  @!P5 IMAD.MOV R11, RZ, RZ, -R11 ;  /* 0x000000ffff0bd224 */ /* 0x000fe200078e0a0b */
[-C--:B------:R-:W-:Y:S01]  /*b910*/  @!P4 IADD3 R250, R250, -R12.reuse, RZ ;  /* 0x8000000cfafac210 */ /* 0x080fe20007ffe0ff */
[----:B------:R-:W3:Y:S01]  /*b920*/  LDL.LU R28, [R1+0x34] ;  /* 0x00003400011c7983 */ /* 0x000ee20000300800 */
[----:B------:R-:W-:Y:S02]  /*b930*/  ISETP.GE.AND P3, PT, R26, RZ, PT ;  /* 0x000000ff1a00720c */ /* 0x000fe40003f66270 */
[----:B------:R-:W-:Y:S02]  /*b940*/  ISETP.GE.AND P4, PT, R15, RZ, PT ;  /* 0x000000ff0f00720c */ /* 0x000fe40003f86270 */
[----:B------:R-:W-:Y:S01]  /*b950*/  @!P2 IADD3 R5, R5, -R12, RZ ;  /* 0x8000000c0505a210 */ /* 0x000fe20007ffe0ff */
[----:B------:R-:W-:Y:S01]  /*b960*/  @!P6 IMAD.IADD R19, R19, 0x1, -R12 ;  /* 0x000000011313e824 */ /* 0x000fe200078e0a0c */
[C---:B------:R-:W-:Y:S01]  /*b970*/  ISETP.GT.U32.AND P2, PT, R12.reuse, R249, PT ;  /* 0x000000f90c00720c */ /* 0x040fe20003f44070 */
[----:B------:R-:W-:Y:S01]  /*b980*/  @!P1 IMAD.MOV R16, RZ, RZ, -R16 ;  /* 0x000000ffff109224 */ /* 0x000fe200078e0a10 */
[C---:B------:R-:W-:Y:S01]  /*b990*/  ISETP.GT.U32.AND P0, PT, R12.reuse, R4, PT ;  /* 0x000000040c00720c */ /* 0x040fe20003f04070 */
[----:B------:R-:W3:Y:S01]  /*b9a0*/  LDL.LU R27, [R1+0x30] ;  /* 0x00003000011b7983 */ /* 0x000ee20000300800 */
[----:B------:R-:W-:-:S02]  /*b9b0*/  ISETP.GT.U32.AND P5, PT, R12, R5, PT ;  /* 0x000000050c00720c */ /* 0x000fc40003fa4070 */
[C---:B------:R-:W-:Y:S01]  /*b9c0*/  ISETP.GT.U32.AND P6, PT, R12.reuse, R252, PT ;  /* 0x000000fc0c00720c */ /* 0x040fe20003fc4070 */
[----:B------:R-:W-:Y:S01]  /*b9d0*/  @!P3 IMAD.MOV R17, RZ, RZ, -R17 ;  /* 0x000000ffff11b224 */ /* 0x000fe200078e0a11 */
[C---:B------:R-:W-:Y:S01]  /*b9e0*/  ISETP.GT.U32.AND P3, PT, R12.reuse, R251, PT ;  /* 0x000000fb0c00720c */ /* 0x040fe20003f64070 */
[----:B------:R-:W-:Y:S01]  /*b9f0*/  @!P4 IMAD.MOV R10, RZ, RZ, -R10 ;  /* 0x000000ffff0ac224 */ /* 0x000fe200078e0a0a */
[C---:B------:R-:W-:Y:S01]  /*ba00*/  ISETP.GT.U32.AND P1, PT, R12.reuse, R250, PT ;  /* 0x000000fa0c00720c */ /* 0x040fe20003f24070 */
[----:B------:R-:W3:Y:S01]  /*ba10*/  LDL.LU R26, [R1+0x2c] ;  /* 0x00002c00011a7983 */ /* 0x000ee20000300800 */
[----:B------:R-:W-:Y:S01]  /*ba20*/  ISETP.GT.U32.AND P4, PT, R12, R19, PT ;  /* 0x000000130c00720c */ /* 0x000fe20003f84070 */
[----:B------:R-:W-:Y:S01]  /*ba30*/  @!P2 IMAD.IADD R249, R249, 0x1, -R12 ;  /* 0x00000001f9f9a824 */ /* 0x000fe200078e0a0c */
[----:B------:R-:W-:Y:S01]  /*ba40*/  ISETP.GE.AND P2, PT, R0, RZ, PT ;  /* 0x000000ff0000720c */ /* 0x000fe20003f46270 */
[----:B------:R-:W3:Y:S01]  /*ba50*/  LDL.LU R25, [R1+0x28] ;  /* 0x0000280001197983 */ /* 0x000ee20000300800 */
[----:B------:R-:W-:-:S02]  /*ba60*/  @!P0 IADD3 R4, R4, -R12, RZ ;  /* 0x8000000c04048210 */ /* 0x000fc40007ffe0ff */
[----:B------:R-:W-:Y:S02]  /*ba70*/  ISETP.GE.AND P0, PT, R24, RZ, PT ;  /* 0x000000ff1800720c */ /* 0x000fe40003f06270 */
[-C--:B------:R-:W-:Y:S01]  /*ba80*/  @!P5 IADD3 R5, R5, -R12.reuse, RZ ;  /* 0x8000000c0505d210 */ /* 0x080fe20007ffe0ff */
[--C-:B------:R-:W-:Y:S01]  /*ba90*/  @!P6 IMAD.IADD R252, R252, 0x1, -R12.reuse ;  /* 0x00000001fcfce824 */ /* 0x100fe200078e0a0c */
[----:B------:R-:W-:Y:S01]  /*baa0*/  ISETP.GE.AND P6, PT, R13, RZ, PT ;  /* 0x000000ff0d00720c */ /* 0x000fe20003fc6270 */
[----:B------:R-:W-:Y:S01]  /*bab0*/  IMAD R13, R22, UR4, RZ ;  /* 0x00000004160d7c24 */ /* 0x000fe2000f8e02ff */
[----:B------:R-:W-:Y:S01]  /*bac0*/  @!P1 IADD3 R250, R250, -R12, RZ ;  /* 0x8000000cfafa9210 */ /* 0x000fe20007ffe0ff */
[----:B------:R-:W-:Y:S01]  /*bad0*/  IMAD.MOV.U32 R22, RZ, RZ, R5 ;  /* 0x000000ffff167224 */ /* 0x000fe200078e0005 */
[----:B------:R-:W3:Y:S01]  /*bae0*/  LDL.LU R24, [R1+0x24] ;  /* 0x0000240001187983 */ /* 0x000ee20000300800 */
[--C-:B------:R-:W-:Y:S02]  /*baf0*/  @!P3 IMAD.IADD R251, R251, 0x1, -R12.reuse ;  /* 0x00000001fbfbb824 */ /* 0x100fe400078e0a0c */
[----:B------:R-:W-:Y:S01]  /*bb00*/  @!P4 IMAD.IADD R19, R19, 0x1, -R12 ;  /* 0x000000011313c824 */ /* 0x000fe200078e0a0c */
[----:B------:R-:W-:-:S02]  /*bb10*/  LEA R12, P5, R13, UR6, 0x2 ;  /* 0x000000060d0c7c11 */ /* 0x000fc4000f8a10ff */
[----:B------:R-:W-:Y:S02]  /*bb20*/  ISETP.GE.AND P4, PT, R14, RZ, PT ;  /* 0x000000ff0e00720c */ /* 0x000fe40003f86270 */
[----:B------:R-:W-:Y:S01]  /*bb30*/  @!P2 IADD3 R22, -R22, RZ, RZ ;  /* 0x000000ff1616a210 */ /* 0x000fe20007ffe1ff */
[----:B------:R-:W-:Y:S01]  /*bb40*/  @!P0 IMAD.MOV R9, RZ, RZ, -R9 ;  /* 0x000000ffff098224 */ /* 0x000fe200078e0a09 */
[----:B------:R-:W-:Y:S02]  /*bb50*/  ISETP.GE.AND P3, PT, R23, RZ, PT ;  /* 0x000000ff1700720c */ /* 0x000fe40003f66270 */
[----:B------:R-:W3:Y:S01]  /*bb60*/  LDL.LU R23, [R1+0x20] ;  /* 0x0000200001177983 */ /* 0x000ee20000300800 */
[----:B------:R-:W-:Y:S02]  /*bb70*/  ISETP.GE.AND P0, PT, R6, RZ, PT ;  /* 0x000000ff0600720c */ /* 0x000fe40003f06270 */
[----:B------:R-:W-:Y:S02]  /*bb80*/  LEA.HI.X.SX32 R13, R13, UR7, 0x2, P5 ;  /* 0x000000070d0d7c11 */ /* 0x000fe4000a8f16ff */
[----:B------:R-:W-:Y:S01]  /*bb90*/  ISETP.GE.AND P5, PT, R7, RZ, PT ;  /* 0x000000ff0700720c */ /* 0x000fe20003fa6270 */
[----:B--2---:R-:W-:-:S02]  /*bba0*/  IMAD R5, R8, UR4, RZ ;  /* 0x0000000408057c24 */ /* 0x004fc4000f8e02ff */
[----:B------:R-:W2:Y:S03]  /*bbb0*/  LDL.LU R8, [R1+0x1c] ;  /* 0x00001c0001087983 */ /* 0x000ea60000300800 */
[C---:B------:R-:W-:Y:S01]  /*bbc0*/  LEA R14, P2, R5.reuse, UR6, 0x2 ;  /* 0x00000006050e7c11 */ /* 0x040fe2000f8410ff */
[----:B------:R-:W2:Y:S03]  /*bbd0*/  LDL.LU R6, [R1+0x18] ;  /* 0x0000180001067983 */ /* 0x000ea60000300800 */
[----:B------:R-:W-:Y:S01]  /*bbe0*/  LEA.HI.X.SX32 R15, R5, UR7, 0x2, P2 ;  /* 0x00000007050f7c11 */ /* 0x000fe200090f16ff */
[----:B------:R-:W2:Y:S04]  /*bbf0*/  LDL.LU R7, [R1+0x14] ;  /* 0x0000140001077983 */ /* 0x000ea80000300800 */
[----:B------:R-:W3:Y:S01]  /*bc00*/  LDL R5, [R1+0x15e4] ;  /* 0x0015e40001057983 */ /* 0x000ee20000100800 */
[----:B----4-:R-:W1:Y:S01]  /*bc10*/  S2R R30, SR_TID.X ;  /* 0x00000000001e7919 */ /* 0x010e620000002100 */
[----:B------:R-:W-:-:S02]  /*bc20*/  ISETP.GE.AND P1, PT, R3, RZ, PT ;  /* 0x000000ff0300720c */ /* 0x000fc40003f26270 */
[----:B------:R-:W4:Y:S01]  /*bc30*/  LDC.64 R2, c[0x0][0x238] ;  /* 0x00008e00ff027b82 */ /* 0x000f220000000a00 */
[----:B-1----:R-:W-:-:S05]  /*bc40*/  LOP3.LUT R30, R30, 0x7f, RZ, 0xc0, !PT ;  /* 0x0000007f1e1e7812 */ /* 0x002fca00078ec0ff */
[----:B----4-:R-:W-:Y:S02]  /*bc50*/  IMAD R3, R30, R3, RZ ;  /* 0x000000031e037224 */ /* 0x010fe400078e02ff */
[----:B------:R-:W4:Y:S04]  /*bc60*/  LDL.LU R30, [R1+0x16a4] ;  /* 0x0016a400011e7983 */ /* 0x000f280000300800 */
[----:B------:R1:W-:Y:S02]  /*bc70*/  STL [R1+0x3c], R3 ;  /* 0x00003c0301007387 */ /* 0x0003e40000100800 */
[----:B-1----:R-:W-:Y:S02]  /*bc80*/  IMAD.MOV.U32 R3, RZ, RZ, R252 ;  /* 0x000000ffff037224 */ /* 0x002fe400078e00fc */
[----:B------:R-:W4:Y:S01]  /*bc90*/  LDL.LU R252, [R1+0x10] ;  /* 0x0000100001fc7983 */ /* 0x000f220000300800 */
[----:B---3--:R-:W-:-:S02]  /*bca0*/  ISETP.NE.AND P2, PT, R5, RZ, PT ;  /* 0x000000ff0500720c */ /* 0x008fc40003f45270 */
[----:B------:R-:W-:-:S04]  /*bcb0*/  LOP3.LUT R5, RZ, R5, RZ, 0x33, !PT ;  /* 0x00000005ff057212 */ /* 0x000fc800078e33ff */
[C---:B------:R-:W-:Y:S02]  /*bcc0*/  SEL R22, R5.reuse, R22, !P2 ;  /* 0x0000001605167207 */ /* 0x040fe40005000000 */
[C---:B------:R-:W-:Y:S02]  /*bcd0*/  SEL R29, R5.reuse, R29, !P2 ;  /* 0x0000001d051d7207 */ /* 0x040fe40005000000 */
[C---:B------:R-:W-:Y:S01]  /*bce0*/  SEL R28, R5.reuse, R28, !P2 ;  /* 0x0000001c051c7207 */ /* 0x040fe20005000000 */
[----:B------:R1:W-:Y:S01]  /*bcf0*/  STL [R1+0xfc], R22 ;  /* 0x0000fc1601007387 */ /* 0x0003e20000100800 */
[C---:B------:R-:W-:Y:S02]  /*bd00*/  SEL R27, R5.reuse, R27, !P2 ;  /* 0x0000001b051b7207 */ /* 0x040fe40005000000 */
[C---:B------:R-:W-:Y:S02]  /*bd10*/  SEL R26, R5.reuse, R26, !P2 ;  /* 0x0000001a051a7207 */ /* 0x040fe40005000000 */
[C---:B------:R-:W-:Y:S01]  /*bd20*/  SEL R25, R5.reuse, R25, !P2 ;  /* 0x0000001905197207 */ /* 0x040fe20005000000 */
[----:B-1----:R-:W3:Y:S04]  /*bd30*/  LDL.LU R22, [R1+0x16a0] ;  /* 0x0016a00001167983 */ /* 0x002ee80000300800 */
[----:B------:R1:W-:Y:S01]  /*bd40*/  STL [R1+0xf8], R29 ;  /* 0x0000f81d01007387 */ /* 0x0003e20000100800 */
[----:B------:R-:W-:-:S02]  /*bd50*/  SEL R24, R5, R24, !P2 ;  /* 0x0000001805187207 */ /* 0x000fc40005000000 */
[C---:B------:R-:W-:Y:S01]  /*bd60*/  SEL R23, R5.reuse, R23, !P2 ;  /* 0x0000001705177207 */ /* 0x040fe20005000000 */
[----:B-1----:R-:W3:Y:S04]  /*bd70*/  LDL.LU R29, [R1+0x169c] ;  /* 0x00169c00011d7983 */ /* 0x002ee80000300800 */
[----:B------:R1:W-:Y:S01]  /*bd80*/  STL [R1+0xf4], R28 ;  /* 0x0000f41c01007387 */ /* 0x0003e20000100800 */
[----:B--2---:R-:W-:-:S03]  /*bd90*/  SEL R8, R5, R8, !P2 ;  /* 0x0000000805087207 */ /* 0x004fc60005000000 */
[----:B-1----:R-:W2:Y:S04]  /*bda0*/  LDL.LU R28, [R1+0x1698] ;  /* 0x00169800011c7983 */ /* 0x002ea80000300800 */
[----:B------:R1:W-:Y:S01]  /*bdb0*/  STL [R1+0xf0], R27 ;  /* 0x0000f01b01007387 */ /* 0x0003e20000100800 */
[----:B------:R-:W-:-:S03]  /*bdc0*/  SEL R6, R5, R6, !P2 ;  /* 0x0000000605067207 */ /* 0x000fc60005000000 */
[----:B-1----:R-:W3:Y:S04]  /*bdd0*/  LDL.LU R27, [R1+0x1694] ;  /* 0x00169400011b7983 */ /* 0x002ee80000300800 */
[----:B------:R1:W-:Y:S01]  /*bde0*/  STL [R1+0xec], R26 ;  /* 0x0000ec1a01007387 */ /* 0x0003e20000100800 */
[----:B------:R-:W-:-:S03]  /*bdf0*/  SEL R7, R5, R7, !P2 ;  /* 0x0000000705077207 */ /* 0x000fc60005000000 */
[----:B-1----:R-:W2:Y:S04]  /*be00*/  LDL.LU R26, [R1+0x1690] ;  /* 0x00169000011a7983 */ /* 0x002ea80000300800 */
[----:B------:R1:W-:Y:S04]  /*be10*/  STL [R1+0xe8], R25 ;  /* 0x0000e81901007387 */ /* 0x0003e80000100800 */
[----:B-1----:R-:W3:Y:S04]  /*be20*/  LDL.LU R25, [R1+0x168c] ;  /* 0x00168c0001197983 */ /* 0x002ee80000300800 */
[----:B------:R1:W-:Y:S04]  /*be30*/  STL [R1+0xe4], R24 ;  /* 0x0000e41801007387 */ /* 0x0003e80000100800 */
[----:B-1----:R-:W2:Y:S04]  /*be40*/  LDL.LU R24, [R1+0x1688] ;  /* 0x0016880001187983 */ /* 0x002ea80000300800 */
[----:B------:R1:W-:Y:S04]  /*be50*/  STL [R1+0xe0], R23 ;  /* 0x0000e01701007387 */ /* 0x0003e80000100800 */
[----:B-1----:R-:W3:Y:S04]  /*be60*/  LDL.LU R23, [R1+0x1684] ;  /* 0x0016840001177983 */ /* 0x002ee80000300800 */
[----:B------:R1:W-:Y:S04]  /*be70*/  STL [R1+0xdc], R8 ;  /* 0x0000dc0801007387 */ /* 0x0003e80000100800 */
[----:B-1----:R-:W2:Y:S04]  /*be80*/  LDL.LU R8, [R1+0x1680] ;  /* 0x0016800001087983 */ /* 0x002ea80000300800 */
[----:B------:R1:W-:Y:S04]  /*be90*/  STL [R1+0xd8], R6 ;  /* 0x0000d80601007387 */ /* 0x0003e80000100800 */
[----:B-1----:R-:W2:Y:S04]  /*bea0*/  LDL.LU R6, [R1+0x167c] ;  /* 0x00167c0001067983 */ /* 0x002ea80000300800 */
[----:B------:R1:W-:Y:S04]  /*beb0*/  STL [R1+0xd4], R7 ;  /* 0x0000d40701007387 */ /* 0x0003e80000100800 */
[----:B-1----:R-:W2:Y:S01]  /*bec0*/  LDL.LU R7, [R1+0x1678] ;  /* 0x0016780001077983 */ /* 0x002ea20000300800 */
[----:B----4-:R-:W-:-:S05]  /*bed0*/  SEL R252, R5, R252, !P2 ;  /* 0x000000fc05fc7207 */ /* 0x010fca0005000000 */
[----:B------:R2:W-:Y:S01]  /*bee0*/  STL [R1+0xd0], R252 ;  /* 0x0000d0fc01007387 */ /* 0x0005e20000100800 */
[----:B------:R-:W-:Y:S01]  /*bef0*/  @!P3 IMAD.MOV R4, RZ, RZ, -R4 ;  /* 0x000000ffff04b224 */ /* 0x000fe200078e0a04 */
[----:B------:R-:W-:Y:S01]  /*bf00*/  @!P6 IADD3 R251, -R251, RZ, RZ ;  /* 0x000000fffbfbe210 */ /* 0x000fe20007ffe1ff */
[----:B------:R-:W-:Y:S01]  /*bf10*/  @!P1 IMAD.MOV R3, RZ, RZ, -R3 ;  /* 0x000000ffff039224 */ /* 0x000fe200078e0a03 */
[----:B------:R-:W-:Y:S01]  /*bf20*/  @!P0 IADD3 R249, -R249, RZ, RZ ;  /* 0x000000fff9f98210 */ /* 0x000fe20007ffe1ff */
[----:B------:R-:W-:Y:S01]  /*bf30*/  @!P4 IMAD.MOV R250, RZ, RZ, -R250 ;  /* 0x000000fffffac224 */ /* 0x000fe200078e0afa */
[C---:B------:R-:W-:Y:S01]  /*bf40*/  SEL R45, R5.reuse, R45, !P2 ;  /* 0x0000002d052d7207 */ /* 0x040fe20005000000 */
[----:B------:R-:W-:Y:S01]  /*bf50*/  @!P5 IMAD.MOV R19, RZ, RZ, -R19 ;  /* 0x000000ffff13d224 */ /* 0x000fe200078e0a13 */
[C---:B------:R-:W-:Y:S02]  /*bf60*/  SEL R95, R5.reuse, R95, !P2 ;  /* 0x0000005f055f7207 */ /* 0x040fe40005000000 */
[----:B------:R-:W-:-:S02]  /*bf70*/  SEL R96, R5, R96, !P2 ;  /* 0x0000006005607207 */ /* 0x000fc40005000000 */
[C---:B------:R-:W-:Y:S02]  /*bf80*/  SEL R97, R5.reuse, R97, !P2 ;  /* 0x0000006105617207 */ /* 0x040fe40005000000 */
[C---:B------:R-:W-:Y:S02]  /*bf90*/  SEL R98, R5.reuse, R98, !P2 ;  /* 0x0000006205627207 */ /* 0x040fe40005000000 */
[C---:B------:R-:W-:Y:S02]  /*bfa0*/  SEL R99, R5.reuse, R99, !P2 ;  /* 0x0000006305637207 */ /* 0x040fe40005000000 */
[C---:B------:R-:W-:Y:S02]  /*bfb0*/  SEL R100, R5.reuse, R100, !P2 ;  /* 0x0000006405647207 */ /* 0x040fe40005000000 */
        /* <DEDUP_REMOVED lines=58> */
[C---:B---3--:R-:W-:Y:S02]  /*c360*/  SEL R23, R5.reuse, R23, !P2 ;  /* 0x0000001705177207 */ /* 0x048fe40005000000 */
[C---:B--2---:R-:W-:Y:S02]  /*c370*/  SEL R252, R5.reuse, R7, !P2 ;  /* 0x0000000705fc7207 */ /* 0x044fe40005000000 */
[----:B------:R-:W2:Y:S04]  /*c380*/  LDL.LU R7, [R1+0x1674] ;  /* 0x0016740001077983 */ /* 0x000ea80000300800 */
[----:B------:R1:W-:Y:S02]  /*c390*/  STL [R1+0xcc], R252 ;  /* 0x0000ccfc01007387 */ /* 0x0003e40000100800 */
[----:B-1----:R-:W-:-:S02]  /*c3a0*/  SEL R252, R5, R6, !P2 ;  /* 0x0000000605fc7207 */ /* 0x002fc40005000000 */
[----:B------:R-:W2:Y:S04]  /*c3b0*/  LDL.LU R6, [R1+0x1670] ;  /* 0x0016700001067983 */ /* 0x000ea80000300800 */
[----:B------:R1:W-:Y:S02]  /*c3c0*/  STL [R1+0xc8], R252 ;  /* 0x0000c8fc01007387 */ /* 0x0003e40000100800 */
[C---:B-1----:R-:W-:Y:S02]  /*c3d0*/  SEL R252, R5.reuse, R8, !P2 ;  /* 0x0000000805fc7207 */ /* 0x042fe40005000000 */
[----:B------:R-:W3:Y:S04]  /*c3e0*/  LDL.LU R8, [R1+0x166c] ;  /* 0x00166c0001087983 */ /* 0x000ee80000300800 */
[----:B------:R1:W-:Y:S04]  /*c3f0*/  STL [R1+0xc4], R252 ;  /* 0x0000c4fc01007387 */ /* 0x0003e80000100800 */
[----:B------:R4:W-:Y:S01]  /*c400*/  STL [R1+0xc0], R23 ;  /* 0x0000c01701007387 */ /* 0x0009e20000100800 */
[----:B-1----:R-:W-:-:S02]  /*c410*/  SEL R252, R5, R24, !P2 ;  /* 0x0000001805fc7207 */ /* 0x002fc40005000000 */
[C---:B------:R-:W-:Y:S02]  /*c420*/  SEL R24, R5.reuse, R25, !P2 ;  /* 0x0000001905187207 */ /* 0x040fe40005000000 */
[C---:B----4-:R-:W-:Y:S01]  /*c430*/  SEL R23, R5.reuse, R26, !P2 ;  /* 0x0000001a05177207 */ /* 0x050fe20005000000 */
[----:B------:R-:W-:Y:S01]  /*c440*/  STL [R1+0xbc], R252 ;  /* 0x0000bcfc01007387 */ /* 0x000fe20000100800 */
[----:B------:R-:W-:-:S03]  /*c450*/  SEL R25, R5, R27, !P2 ;  /* 0x0000001b05197207 */ /* 0x000fc60005000000 */
[----:B------:R1:W-:Y:S04]  /*c460*/  STL [R1+0xb8], R24 ;  /* 0x0000b81801007387 */ /* 0x0003e80000100800 */
[----:B------:R4:W-:Y:S01]  /*c470*/  STL [R1+0xb4], R23 ;  /* 0x0000b41701007387 */ /* 0x0009e20000100800 */
[----:B-1----:R-:W-:-:S03]  /*c480*/  SEL R24, R5, R28, !P2 ;  /* 0x0000001c05187207 */ /* 0x002fc60005000000 */
[----:B------:R1:W-:Y:S01]  /*c490*/  STL [R1+0xb0], R25 ;  /* 0x0000b01901007387 */ /* 0x0003e20000100800 */
[----:B----4-:R-:W-:-:S03]  /*c4a0*/  SEL R23, R5, R29, !P2 ;  /* 0x0000001d05177207 */ /* 0x010fc60005000000 */
[----:B------:R4:W-:Y:S04]  /*c4b0*/  STL [R1+0xac], R24 ;  /* 0x0000ac1801007387 */ /* 0x0009e80000100800 */
[----:B------:R4:W-:Y:S01]  /*c4c0*/  STL [R1+0xa8], R23 ;  /* 0x0000a81701007387 */ /* 0x0009e20000100800 */
[C---:B-1----:R-:W-:Y:S02]  /*c4d0*/  SEL R25, R5.reuse, R30, !P2 ;  /* 0x0000001e05197207 */ /* 0x042fe40005000000 */
[----:B----4-:R-:W-:-:S03]  /*c4e0*/  SEL R24, R5, R31, !P2 ;  /* 0x0000001f05187207 */ /* 0x010fc60005000000 */
[----:B------:R1:W-:Y:S01]  /*c4f0*/  STL [R1+0xa4], R25 ;  /* 0x0000a41901007387 */ /* 0x0003e20000100800 */
[----:B------:R-:W-:-:S03]  /*c500*/  SEL R23, R5, R32, !P2 ;  /* 0x0000002005177207 */ /* 0x000fc60005000000 */
        /* <DEDUP_REMOVED lines=21> */
[C---:B----4-:R-:W-:Y:S02]  /*c660*/  SEL R24, R5.reuse, R43, !P2 ;  /* 0x0000002b05187207 */ /* 0x050fe40005000000 */
[C---:B------:R-:W-:Y:S02]  /*c670*/  SEL R43, R5.reuse, R47, !P2 ;  /* 0x0000002f052b7207 */ /* 0x040fe40005000000 */
[----:B------:R-:W-:-:S02]  /*c680*/  SEL R23, R5, R44, !P2 ;  /* 0x0000002c05177207 */ /* 0x000fc40005000000 */
[C---:B------:R-:W-:Y:S02]  /*c690*/  SEL R44, R5.reuse, R46, !P2 ;  /* 0x0000002e052c7207 */ /* 0x040fe40005000000 */
[C---:B------:R-:W-:Y:S01]  /*c6a0*/  SEL R47, R5.reuse, R68, !P2 ;  /* 0x00000044052f7207 */ /* 0x040fe20005000000 */
[----:B------:R-:W-:Y:S01]  /*c6b0*/  STL [R1+0x74], R25 ;  /* 0x0000741901007387 */ /* 0x000fe20000100800 */
[C---:B------:R-:W-:Y:S02]  /*c6c0*/  SEL R46, R5.reuse, R69, !P2 ;  /* 0x00000045052e7207 */ /* 0x040fe40005000000 */
[C---:B------:R-:W-:Y:S01]  /*c6d0*/  SEL R42, R5.reuse, R48, !P2 ;  /* 0x00000030052a7207 */ /* 0x040fe20005000000 */
[----:B------:R-:W-:Y:S01]  /*c6e0*/  STL [R1+0x70], R24 ;  /* 0x0000701801007387 */ /* 0x000fe20000100800 */
[----:B------:R-:W-:-:S03]  /*c6f0*/  SEL R48, R5, R70, !P2 ;  /* 0x0000004605307207 */ /* 0x000fc60005000000 */
[----:B------:R-:W-:Y:S04]  /*c700*/  STL [R1+0x6c], R23 ;  /* 0x00006c1701007387 */ /* 0x000fe80000100800 */
        /* <DEDUP_REMOVED lines=21> */
[----:B------:R1:W-:Y:S01]  /*c860*/  STL [R1], R48 ;  /* 0x0000003001007387 */ /* 0x0003e20000100800 */
        /* <DEDUP_REMOVED lines=23> */
[----:B------:R-:W-:Y:S01]  /*c9e0*/  STL [R1+0x10], R48 ;  /* 0x0000103001007387 */ /* 0x000fe20000100800 */
[----:B------:R-:W-:-:S03]  /*c9f0*/  SEL R46, R5, R93, !P2 ;  /* 0x0000005d052e7207 */ /* 0x000fc60005000000 */
[----:B------:R-:W-:Y:S04]  /*ca00*/  STL [R1+0x8], R47 ;  /* 0x0000082f01007387 */ /* 0x000fe80000100800 */
[----:B------:R1:W-:Y:S01]  /*ca10*/  STL [R1+0x4], R46 ;  /* 0x0000042e01007387 */ /* 0x0003e20000100800 */
        /* <DEDUP_REMOVED lines=110> */
[C---:B------:R-:W-:Y:S01]  /*d100*/  SEL R248, R5.reuse, R248, !P2 ;  /* 0x000000f805f87207 */ /* 0x040fe20005000000 */
[----:B-1----:R-:W4:Y:S01]  /*d110*/  LDL.LU R46, [R1+0x3c] ;  /* 0x00003c00012e7983 */ /* 0x002f220000300800 */
[----:B------:R-:W-:Y:S01]  /*d120*/  ULDC UR6, c[0x0][0x230] ;  /* 0x00008c0000067ab9 */ /* 0x000fe20000000800 */
[C---:B------:R-:W-:Y:S01]  /*d130*/  SEL R92, R5.reuse, R4, !P2 ;  /* 0x00000004055c7207 */ /* 0x040fe20005000000 */
[----:B------:R-:W-:Y:S01]  /*d140*/  UIADD3 UR6, UR6, 0x7f, URZ ;  /* 0x0000007f06067890 */ /* 0x000fe2000fffe03f */
[----:B------:R-:W1:Y:S01]  /*d150*/  S2R R47, SR_TID.X ;  /* 0x00000000002f7919 */ /* 0x000e620000002100 */
[----:B------:R-:W-:Y:S01]  /*d160*/  ULDC UR5, c[0x0][0x230] ;  /* 0x00008c0000057ab9 */ /* 0x000fe20000000800 */
[C---:B------:R-:W-:Y:S01]  /*d170*/  SEL R93, R5.reuse, R3, !P2 ;  /* 0x00000003055d7207 */ /* 0x040fe20005000000 */
[----:B------:R-:W-:Y:S01]  /*d180*/  UISETP.GT.AND UP0, UPT, UR6, 0x7f, UPT ;  /* 0x0000007f0600788c */ /* 0x000fe2000bf04270 */
[----:B------:R-:W-:Y:S01]  /*d190*/  STL [R1+0x1c00], R243 ;  /* 0x001c00f301007387 */ /* 0x000fe20000100800 */
[----:B------:R-:W-:Y:S01]  /*d1a0*/  ULDC UR47, c[0x0][0x240] ;  /* 0x00009000002f7ab9 */ /* 0x000fe20000000800 */
[----:B------:R-:W-:Y:S01]  /*d1b0*/  ULDC UR48, c[0x0][0x240] ;  /* 0x0000900000307ab9 */ /* 0x000fe20000000800 */
[----:B------:R-:W-:Y:S01]  /*d1c0*/  USEL UR4, URZ, 0x4, !UP0 ;  /* 0x000000043f047887 */ /* 0x000fe2000c000000 */
[----:B------:R-:W-:Y:S01]  /*d1d0*/  STL [R1+0x1bfc], R244 ;  /* 0x001bfcf401007387 */ /* 0x000fe20000100800 */
[----:B------:R-:W-:Y:S01]  /*d1e0*/  ULDC UR49, c[0x0][0x240] ;  /* 0x0000900000317ab9 */ /* 0x000fe20000000800 */
[----:B------:R-:W-:Y:S01]  /*d1f0*/  ULDC UR50, c[0x0][0x240] ;  /* 0x0000900000327ab9 */ /* 0x000fe20000000800 */
[----:B------:R-:W-:Y:S01]  /*d200*/  ULDC UR51, c[0x0][0x240] ;  /* 0x0000900000337ab9 */ /* 0x000fe20000000800 */
[----:B------:R-:W-:Y:S01]  /*d210*/  STL [R1+0x1bf8], R245 ;  /* 0x001bf8f501007387 */ /* 0x000fe20000100800 */
[----:B------:R-:W-:Y:S01]  /*d220*/  IMAD.U32 R4, RZ, RZ, UR4 ;  /* 0x00000004ff047e24 */ /* 0x000fe2000f8e00ff */
[----:B------:R-:W-:Y:S01]  /*d230*/  ULDC UR52, c[0x0][0x240] ;  /* 0x0000900000347ab9 */ /* 0x000fe20000000800 */
[----:B------:R-:W-:Y:S01]  /*d240*/  ULDC UR53, c[0x0][0x240] ;  /* 0x0000900000357ab9 */ /* 0x000fe20000000800 */
[----:B------:R-:W-:Y:S01]  /*d250*/  STL [R1+0x1bf4], R246 ;  /* 0x001bf4f601007387 */ /* 0x000fe20000100800 */
[----:B------:R-:W-:Y:S01]  /*d260*/  ULDC UR54, c[0x0][0x240] ;  /* 0x0000900000367ab9 */ /* 0x000fe20000000800 */
[----:B------:R-:W-:Y:S01]  /*d270*/  ULDC UR45, c[0x0][0x240] ;  /* 0x00009000002d7ab9 */ /* 0x000fe20000000800 */
[----:B------:R-:W-:Y:S01]  /*d280*/  ULDC UR37, c[0x0][0x240] ;  /* 0x0000900000257ab9 */ /* 0x000fe20000000800 */
[----:B------:R-:W-:Y:S01]  /*d290*/  STL [R1+0x1bf0], R247 ;  /* 0x001bf0f701007387 */ /* 0x000fe20000100800 */
[C---:B------:R-:W-:Y:S01]  /*d2a0*/  SEL R82, R5.reuse, R21, !P2 ;  /* 0x0000001505527207 */ /* 0x040fe20005000000 */
[----:B------:R-:W-:Y:S01]  /*d2b0*/  ULDC UR39, c[0x0][0x240] ;  /* 0x0000900000277ab9 */ /* 0x000fe20000000800 */
[C---:B------:R-:W-:Y:S01]  /*d2c0*/  SEL R83, R5.reuse, R20, !P2 ;  /* 0x0000001405537207 */ /* 0x040fe20005000000 */
[----:B------:R-:W-:Y:S01]  /*d2d0*/  STL [R1+0x1bec], R248 ;  /* 0x001becf801007387 */ /* 0x000fe20000100800 */
[C---:B------:R-:W-:Y:S01]  /*d2e0*/  SEL R85, R5.reuse, R18, !P2 ;  /* 0x0000001205557207 */ /* 0x040fe20005000000 */
[----:B------:R-:W-:Y:S01]  /*d2f0*/  ULDC UR38, c[0x0][0x240] ;  /* 0x0000900000267ab9 */ /* 0x000fe20000000800 */
[C---:B------:R-:W-:Y:S01]  /*d300*/  SEL R86, R5.reuse, R17, !P2 ;  /* 0x0000001105567207 */ /* 0x040fe20005000000 */
[----:B------:R-:W-:Y:S01]  /*d310*/  STL [R1+0x1be8], R12 ;  /* 0x001be80c01007387 */ /* 0x000fe20000100800 */
[C---:B------:R-:W-:Y:S01]  /*d320*/  SEL R88, R5.reuse, R16, !P2 ;  /* 0x0000001005587207 */ /* 0x040fe20005000000 */
[----:B------:R-:W-:Y:S01]  /*d330*/  ULDC UR42, c[0x0][0x240] ;  /* 0x00009000002a7ab9 */ /* 0x000fe20000000800 */
[----:B------:R-:W-:Y:S01]  /*d340*/  SEL R89, R5, R11, !P2 ;  /* 0x0000000b05597207 */ /* 0x000fe20005000000 */
[----:B------:R-:W-:Y:S01]  /*d350*/  STL [R1+0x1be4], R13 ;  /* 0x001be40d01007387 */ /* 0x000fe20000100800 */
[----:B-1----:R-:W-:Y:S01]  /*d360*/  LOP3.LUT R47, R47, 0x7f, RZ, 0xc0, !PT ;  /* 0x0000007f2f2f7812 */ /* 0x002fe200078ec0ff */
[----:B------:R-:W-:Y:S01]  /*d370*/  ULDC UR40, c[0x0][0x240] ;  /* 0x0000900000287ab9 */ /* 0x000fe20000000800 */
[----:B------:R-:W-:Y:S01]  /*d380*/  SEL R90, R5, R10, !P2 ;  /* 0x0000000a055a7207 */ /* 0x000fe20005000000 */
[----:B------:R1:W-:Y:S01]  /*d390*/  STL [R1+0x1be0], R14 ;  /* 0x001be00e01007387 */ /* 0x0003e20000100800 */
[----:B------:R-:W-:Y:S01]  /*d3a0*/  ISETP.GE.AND P0, PT, R47, UR5, PT ;  /* 0x000000052f007c0c */ /* 0x000fe2000bf06270 */
[----:B------:R-:W-:Y:S01]  /*d3b0*/  ULDC.64 UR4, c[0x0][0x218] ;  /* 0x0000860000047ab9 */ /* 0x000fe20000000a00 */
[C---:B------:R-:W-:Y:S01]  /*d3c0*/  SEL R91, R5.reuse, R9, !P2 ;  /* 0x00000009055b7207 */ /* 0x040fe20005000000 */
[----:B------:R-:W-:Y:S01]  /*d3d0*/  STL [R1+0x1bdc], R15 ;  /* 0x001bdc0f01007387 */ /* 0x000fe20000100800 */
[----:B------:R-:W-:Y:S01]  /*d3e0*/  SEL R3, R4, RZ, !P0 ;  /* 0x000000ff04037207 */ /* 0x000fe20004000000 */
[----:B------:R-:W-:Y:S01]  /*d3f0*/  ULDC UR41, c[0x0][0x240] ;  /* 0x0000900000297ab9 */ /* 0x000fe20000000800 */
[----:B------:R-:W-:Y:S01]  /*d400*/  SEL R251, R5, R251, !P2 ;  /* 0x000000fb05fb7207 */ /* 0x000fe20005000000 */
[----:B------:R-:W-:Y:S01]  /*d410*/  STL [R1+0x1bd8], R2 ;  /* 0x001bd80201007387 */ /* 0x000fe20000100800 */
[----:B------:R-:W-:Y:S01]  /*d420*/  ISETP.NE.U32.AND P0, PT, R3, RZ, PT ;  /* 0x000000ff0300720c */ /* 0x000fe20003f05070 */
[----:B------:R-:W-:Y:S01]  /*d430*/  ULDC UR43, c[0x0][0x240] ;  /* 0x00009000002b7ab9 */ /* 0x000fe20000000800 */
[C---:B------:R-:W-:Y:S01]  /*d440*/  SEL R250, R5.reuse, R250, !P2 ;  /* 0x000000fa05fa7207 */ /* 0x040fe20005000000 */
[----:B---3--:R3:W-:Y:S01]  /*d450*/  STL [R1+0x1bd4], R8 ;  /* 0x001bd40801007387 */ /* 0x0087e20000100800 */
[C---:B------:R-:W-:Y:S01]  /*d460*/  SEL R249, R5.reuse, R249, !P2 ;  /* 0x000000f905f97207 */ /* 0x040fe20005000000 */
[----:B------:R-:W-:Y:S01]  /*d470*/  ULDC UR44, c[0x0][0x240] ;  /* 0x00009000002c7ab9 */ /* 0x000fe20000000800 */
[----:B------:R-:W-:Y:S01]  /*d480*/  SEL R94, R5, R19, !P2 ;  /* 0x00000013055e7207 */ /* 0x000fe20005000000 */
[----:B------:R3:W-:Y:S01]  /*d490*/  STL [R1+0x1bd0], R0 ;  /* 0x001bd00001007387 */ /* 0x0007e20000100800 */
[----:B------:R-:W-:Y:S01]  /*d4a0*/  ULDC UR46, c[0x0][0x240] ;  /* 0x00009000002e7ab9 */ /* 0x000fe20000000800 */
[----:B------:R-:W-:Y:S01]  /*d4b0*/  ULDC UR33, c[0x0][0x240] ;  /* 0x0000900000217ab9 */ /* 0x000fe20000000800 */
[----:B------:R-:W-:Y:S01]  /*d4c0*/  ULDC UR35, c[0x0][0x240] ;  /* 0x0000900000237ab9 */ /* 0x000fe20000000800 */
[----:B--2---:R2:W-:Y:S01]  /*d4d0*/  STL.64 [R1+0x1670], R6 ;  /* 0x0016700601007387 */ /* 0x0045e20000100a00 */
[----:B------:R-:W-:Y:S01]  /*d4e0*/  ULDC UR59, c[0x0][0x240] ;  /* 0x00009000003b7ab9 */ /* 0x000fe20000000800 */
[----:B------:R-:W-:Y:S01]  /*d4f0*/  ULDC UR58, c[0x0][0x240] ;  /* 0x00009000003a7ab9 */ /* 0x000fe20000000800 */
[----:B------:R-:W-:Y:S01]  /*d500*/  ULDC UR57, c[0x0][0x240] ;  /* 0x0000900000397ab9 */ /* 0x000fe20000000800 */
[----:B------:R-:W3:Y:S01]  /*d510*/  LDL.LU R62, [R1+0xfc] ;  /* 0x0000fc00013e7983 */ /* 0x000ee20000300800 */
[----:B------:R-:W-:Y:S01]  /*d520*/  ULDC UR56, c[0x0][0x240] ;  /* 0x0000900000387ab9 */ /* 0x000fe20000000800 */
[----:B------:R-:W-:Y:S01]  /*d530*/  ULDC UR55, c[0x0][0x240] ;  /* 0x0000900000377ab9 */ /* 0x000fe20000000800 */
[----:B------:R-:W-:Y:S01]  /*d540*/  ULDC UR60, c[0x0][0x240] ;  /* 0x00009000003c7ab9 */ /* 0x000fe20000000800 */
[----:B------:R-:W2:Y:S01]  /*d550*/  LDL.LU R49, [R1+0xf8] ;  /* 0x0000f80001317983 */ /* 0x000ea20000300800 */
[----:B------:R-:W-:Y:S01]  /*d560*/  ULDC UR61, c[0x0][0x240] ;  /* 0x00009000003d7ab9 */ /* 0x000fe20000000800 */
[----:B------:R-:W-:Y:S01]  /*d570*/  ULDC UR7, c[0x0][0x240] ;  /* 0x0000900000077ab9 */ /* 0x000fe20000000800 */
[----:B------:R-:W-:Y:S01]  /*d580*/  ULDC UR8, c[0x0][0x240] ;  /* 0x0000900000087ab9 */ /* 0x000fe20000000800 */
[----:B------:R-:W3:Y:S01]  /*d590*/  LDL.LU R61, [R1+0xf4] ;  /* 0x0000f400013d7983 */ /* 0x000ee20000300800 */
        /* <DEDUP_REMOVED lines=31> */
[----:B------:R-:W-:Y:S01]  /*d790*/  ULDC UR34, c[0x0][0x240] ;  /* 0x0000900000227ab9 */ /* 0x000fe20000000800 */
[----:B------:R-:W-:Y:S01]  /*d7a0*/  ULDC UR36, c[0x0][0x240] ;  /* 0x0000900000247ab9 */ /* 0x000fe20000000800 */
[----:B----4-:R-:W-:Y:S01]  /*d7b0*/  LEA R4, P1, R46, UR4, 0x2 ;  /* 0x000000042e047c11 */ /* 0x010fe2000f8210ff */
[----:B------:R-:W-:Y:S01]  /*d7c0*/  IMAD R87, R22, UR45, RZ ;  /* 0x0000002d16577c24 */ /* 0x000fe2000f8e02ff */
[----:B------:R-:W-:Y:S01]  /*d7d0*/  ULDC UR45, c[0x0][0x240] ;  /* 0x00009000002d7ab9 */ /* 0x000fe20000000800 */
[----:B------:R-:W-:Y:S01]  /*d7e0*/  IMAD R26, R26, UR33, RZ ;  /* 0x000000211a1a7c24 */ /* 0x000fe2000f8e02ff */
[----:B------:R-:W-:Y:S01]  /*d7f0*/  LEA.HI.X.SX32 R3, R46, UR5, 0x2, P1 ;  /* 0x000000052e037c11 */ /* 0x000fe200088f16ff */
[----:B------:R-:W-:Y:S01]  /*d800*/  ULDC UR33, c[0x0][0x240] ;  /* 0x0000900000217ab9 */ /* 0x000fe20000000800 */
[----:B------:R-:W4:Y:S01]  /*d810*/  LDL.LU R46, [R1+0xd4] ;  /* 0x0000d400012e7983 */ /* 0x000f220000300800 */
[----:B------:R-:W-:Y:S01]  /*d820*/  IMAD R24, R24, UR35, RZ ;  /* 0x0000002318187c24 */ /* 0x000fe2000f8e02ff */
[----:B------:R-:W-:Y:S01]  /*d830*/  ULDC UR35, c[0x0][0x240] ;  /* 0x0000900000237ab9 */ /* 0x000fe20000000800 */
[----:B------:R-:W-:Y:S01]  /*d840*/  ULDC UR4, c[0x0][0x240] ;  /* 0x0000900000047ab9 */ /* 0x000fe20000000800 */
[----:B------:R-:W4:Y:S01]  /*d850*/  LDL.LU R55, [R1+0xd0] ;  /* 0x0000d00001377983 */ /* 0x000f220000300800 */
[----:B------:R-:W-:-:S03]  /*d860*/  ULDC UR5, c[0x0][0x240] ;  /* 0x0000900000057ab9 */ /* 0x000fc60000000800 */
[----:B------:R-:W4:Y:S04]  /*d870*/  LDL.LU R54, [R1+0xcc] ;  /* 0x0000cc0001367983 */ /* 0x000f280000300800 */
[----:B------:R-:W4:Y:S04]  /*d880*/  LDL.LU R53, [R1+0xc8] ;  /* 0x0000c80001357983 */ /* 0x000f280000300800 */
[----:B------:R-:W4:Y:S04]  /*d890*/  LDL.LU R52, [R1+0xc4] ;  /* 0x0000c40001347983 */ /* 0x000f280000300800 */
[----:B------:R-:W4:Y:S04]  /*d8a0*/  LDL.LU R51, [R1+0xc0] ;  /* 0x0000c00001337983 */ /* 0x000f280000300800 */
[----:B------:R-:W4:Y:S01]  /*d8b0*/  LDL.LU R50, [R1+0xbc] ;  /* 0x0000bc0001327983 */ /* 0x000f220000300800 */
[----:B--2---:R-:W-:-:S03]  /*d8c0*/  IMAD R81, R49, UR47, RZ ;  /* 0x0000002f31517c24 */ /* 0x004fc6000f8e02ff */
[----:B------:R-:W2:Y:S01]  /*d8d0*/  LDL.LU R49, [R1+0xb8] ;  /* 0x0000b80001317983 */ /* 0x000ea20000300800 */
[----:B---3--:R-:W-:-:S03]  /*d8e0*/  IMAD R78, R48, UR47, RZ ;  /* 0x0000002f304e7c24 */ /* 0x008fc6000f8e02ff */
[----:B------:R-:W3:Y:S01]  /*d8f0*/  LDL.LU R48, [R1+0xb4] ;  /* 0x0000b40001307983 */ /* 0x000ee20000300800 */
[----:B------:R-:W-:-:S03]  /*d900*/  IMAD R75, R47, UR47, RZ ;  /* 0x0000002f2f4b7c24 */ /* 0x000fc6000f8e02ff */
[----:B------:R-:W3:Y:S01]  /*d910*/  LDL.LU R47, [R1+0xb0] ;  /* 0x0000b000012f7983 */ /* 0x000ee20000300800 */
[----:B----4-:R-:W-:-:S03]  /*d920*/  IMAD R72, R46, UR47, RZ ;  /* 0x0000002f2e487c24 */ /* 0x010fc6000f8e02ff */
[----:B------:R-:W4:Y:S01]  /*d930*/  LDL.LU R46, [R1+0xac] ;  /* 0x0000ac00012e7983 */ /* 0x000f220000300800 */
[----:B------:R-:W-:Y:S02]  /*d940*/  IMAD R80, R61, UR47, RZ ;  /* 0x0000002f3d507c24 */ /* 0x000fe4000f8e02ff */
[----:B------:R-:W-:Y:S01]  /*d950*/  IMAD R79, R60, UR47, RZ ;  /* 0x0000002f3c4f7c24 */ /* 0x000fe2000f8e02ff */
[----:B------:R-:W4:Y:S01]  /*d960*/  LDL.LU R61, [R1+0xa8] ;  /* 0x0000a800013d7983 */ /* 0x000f220000300800 */
[----:B------:R-:W-:Y:S02]  /*d970*/  IMAD R77, R59, UR47, RZ ;  /* 0x0000002f3b4d7c24 */ /* 0x000fe4000f8e02ff */
[----:B------:R-:W-:Y:S01]  /*d980*/  IMAD R76, R58, UR47, RZ ;  /* 0x0000002f3a4c7c24 */ /* 0x000fe2000f8e02ff */
[----:B------:R-:W4:Y:S01]  /*d990*/  LDL.LU R60, [R1+0xa4] ;  /* 0x0000a400013c7983 */ /* 0x000f220000300800 */
[----:B------:R-:W-:-:S03]  /*d9a0*/  IMAD R74, R57, UR47, RZ ;  /* 0x0000002f394a7c24 */ /* 0x000fc6000f8e02ff */
        /* <DEDUP_REMOVED lines=9> */
[----:B------:R-:W-:Y:S01]  /*da40*/  IMAD R68, R52, UR48, RZ ;  /* 0x0000003034447c24 */ /* 0x000fe2000f8e02ff */
[----:B------:R-:W-:Y:S02]  /*da50*/  ULDC UR48, c[0x0][0x240] ;  /* 0x0000900000307ab9 */ /* 0x000fe40000000800 */
[----:B------:R-:W4:Y:S01]  /*da60*/  LDL.LU R54, [R1+0x8c] ;  /* 0x00008c0001367983 */ /* 0x000f220000300800 */
[----:B------:R-:W-:Y:S01]  /*da70*/  IMAD R67, R51, UR49, RZ ;  /* 0x0000003133437c24 */ /* 0x000fe2000f8e02ff */
[----:B------:R-:W-:Y:S02]  /*da80*/  ULDC UR49, c[0x0][0x240] ;  /* 0x0000900000317ab9 */ /* 0x000fe40000000800 */
[----:B------:R-:W4:Y:S01]  /*da90*/  LDL.LU R53, [R1+0x88] ;  /* 0x0000880001357983 */ /* 0x000f220000300800 */
[----:B------:R-:W-:Y:S01]  /*daa0*/  IMAD R66, R50, UR50, RZ ;  /* 0x0000003232427c24 */ /* 0x000fe2000f8e02ff */
[----:B------:R-:W-:-:S02]  /*dab0*/  ULDC UR50, c[0x0][0x240] ;  /* 0x0000900000327ab9 */ /* 0x000fc40000000800 */
[----:B------:R-:W4:Y:S01]  /*dac0*/  LDL.LU R52, [R1+0x84] ;  /* 0x0000840001347983 */ /* 0x000f220000300800 */
[----:B------:R-:W-:Y:S01]  /*dad0*/  IMAD R84, R62, UR47, RZ ;  /* 0x0000002f3e547c24 */ /* 0x000fe2000f8e02ff */
[----:B------:R-:W-:Y:S02]  /*dae0*/  ULDC UR47, c[0x0][0x240] ;  /* 0x00009000002f7ab9 */ /* 0x000fe40000000800 */
[----:B------:R-:W4:Y:S04]  /*daf0*/  LDL.LU R51, [R1+0x80] ;  /* 0x0000800001337983 */ /* 0x000f280000300800 */
[----:B------:R-:W4:Y:S01]  /*db00*/  LDL.LU R50, [R1+0x7c] ;  /* 0x00007c0001327983 */ /* 0x000f220000300800 */
[----:B--2---:R-:W-:Y:S01]  /*db10*/  IMAD R65, R49, UR51, RZ ;  /* 0x0000003331417c24 */ /* 0x004fe2000f8e02ff */
[----:B------:R-:W-:-:S02]  /*db20*/  ULDC UR51, c[0x0][0x240] ;  /* 0x0000900000337ab9 */ /* 0x000fc40000000800 */
[----:B------:R-:W2:Y:S01]  /*db30*/  LDL.LU R49, [R1+0x78] ;  /* 0x0000780001317983 */ /* 0x000ea20000300800 */
[----:B---3--:R-:W-:Y:S01]  /*db40*/  IMAD R64, R48, UR52, RZ ;  /* 0x0000003430407c24 */ /* 0x008fe2000f8e02ff */
[----:B------:R-:W-:Y:S02]  /*db50*/  ULDC UR52, c[0x0][0x240] ;  /* 0x0000900000347ab9 */ /* 0x000fe40000000800 */
[----:B------:R-:W3:Y:S01]  /*db60*/  LDL.LU R48, [R1+0x74] ;  /* 0x0000740001307983 */ /* 0x000ee20000300800 */
[----:B------:R-:W-:Y:S01]  /*db70*/  IMAD R63, R47, UR53, RZ ;  /* 0x000000352f3f7c24 */ /* 0x000fe2000f8e02ff */
[----:B------:R-:W-:Y:S02]  /*db80*/  ULDC UR53, c[0x0][0x240] ;  /* 0x0000900000357ab9 */ /* 0x000fe40000000800 */
[----:B------:R-:W3:Y:S01]  /*db90*/  LDL.LU R47, [R1+0x70] ;  /* 0x00007000012f7983 */ /* 0x000ee20000300800 */
[----:B----4-:R-:W-:Y:S01]  /*dba0*/  IMAD R62, R46, UR54, RZ ;  /* 0x000000362e3e7c24 */ /* 0x010fe2000f8e02ff */
[----:B------:R-:W-:-:S02]  /*dbb0*/  ULDC UR54, c[0x0][0x240] ;  /* 0x0000900000367ab9 */ /* 0x000fc40000000800 */
[----:B------:R-:W4:Y:S04]  /*dbc0*/  LDL.LU R46, [R1+0x6c] ;  /* 0x00006c00012e7983 */ /* 0x000f280000300800 */
[----:B-1----:R-:W2:Y:S04]  /*dbd0*/  LDL.LU R14, [R1+0x68] ;  /* 0x00006800010e7983 */ /* 0x002ea80000300800 */
[----:B------:R-:W3:Y:S04]  /*dbe0*/  LDL.LU R13, [R1+0x64] ;  /* 0x00006400010d7983 */ /* 0x000ee80000300800 */
[----:B------:R-:W4:Y:S04]  /*dbf0*/  LDL.LU R12, [R1+0x60] ;  /* 0x00006000010c7983 */ /* 0x000f280000300800 */
[----:B------:R-:W4:Y:S04]  /*dc00*/  LDL.LU R248, [R1+0x5c] ;  /* 0x00005c0001f87983 */ /* 0x000f280000300800 */
[----:B------:R-:W4:Y:S04]  /*dc10*/  LDL.LU R247, [R1+0x58] ;  /* 0x0000580001f77983 */ /* 0x000f280000300800 */
[----:B------:R-:W4:Y:S04]  /*dc20*/  LDL.LU R243, [R1+0x54] ;  /* 0x0000540001f37983 */ /* 0x000f280000300800 */
[----:B------:R-:W4:Y:S04]  /*dc30*/  LDL.LU R246, [R1+0x50] ;  /* 0x0000500001f67983 */ /* 0x000f280000300800 */
[----:B------:R-:W4:Y:S04]  /*dc40*/  LDL.LU R245, [R1+0x4c] ;  /* 0x00004c0001f57983 */ /* 0x000f280000300800 */
[----:B------:R-:W4:Y:S01]  /*dc50*/  LDL.LU R244, [R1+0x48] ;  /* 0x0000480001f47983 */ /* 0x000f220000300800 */
[----:B--2---:R-:W-:Y:S01]  /*dc60*/  IMAD R22, R14, UR37, RZ ;  /* 0x000000250e167c24 */ /* 0x004fe2000f8e02ff */
[----:B------:R-:W-:-:S02]  /*dc70*/  ULDC UR37, c[0x0][0x240] ;  /* 0x0000900000257ab9 */ /* 0x000fc40000000800 */
[----:B------:R-:W2:Y:S04]  /*dc80*/  LDL.LU R14, [R1+0x44] ;  /* 0x00004400010e7983 */ /* 0x000ea80000300800 */
[----:B------:R-:W2:Y:S01]  /*dc90*/  LDL.LU R5, [R1+0x40] ;  /* 0x0000400001057983 */ /* 0x000ea20000300800 */
[----:B---3--:R-:W-:Y:S01]  /*dca0*/  IMAD R21, R13, UR38, RZ ;  /* 0x000000260d157c24 */ /* 0x008fe2000f8e02ff */
[----:B------:R-:W-:Y:S02]  /*dcb0*/  ULDC UR38, c[0x0][0x240] ;  /* 0x0000900000267ab9 */ /* 0x000fe40000000800 */
[----:B------:R-:W3:Y:S01]  /*dcc0*/  LDL.LU R8, [R1] ;  /* 0x0000000001087983 */ /* 0x000ee20000300800 */
[----:B----4-:R-:W-:Y:S01]  /*dcd0*/  IMAD R20, R12, UR39, RZ ;  /* 0x000000270c147c24 */ /* 0x010fe2000f8e02ff */
[----:B------:R-:W-:-:S02]  /*dce0*/  ULDC UR39, c[0x0][0x240] ;  /* 0x0000900000277ab9 */ /* 0x000fc40000000800 */
[----:B------:R-:W4:Y:S04]  /*dcf0*/  LDL.LU R2, [R1+0xc] ;  /* 0x00000c0001027983 */ /* 0x000f280000300800 */
        /* <DEDUP_REMOVED lines=9> */
[----:B------:R-:W4:Y:S01]  /*dd90*/  LDL.LU R15, [R1+0x38] ;  /* 0x00003800010f7983 */ /* 0x000f220000300800 */
[----:B------:R-:W-:Y:S01]  /*dda0*/  IMAD R16, R246, UR43, RZ ;  /* 0x0000002bf6107c24 */ /* 0x000fe2000f8e02ff */
[----:B------:R-:W-:Y:S02]  /*ddb0*/  ULDC UR43, c[0x0][0x240] ;  /* 0x00009000002b7ab9 */ /* 0x000fe40000000800 */
[----:B------:R-:W3:Y:S01]  /*ddc0*/  LDL.LU R243, [R1+0x30] ;  /* 0x0000300001f37983 */ /* 0x000ee20000300800 */
[----:B------:R-:W-:Y:S01]  /*ddd0*/  IMAD R11, R245, UR44, RZ ;  /* 0x0000002cf50b7c24 */ /* 0x000fe2000f8e02ff */
[----:B------:R-:W-:-:S02]  /*dde0*/  ULDC UR44, c[0x0][0x240] ;  /* 0x00009000002c7ab9 */ /* 0x000fc40000000800 */
[----:B------:R-:W4:Y:S01]  /*ddf0*/  LDL.LU R248, [R1+0x2c] ;  /* 0x00002c0001f87983 */ /* 0x000f220000300800 */
[----:B------:R-:W-:Y:S01]  /*de00*/  IMAD R10, R244, UR45, RZ ;  /* 0x0000002df40a7c24 */ /* 0x000fe2000f8e02ff */
[----:B------:R-:W-:Y:S02]  /*de10*/  ULDC UR45, c[0x0][0x240] ;  /* 0x00009000002d7ab9 */ /* 0x000fe40000000800 */
[----:B------:R-:W4:Y:S04]  /*de20*/  LDL.LU R247, [R1+0x28] ;  /* 0x0000280001f77983 */ /* 0x000f280000300800 */
[----:B------:R-:W4:Y:S04]  /*de30*/  LDL.LU R246, [R1+0x20] ;  /* 0x0000200001f67983 */ /* 0x000f280000300800 */
[----:B------:R-:W4:Y:S04]  /*de40*/  LDL.LU R245, [R1+0x1c] ;  /* 0x00001c0001f57983 */ /* 0x000f280000300800 */
[----:B------:R-:W4:Y:S04]  /*de50*/  LDL.LU R244, [R1+0x14] ;  /* 0x0000140001f47983 */ /* 0x000f280000300800 */
[----:B------:R-:W4:Y:S04]  /*de60*/  LDL.LU R7, [R1+0x10] ;  /* 0x0000100001077983 */ /* 0x000f280000300800 */
[----:B------:R-:W4:Y:S01]  /*de70*/  LDL.LU R6, [R1+0x8] ;  /* 0x0000080001067983 */ /* 0x000f220000300800 */
[----:B------:R-:W-:Y:S01]  /*de80*/  IMAD R121, R121, UR33, RZ ;  /* 0x0000002179797c24 */ /* 0x000fe2000f8e02ff */
[----:B------:R-:W-:Y:S01]  /*de90*/  ULDC UR33, c[0x0][0x240] ;  /* 0x0000900000217ab9 */ /* 0x000fe20000000800 */
[----:B------:R-:W-:Y:S01]  /*dea0*/  IMAD R123, R123, UR35, RZ ;  /* 0x000000237b7b7c24 */ /* 0x000fe2000f8e02ff */
[----:B------:R-:W-:Y:S01]  /*deb0*/  ULDC UR35, c[0x0][0x240] ;  /* 0x0000900000237ab9 */ /* 0x000fe20000000800 */
[----:B------:R-:W-:Y:S01]  /*dec0*/  IMAD R178, R178, UR33, RZ ;  /* 0x00000021b2b27c24 */ /* 0x000fe2000f8e02ff */
[----:B------:R-:W-:Y:S01]  /*ded0*/  ULDC UR33, c[0x0][0x240] ;  /* 0x0000900000217ab9 */ /* 0x000fe20000000800 */
[----:B------:R-:W-:Y:S01]  /*dee0*/  IMAD R57, R57, UR59, RZ ;  /* 0x0000003b39397c24 */ /* 0x000fe2000f8e02ff */
[----:B------:R-:W-:Y:S01]  /*def0*/  ULDC UR59, c[0x0][0x240] ;  /* 0x00009000003b7ab9 */ /* 0x000fe20000000800 */
[----:B--2---:R-:W-:Y:S01]  /*df00*/  IMAD R9, R14, UR46, RZ ;  /* 0x0000002e0e097c24 */ /* 0x004fe2000f8e02ff */
[----:B------:R-:W-:Y:S01]  /*df10*/  ULDC UR46, c[0x0][0x240] ;  /* 0x00009000002e7ab9 */ /* 0x000fe20000000800 */
[----:B------:R-:W2:Y:S01]  /*df20*/  LDL.LU R14, [R1+0x4] ;  /* 0x00000400010e7983 */ /* 0x000ea20000300800 */
[----:B------:R-:W-:Y:S01]  /*df30*/  IMAD R125, R125, UR37, RZ ;  /* 0x000000257d7d7c24 */ /* 0x000fe2000f8e02ff */
[----:B------:R-:W-:Y:S01]  /*df40*/  ULDC UR37, c[0x0][0x240] ;  /* 0x0000900000257ab9 */ /* 0x000fe20000000800 */
[----:B------:R-:W-:Y:S01]  /*df50*/  IMAD R180, R180, UR35, RZ ;  /* 0x00000023b4b47c24 */ /* 0x000fe2000f8e02ff */
[----:B------:R1:W-:Y:S01]  /*df60*/  STL [R1+0x2f0], R178 ;  /* 0x0002f0b201007387 */ /* 0x0003e20000100800 */
        /* <DEDUP_REMOVED lines=16> */
[----:B---3--:R-:W-:Y:S01]  /*e070*/  IMAD R243, R243, UR54, RZ ;  /* 0x00000036f3f37c24 */ /* 0x008fe2000f8e02ff */
[----:B------:R-:W-:Y:S01]  /*e080*/  ULDC UR54, c[0x0][0x240] ;  /* 0x0000900000367ab9 */ /* 0x000fe20000000800 */
[----:B------:R-:W-:Y:S01]  /*e090*/  IMAD R186, R186, UR41, RZ ;  /* 0x00000029baba7c24 */ /* 0x000fe2000f8e02ff */
[----:B------:R-:W-:-:S02]  /*e0a0*/  ULDC UR39, c[0x0][0x240] ;  /* 0x0000900000277ab9 */ /* 0x000fc40000000800 */
[----:B-1----:R-:W-:Y:S01]  /*e0b0*/  MOV R178, R243 ;  /* 0x000000f300b27202 */ /* 0x002fe20000000f00 */
[----:B------:R-:W-:Y:S01]  /*e0c0*/  IMAD R61, R61, UR55, RZ ;  /* 0x000000373d3d7c24 */ /* 0x000fe2000f8e02ff */
[----:B------:R-:W3:Y:S01]  /*e0d0*/  LDL.LU R243, [R1+0x1c00] ;  /* 0x001c000001f37983 */ /* 0x000ee20000300800 */
[----:B----4-:R-:W-:Y:S01]  /*e0e0*/  IMAD R247, R247, UR56, RZ ;  /* 0x00000038f7f77c24 */ /* 0x010fe2000f8e02ff */
        /* <DEDUP_REMOVED lines=9> */
[----:B-1----:R-:W-:Y:S01]  /*e180*/  IMAD.MOV.U32 R180, RZ, RZ, R244 ;  /* 0x000000ffffb47224 */ /* 0x002fe200078e00f4 */
[----:B------:R-:W-:Y:S01]  /*e190*/  ULDC UR58, c[0x0][0x240] ;  /* 0x00009000003a7ab9 */ /* 0x000fe20000000800 */
[----:B------:R-:W4:Y:S01]  /*e1a0*/  LDL.LU R244, [R1+0x1bfc] ;  /* 0x001bfc0001f47983 */ /* 0x000f220000300800 */
        /* <DEDUP_REMOVED lines=30> */
[----:B-1----:R-:W-:Y:S01]  /*e390*/  MOV R184, R246 ;  /* 0x000000f600b87202 */ /* 0x002fe20000000f00 */
[----:B------:R-:W-:Y:S01]  /*e3a0*/  IMAD R136, R136, UR48, RZ ;  /* 0x0000003088887c24 */ /* 0x000fe2000f8e02ff */
[----:B------:R-:W4:Y:S01]  /*e3b0*/  LDL.LU R246, [R1+0x1bf4] ;  /* 0x001bf40001f67983 */ /* 0x000f220000300800 */
[----:B------:R-:W-:Y:S01]  /*e3c0*/  ULDC UR48, c[0x0][0x240] ;  /* 0x0000900000307ab9 */ /* 0x000fe20000000800 */
[----:B------:R-:W-:Y:S01]  /*e3d0*/  IMAD R137, R137, UR49, RZ ;  /* 0x0000003189897c24 */ /* 0x000fe2000f8e02ff */
[----:B------:R-:W-:Y:S01]  /*e3e0*/  ULDC UR49, c[0x0][0x240] ;  /* 0x0000900000317ab9 */ /* 0x000fe20000000800 */
[----:B------:R1:W-:Y:S01]  /*e3f0*/  STL [R1+0x300], R186 ;  /* 0x000300ba01007387 */ /* 0x0003e20000100800 */
[----:B------:R-:W-:Y:S01]  /*e400*/  IMAD R138, R138, UR50, RZ ;  /* 0x000000328a8a7c24 */ /* 0x000fe2000f8e02ff */
[----:B------:R-:W-:Y:S01]  /*e410*/  ULDC UR50, c[0x0][0x240] ;  /* 0x0000900000327ab9 */ /* 0x000fe20000000800 */
[----:B------:R-:W-:Y:S01]  /*e420*/  IMAD R139, R139, UR51, RZ ;  /* 0x000000338b8b7c24 */ /* 0x000fe2000f8e02ff */
[----:B------:R-:W-:Y:S01]  /*e430*/  ULDC UR51, c[0x0][0x240] ;  /* 0x0000900000337ab9 */ /* 0x000fe20000000800 */
        /* <DEDUP_REMOVED lines=36> */
[----:B------:R-:W-:Y:S01]  /*e680*/  IMAD R51, R51, UR8, RZ ;  /* 0x0000000833337c24 */ /* 0x000fe2000f8e02ff */
[----:B------:R-:W-:Y:S01]  /*e690*/  ULDC UR8, c[0x0][0x240] ;  /* 0x0000900000087ab9 */ /* 0x000fe20000000800 */
[----:B-1----:R-:W-:Y:S01]  /*e6a0*/  IMAD R189, R191, UR46, RZ ;  /* 0x0000002ebfbd7c24 */ /* 0x002fe2000f8e02ff */
[----:B------:R-:W-:Y:S01]  /*e6b0*/  ULDC UR45, c[0x0][0x240] ;  /* 0x00009000002d7ab9 */ /* 0x000fe20000000800 */
[----:B------:R-:W-:Y:S01]  /*e6c0*/  IMAD R190, R193, UR48, RZ ;  /* 0x00000030c1be7c24 */ /* 0x000fe2000f8e02ff */
[----:B------:R-:W-:-:S02]  /*e6d0*/  ULDC UR48, c[0x0][0x240] ;  /* 0x0000900000307ab9 */ /* 0x000fc40000000800 */
        /* <DEDUP_REMOVED lines=14> */
[----:B------:R-:W-:Y:S01]  /*e7c0*/  ULDC UR8, c[0x0][0x240] ;  /* 0x0000900000087ab9 */ /* 0x000fe20000000800 */
[----:B------:R-:W-:Y:S01]  /*e7d0*/  IMAD R49, R49, UR10, RZ ;  /* 0x0000000a31317c24 */ /* 0x000fe2000f8e02ff */
[----:B------:R1:W-:Y:S01]  /*e7e0*/  STL [R1+0x314], R189 ;  /* 0x000314bd01007387 */ /* 0x0003e20000100800 */
[----:B------:R-:W-:Y:S01]  /*e7f0*/  IMAD R148, R148, UR60, RZ ;  /* 0x0000003c94947c24 */ /* 0x000fe2000f8e02ff */
[----:B------:R-:W-:Y:S01]  /*e800*/  ULDC UR60, c[0x0][0x240] ;  /* 0x00009000003c7ab9 */ /* 0x000fe20000000800 */
[----:B------:R-:W-:Y:S01]  /*e810*/  IMAD R149, R149, UR61, RZ ;  /* 0x0000003d95957c24 */ /* 0x000fe2000f8e02ff */
[----:B------:R1:W-:Y:S01]  /*e820*/  STL [R1+0x318], R190 ;  /* 0x000318be01007387 */ /* 0x0003e20000100800 */
        /* <DEDUP_REMOVED lines=92> */
[----:B------:R-:W-:Y:S01]  /*edf0*/  STL [R1+0x348], R190 ;  /* 0x000348be01007387 */ /* 0x000fe20000100800 */
        /* <DEDUP_REMOVED lines=16> */
[----:B--2---:R-:W-:Y:S01]  /*ef00*/  IMAD R14, R14, UR4, RZ ;  /* 0x000000040e0e7c24 */ /* 0x004fe2000f8e02ff */
[----:B------:R-:W-:Y:S01]  /*ef10*/  ULDC UR4, c[0x0][0x240] ;  /* 0x0000900000047ab9 */ /* 0x000fe20000000800 */
[----:B------:R-:W-:Y:S01]  /*ef20*/  IMAD R164, R164, UR19, RZ ;  /* 0x00000013a4a47c24 */ /* 0x000fe2000f8e02ff */
[----:B------:R-:W-:Y:S01]  /*ef30*/  ULDC UR19, c[0x0][0x240] ;  /* 0x0000900000137ab9 */ /* 0x000fe20000000800 */
[----:B------:R-:W-:Y:S01]  /*ef40*/  IMAD R150, R150, UR4, RZ ;  /* 0x0000000496967c24 */ /* 0x000fe2000f8e02ff */
[----:B------:R-:W-:Y:S01]  /*ef50*/  ULDC UR4, c[0x0][0x240] ;  /* 0x0000900000047ab9 */ /* 0x000fe20000000800 */
[----:B-1----:R-:W-:Y:S01]  /*ef60*/  IMAD R189, R208, UR5, RZ ;  /* 0x00000005d0bd7c24 */ /* 0x002fe2000f8e02ff */
[----:B------:R-:W-:Y:S01]  /*ef70*/  ULDC UR23, c[0x0][0x240] ;  /* 0x0000900000177ab9 */ /* 0x000fe20000000800 */
[----:B------:R-:W-:-:S02]  /*ef80*/  IMAD R190, R207, UR4, RZ ;  /* 0x00000004cfbe7c24 */ /* 0x000fc4000f8e02ff */
        /* <DEDUP_REMOVED lines=14> */
[----:B------:R1:W-:Y:S01]  /*f070*/  STL [R1+0x358], R191 ;  /* 0x000358bf01007387 */ /* 0x0003e20000100800 */
[----:B------:R-:W-:Y:S01]  /*f080*/  ULDC UR23, c[0x0][0x240] ;  /* 0x0000900000177ab9 */ /* 0x000fe20000000800 */
[----:B------:R-:W-:Y:S01]  /*f090*/  IMAD R33, R33, UR26, RZ ;  /* 0x0000001a21217c24 */ /* 0x000fe2000f8e02ff */
[----:B------:R-:W-:Y:S01]  /*f0a0*/  ULDC UR26, c[0x0][0x240] ;  /* 0x00009000001a7ab9 */ /* 0x000fe20000000800 */
[----:B--2---:R-:W-:Y:S01]  /*f0b0*/  IMAD R189, R211, UR9, RZ ;  /* 0x00000009d3bd7c24 */ /* 0x004fe2000f8e02ff */
[----:B------:R2:W-:Y:S01]  /*f0c0*/  STL [R1+0x35c], R190 ;  /* 0x00035cbe01007387 */ /* 0x0005e20000100800 */
[----:B------:R-:W-:Y:S01]  /*f0d0*/  IMAD R32, R32, UR27, RZ ;  /* 0x0000001b20207c24 */ /* 0x000fe2000f8e02ff */
[----:B------:R-:W-:Y:S01]  /*f0e0*/  ULDC UR27, c[0x0][0x240] ;  /* 0x00009000001b7ab9 */ /* 0x000fe20000000800 */
[----:B------:R-:W-:Y:S01]  /*f0f0*/  IMAD R31, R31, UR28, RZ ;  /* 0x0000001c1f1f7c24 */ /* 0x000fe2000f8e02ff */
[----:B------:R3:W-:Y:S01]  /*f100*/  STL [R1+0x360], R189 ;  /* 0x000360bd01007387 */ /* 0x0007e20000100800 */
[----:B-1----:R-:W-:Y:S01]  /*f110*/  IMAD R191, R212, UR10, RZ ;  /* 0x0000000ad4bf7c24 */ /* 0x002fe2000f8e02ff */
[----:B------:R-:W-:Y:S01]  /*f120*/  ULDC UR28, c[0x0][0x240] ;  /* 0x00009000001c7ab9 */ /* 0x000fe20000000800 */
[----:B------:R-:W-:Y:S01]  /*f130*/  IMAD R30, R30, UR29, RZ ;  /* 0x0000001d1e1e7c24 */ /* 0x000fe2000f8e02ff */
[----:B------:R-:W-:Y:S01]  /*f140*/  ULDC UR29, c[0x0][0x240] ;  /* 0x00009000001d7ab9 */ /* 0x000fe20000000800 */
[----:B------:R-:W-:-:S02]  /*f150*/  IMAD R29, R29, UR30, RZ ;  /* 0x0000001e1d1d7c24 */ /* 0x000fc4000f8e02ff */
[----:B------:R-:W-:Y:S02]  /*f160*/  IMAD R28, R28, UR31, RZ ;  /* 0x0000001f1c1c7c24 */ /* 0x000fe4000f8e02ff */
[----:B------:R-:W-:Y:S02]  /*f170*/  IMAD R27, R27, UR32, RZ ;  /* 0x000000201b1b7c24 */ /* 0x000fe4000f8e02ff */
[----:B------:R-:W-:Y:S02]  /*f180*/  IMAD R25, R25, UR34, RZ ;  /* 0x0000002219197c24 */ /* 0x000fe4000f8e02ff */
[----:B------:R-:W-:Y:S02]  /*f190*/  IMAD R23, R23, UR36, RZ ;  /* 0x0000002417177c24 */ /* 0x000fe4000f8e02ff */
[----:B------:R-:W-:Y:S02]  /*f1a0*/  IMAD R126, R126, UR38, RZ ;  /* 0x000000267e7e7c24 */ /* 0x000fe4000f8e02ff */
[----:B------:R-:W-:Y:S01]  /*f1b0*/  IMAD R83, R83, UR48, RZ ;  /* 0x0000003053537c24 */ /* 0x000fe2000f8e02ff */
[-C--:B------:R-:W-:Y:S01]  /*f1c0*/  LEA R204, P5, R87, R4.reuse, 0x2 ;  /* 0x0000000457cc7211 */ /* 0x080fe200078a10ff */
[----:B--2---:R-:W-:Y:S01]  /*f1d0*/  IMAD R190, R213, UR11, RZ ;  /* 0x0000000bd5be7c24 */ /* 0x004fe2000f8e02ff */
[-C--:B------:R-:W-:Y:S01]  /*f1e0*/  LEA R202, P4, R84, R4.reuse, 0x2 ;  /* 0x0000000454ca7211 */ /* 0x080fe200078810ff */
[----:B---3--:R-:W-:Y:S01]  /*f1f0*/  IMAD R189, R214, UR12, RZ ;  /* 0x0000000cd6bd7c24 */ /* 0x008fe2000f8e02ff */
        /* <DEDUP_REMOVED lines=11> */
[----:B-1----:R-:W-:Y:S01]  /*f2b0*/  IMAD R191, R215, UR13, RZ ;  /* 0x0000000dd7bf7c24 */ /* 0x002fe2000f8e02ff */
[----:B------:R-:W-:Y:S01]  /*f2c0*/  ULDC UR30, c[0x0][0x240] ;  /* 0x00009000001e7ab9 */ /* 0x000fe20000000800 */
[----:B------:R-:W-:Y:S01]  /*f2d0*/  IMAD R114, R114, UR26, RZ ;  /* 0x0000001a72727c24 */ /* 0x000fe2000f8e02ff */
[----:B------:R-:W-:Y:S01]  /*f2e0*/  ULDC UR26, c[0x0][0x240] ;  /* 0x00009000001a7ab9 */ /* 0x000fe20000000800 */
[----:B--2---:R-:W-:Y:S01]  /*f2f0*/  IMAD R190, R216, UR14, RZ ;  /* 0x0000000ed8be7c24 */ /* 0x004fe2000f8e02ff */
[----:B------:R-:W-:Y:S01]  /*f300*/  ULDC UR31, c[0x0][0x240] ;  /* 0x00009000001f7ab9 */ /* 0x000fe20000000800 */
[----:B------:R-:W-:Y:S01]  /*f310*/  IMAD R115, R115, UR27, RZ ;  /* 0x0000001b73737c24 */ /* 0x000fe2000f8e02ff */
[----:B------:R-:W-:Y:S01]  /*f320*/  ULDC UR32, c[0x0][0x240] ;  /* 0x0000900000207ab9 */ /* 0x000fe20000000800 */
[----:B---3--:R-:W-:Y:S01]  /*f330*/  IMAD R189, R217, UR15, RZ ;  /* 0x0000000fd9bd7c24 */ /* 0x008fe2000f8e02ff */
[----:B------:R1:W-:Y:S01]  /*f340*/  STL [R1+0x370], R191 ;  /* 0x000370bf01007387 */ /* 0x0003e20000100800 */
[----:B------:R-:W-:Y:S01]  /*f350*/  IMAD R169, R169, UR24, RZ ;  /* 0x00000018a9a97c24 */ /* 0x000fe2000f8e02ff */
[----:B------:R-:W-:Y:S01]  /*f360*/  ULDC UR24, c[0x0][0x240] ;  /* 0x0000900000187ab9 */ /* 0x000fe20000000800 */
[----:B------:R-:W-:Y:S01]  /*f370*/  IMAD R170, R170, UR25, RZ ;  /* 0x00000019aaaa7c24 */ /* 0x000fe2000f8e02ff */
[----:B------:R2:W-:Y:S01]  /*f380*/  STL [R1+0x374], R190 ;  /* 0x000374be01007387 */ /* 0x0005e20000100800 */
[----:B------:R-:W-:Y:S01]  /*f390*/  ULDC UR25, c[0x0][0x240] ;  /* 0x0000900000197ab9 */ /* 0x000fe20000000800 */
[----:B------:R-:W-:Y:S01]  /*f3a0*/  ULDC UR27, c[0x0][0x240] ;  /* 0x00009000001b7ab9 */ /* 0x000fe20000000800 */
[----:B------:R-:W-:Y:S01]  /*f3b0*/  IMAD R116, R116, UR28, RZ ;  /* 0x0000001c74747c24 */ /* 0x000fe2000f8e02ff */
[----:B------:R3:W-:Y:S01]  /*f3c0*/  STL [R1+0x378], R189 ;  /* 0x000378bd01007387 */ /* 0x0007e20000100800 */
[----:B------:R-:W-:Y:S01]  /*f3d0*/  IMAD R117, R117, UR29, RZ ;  /* 0x0000001d75757c24 */ /* 0x000fe2000f8e02ff */
[----:B------:R-:W-:Y:S01]  /*f3e0*/  ULDC UR28, c[0x0][0x240] ;  /* 0x00009000001c7ab9 */ /* 0x000fe20000000800 */
[----:B-1----:R-:W-:Y:S01]  /*f3f0*/  IMAD R191, R218, UR16, RZ ;  /* 0x00000010dabf7c24 */ /* 0x002fe2000f8e02ff */
[----:B------:R-:W-:Y:S01]  /*f400*/  ULDC UR29, c[0x0][0x240] ;  /* 0x00009000001d7ab9 */ /* 0x000fe20000000800 */
[----:B------:R-:W-:Y:S01]  /*f410*/  ULDC UR34, c[0x0][0x240] ;  /* 0x0000900000227ab9 */ /* 0x000fe20000000800 */
[----:B--2---:R-:W-:Y:S01]  /*f420*/  IMAD R190, R219, UR17, RZ ;  /* 0x00000011dbbe7c24 */ /* 0x004fe2000f8e02ff */
[----:B------:R-:W-:Y:S01]  /*f430*/  ULDC UR36, c[0x0][0x240] ;  /* 0x0000900000247ab9 */ /* 0x000fe20000000800 */
[----:B------:R-:W-:Y:S01]  /*f440*/  ULDC UR38, c[0x0][0x240] ;  /* 0x0000900000267ab9 */ /* 0x000fe20000000800 */
[-C--:B------:R-:W-:Y:S01]  /*f450*/  LEA R200, P3, R81, R4.reuse, 0x2 ;  /* 0x0000000451c87211 */ /* 0x080fe200078610ff */
[----:B---3--:R-:W-:Y:S01]  /*f460*/  IMAD R189, R220, UR18, RZ ;  /* 0x00000012dcbd7c24 */ /* 0x008fe2000f8e02ff */
[----:B------:R1:W-:Y:S01]  /*f470*/  STL [R1+0x37c], R191 ;  /* 0x00037cbf01007387 */ /* 0x0003e20000100800 */
[----:B------:R-:W-:Y:S01]  /*f480*/  LEA.HI.X.SX32 R205, R87, R3, 0x2, P5 ;  /* 0x0000000357cd7211 */ /* 0x000fe200028f16ff */
[----:B------:R-:W-:Y:S01]  /*f490*/  ULDC UR53, c[0x0][0x240] ;  /* 0x0000900000357ab9 */ /* 0x000fe20000000800 */
[-C--:B------:R-:W-:Y:S01]  /*f4a0*/  LEA R198, P1, R79, R4.reuse, 0x2 ;  /* 0x000000044fc67211 */ /* 0x080fe200078210ff */
[----:B------:R2:W-:Y:S01]  /*f4b0*/  STL [R1+0x380], R190 ;  /* 0x000380be01007387 */ /* 0x0005e20000100800 */
[----:B------:R-:W-:Y:S01]  /*f4c0*/  LEA R196, P6, R78, R4, 0x2 ;  /* 0x000000044ec47211 */ /* 0x000fe200078c10ff */
[----:B------:R-:W-:Y:S01]  /*f4d0*/  ULDC UR54, c[0x0][0x240] ;  /* 0x0000900000367ab9 */ /* 0x000fe20000000800 */
[----:B------:R-:W-:Y:S01]  /*f4e0*/  ULDC UR51, c[0x0][0x240] ;  /* 0x0000900000337ab9 */ /* 0x000fe20000000800 */
[----:B------:R3:W-:Y:S01]  /*f4f0*/  STL [R1+0x384], R189 ;  /* 0x000384bd01007387 */ /* 0x0007e20000100800 */
[----:B------:R-:W-:Y:S01]  /*f500*/  IMAD.MOV.U32 R192, RZ, RZ, R12 ;  /* 0x000000ffffc07224 */ /* 0x000fe200078e000c */
[----:B------:R-:W-:Y:S01]  /*f510*/  ULDC UR52, c[0x0][0x240] ;  /* 0x0000900000347ab9 */ /* 0x000fe20000000800 */
[----:B-1----:R-:W-:Y:S01]  /*f520*/  IMAD R191, R221, UR19, RZ ;  /* 0x00000013ddbf7c24 */ /* 0x002fe2000f8e02ff */
[----:B------:R-:W-:Y:S01]  /*f530*/  MOV R194, R2 ;  /* 0x0000000200c27202 */ /* 0x000fe20000000f00 */
[----:B------:R-:W-:Y:S01]  /*f540*/  IMAD.MOV.U32 R195, RZ, RZ, R8 ;  /* 0x000000ffffc37224 */ /* 0x000fe200078e0008 */
[----:B------:R-:W-:Y:S01]  /*f550*/  ULDC UR56, c[0x0][0x240] ;  /* 0x0000900000387ab9 */ /* 0x000fe20000000800 */
[----:B--2---:R-:W-:Y:S01]  /*f560*/  IMAD R190, R222, UR20, RZ ;  /* 0x00000014debe7c24 */ /* 0x004fe2000f8e02ff */
[----:B------:R-:W-:Y:S01]  /*f570*/  ULDC UR58, c[0x0][0x240] ;  /* 0x00009000003a7ab9 */ /* 0x000fe20000000800 */
[----:B------:R-:W-:Y:S01]  /*f580*/  IMAD.MOV.U32 R193, RZ, RZ, R0 ;  /* 0x000000ffffc17224 */ /* 0x000fe200078e0000 */
        /* <DEDUP_REMOVED lines=19> */
[----:B------:R-:W-:-:S02]  /*f6c0*/  IMAD R174, R174, UR29, RZ ;  /* 0x0000001daeae7c24 */ /* 0x000fc4000f8e02ff */
[----:B------:R-:W-:Y:S02]  /*f6d0*/  IMAD R130, R130, UR42, RZ ;  /* 0x0000002a82827c24 */ /* 0x000fe4000f8e02ff */
[----:B------:R-:W-:Y:S02]  /*f6e0*/  IMAD R243, R243, UR41, RZ ;  /* 0x00000029f3f37c24 */ /* 0x000fe4000f8e02ff */
[----:B----4-:R-:W-:Y:S02]  /*f6f0*/  IMAD R245, R245, UR43, RZ ;  /* 0x0000002bf5f57c24 */ /* 0x010fe4000f8e02ff */
[----:B------:R-:W-:Y:S02]  /*f700*/  IMAD R246, R246, UR44, RZ ;  /* 0x0000002cf6f67c24 */ /* 0x000fe4000f8e02ff */
[----:B------:R-:W-:Y:S02]  /*f710*/  IMAD R247, R247, UR45, RZ ;  /* 0x0000002df7f77c24 */ /* 0x000fe4000f8e02ff */
[----:B------:R-:W-:Y:S01]  /*f720*/  IMAD R248, R248, UR46, RZ ;  /* 0x0000002ef8f87c24 */ /* 0x000fe2000f8e02ff */
[----:B------:R-:W1:Y:S01]  /*f730*/  S2UR UR61, SR_CgaCtaId ;  /* 0x00000000003d79c3 */ /* 0x000e620000008800 */
[----:B---3--:R-:W-:Y:S01]  /*f740*/  IMAD R189, R226, UR24, RZ ;  /* 0x00000018e2bd7c24 */ /* 0x008fe2000f8e02ff */
[----:B------:R-:W-:Y:S01]  /*f750*/  STL [R1+0x394], R191 ;  /* 0x000394bf01007387 */ /* 0x000fe20000100800 */
[----:B------:R-:W-:Y:S01]  /*f760*/  ULDC UR29, c[0x0][0x240] ;  /* 0x00009000001d7ab9 */ /* 0x000fe20000000800 */
[----:B------:R-:W-:Y:S01]  /*f770*/  IMAD R175, R175, UR30, RZ ;  /* 0x0000001eafaf7c24 */ /* 0x000fe2000f8e02ff */
[----:B------:R-:W-:Y:S01]  /*f780*/  ULDC UR30, c[0x0][0x240] ;  /* 0x00009000001e7ab9 */ /* 0x000fe20000000800 */
[----:B------:R-:W-:Y:S01]  /*f790*/  STL [R1+0x398], R190 ;  /* 0x000398be01007387 */ /* 0x000fe20000100800 */
        /* <DEDUP_REMOVED lines=9> */
[----:B------:R-:W-:Y:S01]  /*f830*/  IMAD R183, R183, UR38, RZ ;  /* 0x00000026b7b77c24 */ /* 0x000fe2000f8e02ff */
[----:B------:R-:W-:Y:S01]  /*f840*/  ULDC UR38, c[0x0][0x240] ;  /* 0x0000900000267ab9 */ /* 0x000fe20000000800 */
[-C--:B------:R-:W-:Y:S01]  /*f850*/  LEA.HI.X.SX32 R203, R84, R3.reuse, 0x2, P4 ;  /* 0x0000000354cb7211 */ /* 0x080fe200020f16ff */
[----:B------:R-:W-:Y:S01]  /*f860*/  UMOV UR4, 0x400 ;  /* 0x0000040000047882 */ /* 0x000fe20000000000 */
[----:B--2---:R-:W-:Y:S01]  /*f870*/  IMAD R189, R227, UR25, RZ ;  /* 0x00000019e3bd7c24 */ /* 0x004fe2000f8e02ff */
[-C--:B------:R-:W-:Y:S01]  /*f880*/  LEA.HI.X.SX32 R201, R81, R3.reuse, 0x2, P3 ;  /* 0x0000000351c97211 */ /* 0x080fe200018f16ff */
[----:B------:R-:W-:Y:S01]  /*f890*/  IMAD R190, R228, UR26, RZ ;  /* 0x0000001ae4be7c24 */ /* 0x000fe2000f8e02ff */
[-C--:B------:R-:W-:Y:S01]  /*f8a0*/  LEA.HI.X.SX32 R199, R79, R3.reuse, 0x2, P1 ;  /* 0x000000034fc77211 */ /* 0x080fe200008f16ff */
[----:B------:R-:W-:Y:S01]  /*f8b0*/  ULDC.64 UR8, c[0x0][0x208] ;  /* 0x0000820000087ab9 */ /* 0x000fe20000000a00 */
[----:B------:R2:W-:Y:S01]  /*f8c0*/  STL [R1+0x3a0], R189 ;  /* 0x0003a0bd01007387 */ /* 0x0005e20000100800 */
[----:B------:R-:W-:Y:S01]  /*f8d0*/  IMAD R191, R230, UR28, RZ ;  /* 0x0000001ce6bf7c24 */ /* 0x000fe2000f8e02ff */
[----:B------:R-:W-:Y:S01]  /*f8e0*/  LEA.HI.X.SX32 R197, R78, R3, 0x2, P6 ;  /* 0x000000034ec57211 */ /* 0x000fe200030f16ff */
[----:B------:R-:W-:Y:S01]  /*f8f0*/  IMAD R12, R88, UR51, RZ ;  /* 0x00000033580c7c24 */ /* 0x000fe2000f8e02ff */
[----:B------:R3:W-:Y:S01]  /*f900*/  STL [R1+0x3a4], R190 ;  /* 0x0003a4be01007387 */ /* 0x0007e20000100800 */
[----:B------:R-:W-:Y:S01]  /*f910*/  IMAD R8, R251, UR56, RZ ;  /* 0x00000038fb087c24 */ /* 0x000fe2000f8e02ff */
[----:B------:R-:W-:Y:S01]  /*f920*/  ULDC UR40, c[0x0][0x240] ;  /* 0x0000900000287ab9 */ /* 0x000fe20000000800 */
[----:B------:R-:W-:Y:S01]  /*f930*/  IMAD R2, R92, UR55, RZ ;  /* 0x000000375c027c24 */ /* 0x000fe2000f8e02ff */
[----:B------:R-:W-:Y:S01]  /*f940*/  ULDC UR42, c[0x0][0x240] ;  /* 0x00009000002a7ab9 */ /* 0x000fe20000000800 */
[----:B------:R-:W-:Y:S01]  /*f950*/  UISETP.GT.AND UP0, UPT, UR6, 0xff, UPT ;  /* 0x000000ff0600788c */ /* 0x000fe2000bf04270 */
[----:B--2---:R-:W-:Y:S01]  /*f960*/  IMAD R189, R229, UR27, RZ ;  /* 0x0000001be5bd7c24 */ /* 0x004fe2000f8e02ff */
[----:B------:R-:W-:Y:S01]  /*f970*/  ULDC.64 UR10, c[0x0][0x238] ;  /* 0x00008e00000a7ab9 */ /* 0x000fe20000000a00 */
[----:B------:R-:W-:Y:S01]  /*f980*/  IMAD R176, R176, UR31, RZ ;  /* 0x0000001fb0b07c24 */ /* 0x000fe2000f8e02ff */
[----:B------:R-:W-:Y:S01]  /*f990*/  ULDC UR31, c[0x0][0x240] ;  /* 0x00009000001f7ab9 */ /* 0x000fe20000000800 */
[----:B---3--:R-:W-:Y:S01]  /*f9a0*/  IMAD R190, R231, UR29, RZ ;  /* 0x0000001de7be7c24 */ /* 0x008fe2000f8e02ff */
[----:B------:R2:W-:Y:S01]  /*f9b0*/  STL [R1+0x3a8], R189 ;  /* 0x0003a8bd01007387 */ /* 0x0005e20000100800 */
[----:B------:R-:W-:Y:S01]  /*f9c0*/  IMAD R177, R177, UR32, RZ ;  /* 0x00000020b1b17c24 */ /* 0x000fe2000f8e02ff */
[----:B------:R-:W-:-:S02]  /*f9d0*/  ULDC UR32, c[0x0][0x240] ;  /* 0x0000900000207ab9 */ /* 0x000fc40000000800 */
[----:B------:R3:W-:Y:S01]  /*f9e0*/  STL [R1+0x3ac], R191 ;  /* 0x0003acbf01007387 */ /* 0x0007e20000100800 */
[----:B--2---:R-:W-:-:S03]  /*f9f0*/  IMAD R189, R232, UR30, RZ ;  /* 0x0000001ee8bd7c24 */ /* 0x004fc6000f8e02ff */
[----:B------:R2:W-:Y:S01]  /*fa00*/  STL [R1+0x3b0], R190 ;  /* 0x0003b0be01007387 */ /* 0x0005e20000100800 */
[----:B---3--:R-:W-:-:S03]  /*fa10*/  IMAD R191, R233, UR31, RZ ;  /* 0x0000001fe9bf7c24 */ /* 0x008fc6000f8e02ff */
[----:B------:R3:W-:Y:S01]  /*fa20*/  STL [R1+0x3b4], R189 ;  /* 0x0003b4bd01007387 */ /* 0x0007e20000100800 */
[----:B------:R-:W-:Y:S01]  /*fa30*/  IMAD R179, R179, UR34, RZ ;  /* 0x00000022b3b37c24 */ /* 0x000fe2000f8e02ff */
[----:B------:R-:W-:Y:S01]  /*fa40*/  ULDC UR34, c[0x0][0x240] ;  /* 0x0000900000227ab9 */ /* 0x000fe20000000800 */
[----:B--2---:R-:W-:Y:S01]  /*fa50*/  IMAD R190, R234, UR32, RZ ;  /* 0x00000020eabe7c24 */ /* 0x004fe2000f8e02ff */
[----:B------:R2:W-:Y:S01]  /*fa60*/  STL [R1+0x3b8], R191 ;  /* 0x0003b8bf01007387 */ /* 0x0005e20000100800 */
[----:B---3--:R-:W-:-:S03]  /*fa70*/  IMAD R189, R235, UR33, RZ ;  /* 0x00000021ebbd7c24 */ /* 0x008fc6000f8e02ff */
[----:B------:R3:W-:Y:S01]  /*fa80*/  STL [R1+0x3bc], R190 ;  /* 0x0003bcbe01007387 */ /* 0x0007e20000100800 */
[----:B------:R-:W-:Y:S01]  /*fa90*/  IMAD R181, R181, UR36, RZ ;  /* 0x00000024b5b57c24 */ /* 0x000fe2000f8e02ff */
[----:B------:R-:W-:Y:S02]  /*faa0*/  ULDC UR36, c[0x0][0x240] ;  /* 0x0000900000247ab9 */ /* 0x000fe40000000800 */
[----:B------:R4:W-:Y:S01]  /*fab0*/  STL [R1+0x3c0], R189 ;  /* 0x0003c0bd01007387 */ /* 0x0009e20000100800 */
[----:B--2---:R-:W-:Y:S02]  /*fac0*/  IMAD R191, R236, UR34, RZ ;  /* 0x00000022ecbf7c24 */ /* 0x004fe4000f8e02ff */
[----:B---3--:R-:W-:-:S03]  /*fad0*/  IMAD R190, R237, UR35, RZ ;  /* 0x00000023edbe7c24 */ /* 0x008fc6000f8e02ff */
[----:B------:R2:W-:Y:S01]  /*fae0*/  STL [R1+0x3c4], R191 ;  /* 0x0003c4bf01007387 */ /* 0x0005e20000100800 */
[----:B----4-:R-:W-:-:S03]  /*faf0*/  IMAD R189, R238, UR36, RZ ;  /* 0x00000024eebd7c24 */ /* 0x010fc6000f8e02ff */
[----:B------:R3:W-:Y:S04]  /*fb00*/  STL [R1+0x3cc], R190 ;  /* 0x0003ccbe01007387 */ /* 0x0007e80000100800 */
[----:B------:R4:W-:Y:S01]  /*fb10*/  STL [R1+0x3d4], R189 ;  /* 0x0003d4bd01007387 */ /* 0x0009e20000100800 */
[----:B--2---:R-:W-:Y:S02]  /*fb20*/  IMAD R191, R239, UR37, RZ ;  /* 0x00000025efbf7c24 */ /* 0x004fe4000f8e02ff */
[----:B---3--:R-:W-:-:S03]  /*fb30*/  IMAD R190, R240, UR38, RZ ;  /* 0x00000026f0be7c24 */ /* 0x008fc6000f8e02ff */
[----:B------:R-:W-:Y:S01]  /*fb40*/  STL [R1+0x3dc], R191 ;  /* 0x0003dcbf01007387 */ /* 0x000fe20000100800 */
[----:B----4-:R-:W-:-:S03]  /*fb50*/  IMAD R189, R241, UR39, RZ ;  /* 0x00000027f1bd7c24 */ /* 0x010fc6000f8e02ff */
[----:B------:R-:W-:Y:S04]  /*fb60*/  STL [R1+0x3e4], R190 ;  /* 0x0003e4be01007387 */ /* 0x000fe80000100800 */
[----:B------:R2:W-:Y:S02]  /*fb70*/  STL [R1+0x3ec], R189 ;  /* 0x0003ecbd01007387 */ /* 0x0005e40000100800 */
[----:B--2---:R-:W-:Y:S02]  /*fb80*/  IMAD R189, R82, UR47, RZ ;  /* 0x0000002f52bd7c24 */ /* 0x004fe4000f8e02ff */
[----:B------:R-:W-:-:S03]  /*fb90*/  IMAD R82, R85, UR49, RZ ;  /* 0x0000003155527c24 */ /* 0x000fc6000f8e02ff */
[----:B------:R-:W-:Y:S04]  /*fba0*/  STL [R1+0x404], R189 ;  /* 0x000404bd01007387 */ /* 0x000fe80000100800 */
[----:B------:R-:W-:Y:S04]  /*fbb0*/  STL [R1+0x40c], R83 ;  /* 0x00040c5301007387 */ /* 0x000fe80000100800 */
[----:B------:R2:W-:Y:S02]  /*fbc0*/  STL [R1+0x414], R82 ;  /* 0x0004145201007387 */ /* 0x0005e40000100800 */
[----:B--2---:R-:W-:-:S05]  /*fbd0*/  IMAD R82, R86, UR50, RZ ;  /* 0x0000003256527c24 */ /* 0x004fca000f8e02ff */
[----:B------:R2:W-:Y:S01]  /*fbe0*/  STL [R1+0x41c], R82 ;  /* 0x00041c5201007387 */ /* 0x0005e20000100800 */
[----:B------:R-:W-:Y:S01]  /*fbf0*/  MOV R189, R178 ;  /* 0x000000b200bd7202 */ /* 0x000fe20000000f00 */
[----:B------:R-:W-:Y:S02]  /*fc00*/  IMAD.MOV.U32 R178, RZ, RZ, R14 ;  /* 0x000000ffffb27224 */ /* 0x000fe400078e000e */
[----:B------:R-:W-:Y:S01]  /*fc10*/  IMAD R14, R90, UR53, RZ ;  /* 0x000000355a0e7c24 */ /* 0x000fe2000f8e02ff */
[CC--:B--2---:R-:W-:Y:S01]  /*fc20*/  LEA R82, P2, R80.reuse, R4.reuse, 0x2 ;  /* 0x0000000450527211 */ /* 0x0c4fe200078410ff */
[----:B------:R-:W-:Y:S03]  /*fc30*/  STL.64 [R1+0x470], R204 ;  /* 0x000470cc01007387 */ /* 0x000fe60000100a00 */
[----:B------:R-:W-:Y:S01]  /*fc40*/  LEA.HI.X.SX32 R83, R80, R3, 0x2, P2 ;  /* 0x0000000350537211 */ /* 0x000fe200010f16ff */
[----:B------:R-:W-:Y:S01]  /*fc50*/  STL.64 [R1+0x2e8], R202 ;  /* 0x0002e8ca01007387 */ /* 0x000fe20000100a00 */
[-C--:B------:R-:W-:Y:S01]  /*fc60*/  LEA R90, P5, R77, R4.reuse, 0x2 ;  /* 0x000000044d5a7211 */ /* 0x080fe200078a10ff */
[----:B------:R-:W-:Y:S01]  /*fc70*/  IMAD.MOV.U32 R190, RZ, RZ, R15 ;  /* 0x000000ffffbe7224 */ /* 0x000fe200078e000f */
[-C--:B------:R-:W-:Y:S01]  /*fc80*/  LEA R86, P4, R76, R4.reuse, 0x2 ;  /* 0x000000044c567211 */ /* 0x080fe200078810ff */
[----:B------:R-:W-:Y:S01]  /*fc90*/  STL.64 [R1+0x2e0], R200 ;  /* 0x0002e0c801007387 */ /* 0x000fe20000100a00 */
[----:B------:R-:W-:Y:S01]  /*fca0*/  LEA R84, P3, R75, R4, 0x2 ;  /* 0x000000044b547211 */ /* 0x000fe200078610ff */
[----:B------:R-:W-:-:S02]  /*fcb0*/  IMAD R15, R91, UR54, RZ ;  /* 0x000000365b0f7c24 */ /* 0x000fc4000f8e02ff */
[----:B------:R2:W-:Y:S01]  /*fcc0*/  STL.64 [R1+0x2d8], R82 ;  /* 0x0002d85201007387 */ /* 0x0005e20000100a00 */
[-C--:B------:R-:W-:Y:S02]  /*fcd0*/  LEA R80, P1, R73, R4.reuse, 0x2 ;  /* 0x0000000449507211 */ /* 0x080fe400078210ff */
[-C--:B------:R-:W-:Y:S02]  /*fce0*/  LEA.HI.X.SX32 R91, R77, R3.reuse, 0x2, P5 ;  /* 0x000000034d5b7211 */ /* 0x080fe400028f16ff */
[-C--:B------:R-:W-:Y:S01]  /*fcf0*/  LEA.HI.X.SX32 R87, R76, R3.reuse, 0x2, P4 ;  /* 0x000000034c577211 */ /* 0x080fe200020f16ff */
[----:B------:R-:W-:Y:S01]  /*fd00*/  STL.64 [R1+0x2d0], R198 ;  /* 0x0002d0c601007387 */ /* 0x000fe20000100a00 */
[-C--:B------:R-:W-:Y:S02]  /*fd10*/  LEA R88, P6, R72, R4.reuse, 0x2 ;  /* 0x0000000448587211 */ /* 0x080fe400078c10ff */
[----:B------:R-:W-:Y:S02]  /*fd20*/  LEA.HI.X.SX32 R85, R75, R3, 0x2, P3 ;  /* 0x000000034b557211 */ /* 0x000fe400018f16ff */
[-C--:B--2---:R-:W-:Y:S01]  /*fd30*/  LEA R82, P2, R74, R4.reuse, 0x2 ;  /* 0x000000044a527211 */ /* 0x084fe200078410ff */
[----:B------:R-:W-:Y:S01]  /*fd40*/  STL.64 [R1+0x2c8], R196 ;  /* 0x0002c8c401007387 */ /* 0x000fe20000100a00 */
[----:B------:R-:W-:-:S02]  /*fd50*/  LEA R78, P5, R71, R4, 0x2 ;  /* 0x00000004474e7211 */ /* 0x000fc400078a10ff */
[----:B------:R-:W-:Y:S01]  /*fd60*/  LEA.HI.X.SX32 R83, R74, R3, 0x2, P2 ;  /* 0x000000034a537211 */ /* 0x000fe200010f16ff */
[----:B------:R-:W-:Y:S01]  /*fd70*/  STL.64 [R1+0x2c0], R90 ;  /* 0x0002c05a01007387 */ /* 0x000fe20000100a00 */
[----:B------:R-:W-:Y:S01]  /*fd80*/  MOV R191, R13 ;  /* 0x0000000d00bf7202 */ /* 0x000fe20000000f00 */
[----:B------:R-:W-:Y:S01]  /*fd90*/  IMAD R13, R89, UR52, RZ ;  /* 0x00000034590d7c24 */ /* 0x000fe2000f8e02ff */
[-C--:B------:R-:W-:Y:S01]  /*fda0*/  LEA.HI.X.SX32 R81, R73, R3.reuse, 0x2, P1 ;  /* 0x0000000349517211 */ /* 0x080fe200008f16ff */
[----:B------:R2:W-:Y:S01]  /*fdb0*/  STL.64 [R1+0x2b8], R86 ;  /* 0x0002b85601007387 */ /* 0x0005e20000100a00 */
[-C--:B------:R-:W-:Y:S02]  /*fdc0*/  LEA.HI.X.SX32 R89, R72, R3.reuse, 0x2, P6 ;  /* 0x0000000348597211 */ /* 0x080fe400030f16ff */
[----:B------:R-:W-:Y:S01]  /*fdd0*/  LEA.HI.X.SX32 R79, R71, R3, 0x2, P5 ;  /* 0x00000003474f7211 */ /* 0x000fe200028f16ff */
[----:B------:R3:W-:Y:S01]  /*fde0*/  STL.64 [R1+0x2b0], R84 ;  /* 0x0002b05401007387 */ /* 0x0007e20000100a00 */
[----:B------:R-:W-:-:S03]  /*fdf0*/  LEA R76, P6, R66, R4, 0x2 ;  /* 0x00000004424c7211 */ /* 0x000fc600078c10ff */
[----:B------:R4:W-:Y:S01]  /*fe00*/  STL.64 [R1+0x2a8], R82 ;  /* 0x0002a85201007387 */ /* 0x0009e20000100a00 */
[----:B--2---:R-:W-:-:S03]  /*fe10*/  LEA R86, P4, R70, R4, 0x2 ;  /* 0x0000000446567211 */ /* 0x004fc600078810ff */
[----:B------:R2:W-:Y:S01]  /*fe20*/  STL.64 [R1+0x2a0], R80 ;  /* 0x0002a05001007387 */ /* 0x0005e20000100a00 */
[----:B---3--:R-:W-:-:S03]  /*fe30*/  LEA R84, P3, R69, R4, 0x2 ;  /* 0x0000000445547211 */ /* 0x008fc600078610ff */
[----:B------:R-:W-:Y:S01]  /*fe40*/  STL.64 [R1+0x298], R88 ;  /* 0x0002985801007387 */ /* 0x000fe20000100a00 */
[-C--:B------:R-:W-:Y:S02]  /*fe50*/  LEA.HI.X.SX32 R87, R70, R3.reuse, 0x2, P4 ;  /* 0x0000000346577211 */ /* 0x080fe400020f16ff */
[CC--:B----4-:R-:W-:Y:S01]  /*fe60*/  LEA R82, P2, R68.reuse, R4.reuse, 0x2 ;  /* 0x0000000444527211 */ /* 0x0d0fe200078410ff */
[----:B------:R3:W-:Y:S01]  /*fe70*/  STL.64 [R1+0x290], R78 ;  /* 0x0002904e01007387 */ /* 0x0007e20000100a00 */
[-C--:B------:R-:W-:Y:S02]  /*fe80*/  LEA.HI.X.SX32 R85, R69, R3.reuse, 0x2, P3 ;  /* 0x0000000345557211 */ /* 0x080fe400018f16ff */
[-C--:B--2---:R-:W-:Y:S02]  /*fe90*/  LEA R80, P1, R67, R4.reuse, 0x2 ;  /* 0x0000000443507211 */ /* 0x084fe400078210ff */
[----:B------:R-:W-:Y:S02]  /*fea0*/  LEA.HI.X.SX32 R83, R68, R3, 0x2, P2 ;  /* 0x0000000344537211 */ /* 0x000fe400010f16ff */
[----:B------:R-:W-:-:S02]  /*feb0*/  LEA R74, P4, R64, R4, 0x2 ;  /* 0x00000004404a7211 */ /* 0x000fc400078810ff */
[-C--:B------:R-:W-:Y:S02]  /*fec0*/  LEA.HI.X.SX32 R81, R67, R3.reuse, 0x2, P1 ;  /* 0x0000000343517211 */ /* 0x080fe400008f16ff */
[-C--:B---3--:R-:W-:Y:S01]  /*fed0*/  LEA R78, P5, R65, R4.reuse, 0x2 ;  /* 0x00000004414e7211 */ /* 0x088fe200078a10ff */
[----:B------:R-:W-:Y:S01]  /*fee0*/  STL.64 [R1+0x288], R86 ;  /* 0x0002885601007387 */ /* 0x000fe20000100a00 */
[-C--:B------:R-:W-:Y:S02]  /*fef0*/  LEA R72, P3, R63, R4.reuse, 0x2 ;  /* 0x000000043f487211 */ /* 0x080fe400078610ff */
[-C--:B------:R-:W-:Y:S01]  /*ff00*/  LEA.HI.X.SX32 R77, R66, R3.reuse, 0x2, P6 ;  /* 0x00000003424d7211 */ /* 0x080fe200030f16ff */
[----:B------:R-:W-:Y:S01]  /*ff10*/  STL.64 [R1+0x280], R84 ;  /* 0x0002805401007387 */ /* 0x000fe20000100a00 */
[----:B------:R-:W-:Y:S02]  /*ff20*/  LEA R70, P2, R62, R4, 0x2 ;  /* 0x000000043e467211 */ /* 0x000fe400078410ff */
[-C--:B------:R-:W-:Y:S01]  /*ff30*/  LEA.HI.X.SX32 R79, R65, R3.reuse, 0x2, P5 ;  /* 0x00000003414f7211 */ /* 0x080fe200028f16ff */
[----:B------:R-:W-:Y:S01]  /*ff40*/  STL.64 [R1+0x278], R82 ;  /* 0x0002785201007387 */ /* 0x000fe20000100a00 */
[----:B------:R-:W-:-:S02]  /*ff50*/  LEA.HI.X.SX32 R75, R64, R3, 0x2, P4 ;  /* 0x00000003404b7211 */ /* 0x000fc400020f16ff */
[-C--:B------:R-:W-:Y:S01]  /*ff60*/  LEA.HI.X.SX32 R73, R63, R3.reuse, 0x2, P3 ;  /* 0x000000033f497211 */ /* 0x080fe200018f16ff */
[----:B------:R-:W-:Y:S01]  /*ff70*/  STL.64 [R1+0x270], R80 ;  /* 0x0002705001007387 */ /* 0x000fe20000100a00 */
[-C--:B------:R-:W-:Y:S02]  /*ff80*/  LEA R68, P1, R61, R4.reuse, 0x2 ;  /* 0x000000043d447211 */ /* 0x080fe400078210ff */
[----:B------:R-:W-:Y:S01]  /*ff90*/  LEA.HI.X.SX32 R71, R62, R3, 0x2, P2 ;  /* 0x000000033e477211 */ /* 0x000fe200010f16ff */
[----:B------:R2:W-:Y:S01]  /*ffa0*/  STL.64 [R1+0x268], R76 ;  /* 0x0002684c01007387 */ /* 0x0005e20000100a00 */
[----:B------:R-:W-:-:S03]  /*ffb0*/  LEA R66, P5, R59, R4, 0x2 ;  /* 0x000000043b427211 */ /* 0x000fc600078a10ff */
[----:B------:R-:W-:Y:S01]  /*ffc0*/  STL.64 [R1+0x260], R78 ;  /* 0x0002604e01007387 */ /* 0x000fe20000100a00 */
[----:B------:R-:W-:-:S03]  /*ffd0*/  LEA.HI.X.SX32 R69, R61, R3, 0x2, P1 ;  /* 0x000000033d457211 */ /* 0x000fc600008f16ff */
[----:B------:R3:W-:Y:S01]  /*ffe0*/  STL.64 [R1+0x258], R74 ;  /* 0x0002584a01007387 */ /* 0x0007e20000100a00 */
[----:B--2---:R-:W-:-:S03]  /*fff0*/  LEA R76, P6, R60, R4, 0x2 ;  /* 0x000000043c4c7211 */ /* 0x004fc600078c10ff */
[----:B------:R2:W-:Y:S01]  /*10000*/  STL.64 [R1+0x250], R72 ;  /* 0x0002504801007387 */ /* 0x0005e20000100a00 */
[-C--:B------:R-:W-:Y:S02]  /*10010*/  LEA.HI.X.SX32 R67, R59, R3.reuse, 0x2, P5 ;  /* 0x000000033b437211 */ /* 0x080fe400028f16ff */
[-C--:B------:R-:W-:Y:S01]  /*10020*/  LEA.HI.X.SX32 R77, R60, R3.reuse, 0x2, P6 ;  /* 0x000000033c4d7211 */ /* 0x080fe200030f16ff */
[----:B------:R4:W-:Y:S01]  /*10030*/  STL.64 [R1+0x248], R70 ;  /* 0x0002484601007387 */ /* 0x0009e20000100a00 */
[-C--:B---3--:R-:W-:Y:S02]  /*10040*/  LEA R74, P4, R58, R4.reuse, 0x2 ;  /* 0x000000043a4a7211 */ /* 0x088fe400078810ff */
[-C--:B------:R-:W-:Y:S02]  /*10050*/  LEA R64, P6, R54, R4.reuse, 0x2 ;  /* 0x0000000436407211 */ /* 0x080fe400078c10ff */
[----:B--2---:R-:W-:Y:S01]  /*10060*/  LEA R72, P3, R57, R4, 0x2 ;  /* 0x0000000439487211 */ /* 0x004fe200078610ff */
[----:B------:R2:W-:Y:S01]  /*10070*/  STL.64 [R1+0x240], R68 ;  /* 0x0002404401007387 */ /* 0x0005e20000100a00 */
[----:B------:R-:W-:-:S02]  /*10080*/  LEA.HI.X.SX32 R75, R58, R3, 0x2, P4 ;  /* 0x000000033a4b7211 */ /* 0x000fc400020f16ff */
[CC--:B----4-:R-:W-:Y:S01]  /*10090*/  LEA R70, P2, R56.reuse, R4.reuse, 0x2 ;  /* 0x0000000438467211 */ /* 0x0d0fe200078410ff */
[----:B------:R-:W-:Y:S01]  /*100a0*/  STL.64 [R1+0x238], R76 ;  /* 0x0002384c01007387 */ /* 0x000fe20000100a00 */
[-C--:B------:R-:W-:Y:S02]  /*100b0*/  LEA.HI.X.SX32 R73, R57, R3.reuse, 0x2, P3 ;  /* 0x0000000339497211 */ /* 0x080fe400018f16ff */
[-C--:B------:R-:W-:Y:S01]  /*100c0*/  LEA.HI.X.SX32 R71, R56, R3.reuse, 0x2, P2 ;  /* 0x0000000338477211 */ /* 0x080fe200010f16ff */
[----:B------:R3:W-:Y:S01]  /*100d0*/  STL.64 [R1+0x230], R66 ;  /* 0x0002304201007387 */ /* 0x0007e20000100a00 */
[----:B------:R-:W-:Y:S02]  /*100e0*/  LEA.HI.X.SX32 R65, R54, R3, 0x2, P6 ;  /* 0x0000000336417211 */ /* 0x000fe400030f16ff */
[-C--:B--2---:R-:W-:Y:S01]  /*100f0*/  LEA R68, P1, R55, R4.reuse, 0x2 ;  /* 0x0000000437447211 */ /* 0x084fe200078210ff */
[----:B------:R-:W-:Y:S01]  /*10100*/  STL.64 [R1+0x228], R74 ;  /* 0x0002284a01007387 */ /* 0x000fe20000100a00 */
[----:B------:R-:W-:-:S02]  /*10110*/  LEA R62, P4, R52, R4, 0x2 ;  /* 0x00000004343e7211 */ /* 0x000fc400078810ff */
[-C--:B------:R-:W-:Y:S01]  /*10120*/  LEA R60, P3, R51, R4.reuse, 0x2 ;  /* 0x00000004333c7211 */ /* 0x080fe200078610ff */
[----:B------:R-:W-:Y:S01]  /*10130*/  STL.64 [R1+0x220], R72 ;  /* 0x0002204801007387 */ /* 0x000fe20000100a00 */
[----:B---3--:R-:W-:-:S03]  /*10140*/  LEA R66, P5, R53, R4, 0x2 ;  /* 0x0000000435427211 */ /* 0x008fc600078a10ff */
[----:B------:R-:W-:Y:S01]  /*10150*/  STL.64 [R1+0x218], R70 ;  /* 0x0002184601007387 */ /* 0x000fe20000100a00 */
[-C--:B------:R-:W-:Y:S02]  /*10160*/  LEA R58, P2, R50, R4.reuse, 0x2 ;  /* 0x00000004323a7211 */ /* 0x080fe400078410ff */
[-C--:B------:R-:W-:Y:S01]  /*10170*/  LEA.HI.X.SX32 R69, R55, R3.reuse, 0x2, P1 ;  /* 0x0000000337457211 */ /* 0x080fe200008f16ff */
[----:B------:R2:W-:Y:S01]  /*10180*/  STL.64 [R1+0x208], R64 ;  /* 0x0002084001007387 */ /* 0x0005e20000100a00 */
[-C--:B------:R-:W-:Y:S02]  /*10190*/  LEA R56, P1, R49, R4.reuse, 0x2 ;  /* 0x0000000431387211 */ /* 0x080fe400078210ff */
[-C--:B------:R-:W-:Y:S02]  /*101a0*/  LEA.HI.X.SX32 R67, R53, R3.reuse, 0x2, P5 ;  /* 0x0000000335437211 */ /* 0x080fe400028f16ff */
[----:B------:R-:W-:Y:S02]  /*101b0*/  LEA.HI.X.SX32 R63, R52, R3, 0x2, P4 ;  /* 0x00000003343f7211 */ /* 0x000fe400020f16ff */
[----:B------:R-:W-:-:S02]  /*101c0*/  LEA R54, P5, R47, R4, 0x2 ;  /* 0x000000042f367211 */ /* 0x000fc400078a10ff */
[-C--:B------:R-:W-:Y:S02]  /*101d0*/  LEA.HI.X.SX32 R61, R51, R3.reuse, 0x2, P3 ;  /* 0x00000003333d7211 */ /* 0x080fe400018f16ff */
[-C--:B--2---:R-:W-:Y:S01]  /*101e0*/  LEA R64, P6, R48, R4.reuse, 0x2 ;  /* 0x0000000430407211 */ /* 0x084fe200078c10ff */
[----:B------:R-:W-:Y:S01]  /*101f0*/  STL.64 [R1+0x210], R68 ;  /* 0x0002104401007387 */ /* 0x000fe20000100a00 */
[-C--:B------:R-:W-:Y:S02]  /*10200*/  LEA.HI.X.SX32 R59, R50, R3.reuse, 0x2, P2 ;  /* 0x00000003323b7211 */ /* 0x080fe400010f16ff */
[-C--:B------:R-:W-:Y:S01]  /*10210*/  LEA.HI.X.SX32 R57, R49, R3.reuse, 0x2, P1 ;  /* 0x0000000331397211 */ /* 0x080fe200008f16ff */
[----:B------:R-:W-:Y:S01]  /*10220*/  STL.64 [R1+0x200], R66 ;  /* 0x0002004201007387 */ /* 0x000fe20000100a00 */
[-C--:B------:R-:W-:Y:S02]  /*10230*/  LEA.HI.X.SX32 R65, R48, R3.reuse, 0x2, P6 ;  /* 0x0000000330417211 */ /* 0x080fe400030f16ff */
[----:B------:R-:W-:Y:S01]  /*10240*/  LEA.HI.X.SX32 R55, R47, R3, 0x2, P5 ;  /* 0x000000032f377211 */ /* 0x000fe200028f16ff */
[----:B------:R2:W-:Y:S04]  /*10250*/  STL.64 [R1+0x1f8], R62 ;  /* 0x0001f83e01007387 */ /* 0x0005e80000100a00 */
        /* <DEDUP_REMOVED lines=8> */
[-C--:B----4-:R-:W-:Y:S01]  /*102e0*/  LEA R58, P2, R44, R4.reuse, 0x2 ;  /* 0x000000042c3a7211 */ /* 0x090fe200078410ff */
[----:B------:R3:W-:Y:S01]  /*102f0*/  STL.64 [R1+0x1d0], R54 ;  /* 0x0001d03601007387 */ /* 0x0007e20000100a00 */
[-C--:B------:R-:W-:Y:S02]  /*10300*/  LEA.HI.X.SX32 R61, R45, R3.reuse, 0x2, P3 ;  /* 0x000000032d3d7211 */ /* 0x080fe400018f16ff */
[-C--:B--2---:R-:W-:Y:S02]  /*10310*/  LEA R56, P1, R43, R4.reuse, 0x2 ;  /* 0x000000042b387211 */ /* 0x084fe400078210ff */
[----:B------:R-:W-:Y:S02]  /*10320*/  LEA R50, P4, R40, R4, 0x2 ;  /* 0x0000000428327211 */ /* 0x000fe400078810ff */
[----:B------:R-:W-:-:S02]  /*10330*/  LEA.HI.X.SX32 R59, R44, R3, 0x2, P2 ;  /* 0x000000032c3b7211 */ /* 0x000fc400010f16ff */
[-C--:B------:R-:W-:Y:S02]  /*10340*/  LEA R48, P3, R39, R4.reuse, 0x2 ;  /* 0x0000000427307211 */ /* 0x080fe400078610ff */
[-C--:B---3--:R-:W-:Y:S02]  /*10350*/  LEA R54, P5, R41, R4.reuse, 0x2 ;  /* 0x0000000429367211 */ /* 0x088fe400078a10ff */
[-C--:B------:R-:W-:Y:S01]  /*10360*/  LEA.HI.X.SX32 R57, R43, R3.reuse, 0x2, P1 ;  /* 0x000000032b397211 */ /* 0x080fe200008f16ff */
[----:B------:R-:W-:Y:S01]  /*10370*/  STL.64 [R1+0x1c8], R62 ;  /* 0x0001c83e01007387 */ /* 0x000fe20000100a00 */
[-C--:B------:R-:W-:Y:S02]  /*10380*/  LEA R46, P2, R38, R4.reuse, 0x2 ;  /* 0x00000004262e7211 */ /* 0x080fe400078410ff */
[----:B------:R-:W-:Y:S01]  /*10390*/  LEA.HI.X.SX32 R53, R42, R3, 0x2, P6 ;  /* 0x000000032a357211 */ /* 0x000fe200030f16ff */
[----:B------:R-:W-:Y:S01]  /*103a0*/  STL.64 [R1+0x1c0], R60 ;  /* 0x0001c03c01007387 */ /* 0x000fe20000100a00 */
[----:B------:R-:W-:-:S02]  /*103b0*/  LEA R44, P1, R37, R4, 0x2 ;  /* 0x00000004252c7211 */ /* 0x000fc400078210ff */
[-C--:B------:R-:W-:Y:S01]  /*103c0*/  LEA.HI.X.SX32 R55, R41, R3.reuse, 0x2, P5 ;  /* 0x0000000329377211 */ /* 0x080fe200028f16ff */
[----:B------:R-:W-:Y:S01]  /*103d0*/  STL.64 [R1+0x1b8], R58 ;  /* 0x0001b83a01007387 */ /* 0x000fe20000100a00 */
[-C--:B------:R-:W-:Y:S02]  /*103e0*/  LEA.HI.X.SX32 R51, R40, R3.reuse, 0x2, P4 ;  /* 0x0000000328337211 */ /* 0x080fe400020f16ff */
[-C--:B------:R-:W-:Y:S01]  /*103f0*/  LEA.HI.X.SX32 R49, R39, R3.reuse, 0x2, P3 ;  /* 0x0000000327317211 */ /* 0x080fe200018f16ff */
[----:B------:R-:W-:Y:S01]  /*10400*/  STL.64 [R1+0x1b0], R56 ;  /* 0x0001b03801007387 */ /* 0x000fe20000100a00 */
[-C--:B------:R-:W-:Y:S02]  /*10410*/  LEA.HI.X.SX32 R47, R38, R3.reuse, 0x2, P2 ;  /* 0x00000003262f7211 */ /* 0x080fe400010f16ff */
[----:B------:R-:W-:Y:S01]  /*10420*/  LEA.HI.X.SX32 R45, R37, R3, 0x2, P1 ;  /* 0x00000003252d7211 */ /* 0x000fe200008f16ff */
[----:B------:R2:W-:Y:S01]  /*10430*/  STL.64 [R1+0x1a8], R52 ;  /* 0x0001a83401007387 */ /* 0x0005e20000100a00 */
[----:B------:R-:W-:-:S03]  /*10440*/  LEA R42, P5, R35, R4, 0x2 ;  /* 0x00000004232a7211 */ /* 0x000fc600078a10ff */
[----:B------:R-:W-:Y:S04]  /*10450*/  STL.64 [R1+0x1a0], R54 ;  /* 0x0001a03601007387 */ /* 0x000fe80000100a00 */
[----:B------:R3:W-:Y:S01]  /*10460*/  STL.64 [R1+0x198], R50 ;  /* 0x0001983201007387 */ /* 0x0007e20000100a00 */
[----:B--2---:R-:W-:-:S03]  /*10470*/  LEA R52, P6, R36, R4, 0x2 ;  /* 0x0000000424347211 */ /* 0x004fc600078c10ff */
[----:B------:R2:W-:Y:S01]  /*10480*/  STL.64 [R1+0x190], R48 ;  /* 0x0001903001007387 */ /* 0x0005e20000100a00 */
[-C--:B------:R-:W-:Y:S02]  /*10490*/  LEA.HI.X.SX32 R43, R35, R3.reuse, 0x2, P5 ;  /* 0x00000003232b7211 */ /* 0x080fe400028f16ff */
[----:B------:R-:W-:Y:S01]  /*104a0*/  LEA.HI.X.SX32 R53, R36, R3, 0x2, P6 ;  /* 0x0000000324357211 */ /* 0x000fe200030f16ff */
[----:B------:R4:W-:Y:S01]  /*104b0*/  STL.64 [R1+0x188], R46 ;  /* 0x0001882e01007387 */ /* 0x0009e20000100a00 */
[----:B---3--:R-:W-:-:S03]  /*104c0*/  LEA R50, P4, R34, R4, 0x2 ;  /* 0x0000000422327211 */ /* 0x008fc600078810ff */
[----:B------:R3:W-:Y:S01]  /*104d0*/  STL.64 [R1+0x180], R44 ;  /* 0x0001802c01007387 */ /* 0x0007e20000100a00 */
[-C--:B------:R-:W-:Y:S02]  /*104e0*/  LEA R40, P6, R30, R4.reuse, 0x2 ;  /* 0x000000041e287211 */ /* 0x080fe400078c10ff */
[CC--:B--2---:R-:W-:Y:S02]  /*104f0*/  LEA R48, P3, R33.reuse, R4.reuse, 0x2 ;  /* 0x0000000421307211 */ /* 0x0c4fe400078610ff */
[-C--:B------:R-:W-:Y:S02]  /*10500*/  LEA.HI.X.SX32 R51, R34, R3.reuse, 0x2, P4 ;  /* 0x0000000322337211 */ /* 0x080fe400020f16ff */
[CC--:B----4-:R-:W-:Y:S02]  /*10510*/  LEA R46, P2, R32.reuse, R4.reuse, 0x2 ;  /* 0x00000004202e7211 */ /* 0x0d0fe400078410ff */
[-C--:B------:R-:W-:Y:S02]  /*10520*/  LEA.HI.X.SX32 R49, R33, R3.reuse, 0x2, P3 ;  /* 0x0000000321317211 */ /* 0x080fe400018f16ff */
[----:B---3--:R-:W-:Y:S01]  /*10530*/  LEA R44, P1, R31, R4, 0x2 ;  /* 0x000000041f2c7211 */ /* 0x008fe200078210ff */
[----:B------:R-:W-:Y:S01]  /*10540*/  STL.64 [R1+0x178], R52 ;  /* 0x0001783401007387 */ /* 0x000fe20000100a00 */
[----:B------:R-:W-:-:S02]  /*10550*/  LEA.HI.X.SX32 R47, R32, R3, 0x2, P2 ;  /* 0x00000003202f7211 */ /* 0x000fc400010f16ff */
[-C--:B------:R-:W-:Y:S01]  /*10560*/  LEA.HI.X.SX32 R45, R31, R3.reuse, 0x2, P1 ;  /* 0x000000031f2d7211 */ /* 0x080fe200008f16ff */
[----:B------:R2:W-:Y:S01]  /*10570*/  STL.64 [R1+0x170], R42 ;  /* 0x0001702a01007387 */ /* 0x0005e20000100a00 */
[----:B------:R-:W-:Y:S02]  /*10580*/  LEA.HI.X.SX32 R41, R30, R3, 0x2, P6 ;  /* 0x000000031e297211 */ /* 0x000fe400030f16ff */
[-C--:B------:R-:W-:Y:S01]  /*10590*/  LEA R38, P4, R28, R4.reuse, 0x2 ;  /* 0x000000041c267211 */ /* 0x080fe200078810ff */
[----:B------:R-:W-:Y:S01]  /*105a0*/  STL.64 [R1+0x168], R50 ;  /* 0x0001683201007387 */ /* 0x000fe20000100a00 */
[----:B------:R-:W-:-:S03]  /*105b0*/  LEA R36, P3, R27, R4, 0x2 ;  /* 0x000000041b247211 */ /* 0x000fc600078610ff */
[----:B------:R-:W-:Y:S01]  /*105c0*/  STL.64 [R1+0x160], R48 ;  /* 0x0001603001007387 */ /* 0x000fe20000100a00 */
[-C--:B------:R-:W-:Y:S02]  /*105d0*/  LEA R34, P2, R26, R4.reuse, 0x2 ;  /* 0x000000041a227211 */ /* 0x080fe400078410ff */
[-C--:B--2---:R-:W-:Y:S01]  /*105e0*/  LEA R42, P5, R29, R4.reuse, 0x2 ;  /* 0x000000041d2a7211 */ /* 0x084fe200078a10ff */
[----:B------:R-:W-:Y:S01]  /*105f0*/  STL.64 [R1+0x158], R46 ;  /* 0x0001582e01007387 */ /* 0x000fe20000100a00 */
[----:B------:R-:W-:Y:S02]  /*10600*/  LEA R32, P1, R25, R4, 0x2 ;  /* 0x0000000419207211 */ /* 0x000fe400078210ff */
[-C--:B------:R-:W-:Y:S01]  /*10610*/  LEA.HI.X.SX32 R43, R29, R3.reuse, 0x2, P5 ;  /* 0x000000031d2b7211 */ /* 0x080fe200028f16ff */
[----:B------:R-:W-:Y:S01]  /*10620*/  STL.64 [R1+0x150], R44 ;  /* 0x0001502c01007387 */ /* 0x000fe20000100a00 */
[----:B------:R-:W-:-:S03]  /*10630*/  LEA.HI.X.SX32 R39, R28, R3, 0x2, P4 ;  /* 0x000000031c277211 */ /* 0x000fc600020f16ff */
[----:B------:R2:W-:Y:S01]  /*10640*/  STL.64 [R1+0x148], R40 ;  /* 0x0001482801007387 */ /* 0x0005e20000100a00 */
[-C--:B------:R-:W-:Y:S02]  /*10650*/  LEA R30, P5, R23, R4.reuse, 0x2 ;  /* 0x00000004171e7211 */ /* 0x080fe400078a10ff */
[-C--:B------:R-:W-:Y:S02]  /*10660*/  LEA.HI.X.SX32 R37, R27, R3.reuse, 0x2, P3 ;  /* 0x000000031b257211 */ /* 0x080fe400018f16ff */
[-C--:B------:R-:W-:Y:S01]  /*10670*/  LEA.HI.X.SX32 R35, R26, R3.reuse, 0x2, P2 ;  /* 0x000000031a237211 */ /* 0x080fe200010f16ff */
[----:B------:R-:W-:Y:S01]  /*10680*/  STL.64 [R1+0x140], R42 ;  /* 0x0001402a01007387 */ /* 0x000fe20000100a00 */
[-C--:B------:R-:W-:Y:S02]  /*10690*/  LEA.HI.X.SX32 R33, R25, R3.reuse, 0x2, P1 ;  /* 0x0000000319217211 */ /* 0x080fe400008f16ff */
[----:B--2---:R-:W-:Y:S01]  /*106a0*/  LEA R40, P6, R24, R4, 0x2 ;  /* 0x0000000418287211 */ /* 0x004fe200078c10ff */
[----:B------:R2:W-:Y:S01]  /*106b0*/  STL.64 [R1+0x138], R38 ;  /* 0x0001382601007387 */ /* 0x0005e20000100a00 */
[----:B------:R-:W-:-:S02]  /*106c0*/  LEA.HI.X.SX32 R31, R23, R3, 0x2, P5 ;  /* 0x00000003171f7211 */ /* 0x000fc400028f16ff */
[----:B------:R-:W-:Y:S01]  /*106d0*/  LEA.HI.X.SX32 R41, R24, R3, 0x2, P6 ;  /* 0x0000000318297211 */ /* 0x000fe200030f16ff */
[----:B------:R3:W-:Y:S01]  /*106e0*/  STL.64 [R1+0x130], R36 ;  /* 0x0001302401007387 */ /* 0x0007e20000100a00 */
[----:B------:R-:W-:-:S03]  /*106f0*/  MOV R196, R194 ;  /* 0x000000c200c47202 */ /* 0x000fc60000000f00 */
[----:B------:R4:W-:Y:S01]  /*10700*/  STL.64 [R1+0x128], R34 ;  /* 0x0001282201007387 */ /* 0x0009e20000100a00 */
[----:B--2---:R-:W-:-:S03]  /*10710*/  LEA R38, P4, R22, R4, 0x2 ;  /* 0x0000000416267211 */ /* 0x004fc600078810ff */
[----:B------:R2:W-:Y:S01]  /*10720*/  STL.64 [R1+0x120], R32 ;  /* 0x0001202001007387 */ /* 0x0005e20000100a00 */
[----:B---3--:R-:W-:-:S03]  /*10730*/  LEA R36, P3, R21, R4, 0x2 ;  /* 0x0000000415247211 */ /* 0x008fc600078610ff */
[----:B------:R-:W-:Y:S01]  /*10740*/  STL.64 [R1+0x118], R40 ;  /* 0x0001182801007387 */ /* 0x000fe20000100a00 */
[-C--:B------:R-:W-:Y:S02]  /*10750*/  LEA R26, P6, R18, R4.reuse, 0x2 ;  /* 0x00000004121a7211 */ /* 0x080fe400078c10ff */
[-C--:B----4-:R-:W-:Y:S01]  /*10760*/  LEA R34, P2, R20, R4.reuse, 0x2 ;  /* 0x0000000414227211 */ /* 0x090fe200078410ff */
[----:B------:R3:W-:Y:S01]  /*10770*/  STL.64 [R1+0x110], R30 ;  /* 0x0001101e01007387 */ /* 0x0007e20000100a00 */
[-C--:B------:R-:W-:Y:S01]  /*10780*/  LEA.HI.X.SX32 R39, R22, R3.reuse, 0x2, P4 ;  /* 0x0000000316277211 */ /* 0x080fe200020f16ff */
[----:B------:R-:W-:Y:S01]  /*10790*/  IMAD.MOV.U32 R194, RZ, RZ, R192 ;  /* 0x000000ffffc27224 */ /* 0x000fe200078e00c0 */
[-C--:B--2---:R-:W-:Y:S01]  /*107a0*/  LEA R32, P1, R19, R4.reuse, 0x2 ;  /* 0x0000000413207211 */ /* 0x084fe200078210ff */
[----:B------:R-:W-:Y:S01]  /*107b0*/  IMAD.MOV.U32 R192, RZ, RZ, R190 ;  /* 0x000000ffffc07224 */ /* 0x000fe200078e00be */
[----:B------:R-:W-:Y:S02]  /*107c0*/  LEA.HI.X.SX32 R37, R21, R3, 0x2, P3 ;  /* 0x0000000315257211 */ /* 0x000fe400018f16ff */
[----:B------:R-:W-:-:S02]  /*107d0*/  LEA R22, P3, R11, R4, 0x2 ;  /* 0x000000040b167211 */ /* 0x000fc400078610ff */
[-C--:B------:R-:W-:Y:S02]  /*107e0*/  LEA.HI.X.SX32 R35, R20, R3.reuse, 0x2, P2 ;  /* 0x0000000314237211 */ /* 0x080fe400010f16ff */
[----:B---3--:R-:W-:Y:S01]  /*107f0*/  LEA R30, P5, R17, R4, 0x2 ;  /* 0x00000004111e7211 */ /* 0x008fe200078a10ff */
[----:B------:R-:W-:Y:S01]  /*10800*/  IMAD.MOV.U32 R197, RZ, RZ, R195 ;  /* 0x000000ffffc57224 */ /* 0x000fe200078e00c3 */
[----:B------:R-:W-:Y:S01]  /*10810*/  MOV R190, R188 ;  /* 0x000000bc00be7202 */ /* 0x000fe20000000f00 */
[----:B------:R-:W-:Y:S01]  /*10820*/  IMAD.MOV.U32 R188, RZ, RZ, R184 ;  /* 0x000000ffffbc7224 */ /* 0x000fe200078e00b8 */
[-C--:B------:R-:W-:Y:S01]  /*10830*/  LEA.HI.X.SX32 R33, R19, R3.reuse, 0x2, P1 ;  /* 0x0000000313217211 */ /* 0x080fe200008f16ff */
[----:B------:R-:W-:Y:S01]  /*10840*/  IMAD.MOV.U32 R195, RZ, RZ, R193 ;  /* 0x000000ffffc37224 */ /* 0x000fe200078e00c1 */
[-C--:B------:R-:W-:Y:S01]  /*10850*/  LEA.HI.X.SX32 R27, R18, R3.reuse, 0x2, P6 ;  /* 0x00000003121b7211 */ /* 0x080fe200030f16ff */
[----:B------:R-:W-:Y:S01]  /*10860*/  STL.64 [R1+0x108], R38 ;  /* 0x0001082601007387 */ /* 0x000fe20000100a00 */
[-C--:B------:R-:W-:Y:S01]  /*10870*/  LEA R28, P4, R16, R4.reuse, 0x2 ;  /* 0x00000004101c7211 */ /* 0x080fe200078810ff */
[----:B------:R-:W-:Y:S01]  /*10880*/  IMAD.MOV.U32 R184, RZ, RZ, R180 ;  /* 0x000000ffffb87224 */ /* 0x000fe200078e00b4 */
[----:B------:R-:W-:Y:S01]  /*10890*/  LEA.HI.X.SX32 R31, R17, R3, 0x2, P5 ;  /* 0x00000003111f7211 */ /* 0x000fe200028f16ff */
[----:B------:R-:W-:Y:S01]  /*108a0*/  STL.64 [R1+0x100], R36 ;  /* 0x0001002401007387 */ /* 0x000fe20000100a00 */
[----:B------:R-:W-:Y:S01]  /*108b0*/  MOV R193, R191 ;  /* 0x000000bf00c17202 */ /* 0x000fe20000000f00 */
[----:B------:R-:W-:Y:S01]  /*108c0*/  IMAD.MOV.U32 R191, RZ, RZ, R189 ;  /* 0x000000ffffbf7224 */ /* 0x000fe200078e00bd */
[----:B------:R-:W-:Y:S01]  /*108d0*/  LEA R24, P2, R10, R4, 0x2 ;  /* 0x000000040a187211 */ /* 0x000fe200078410ff */
[----:B------:R-:W-:Y:S01]  /*108e0*/  STL.64 [R1+0xf8], R34 ;  /* 0x0000f82201007387 */ /* 0x000fe20000100a00 */
[----:B------:R-:W-:-:S02]  /*108f0*/  MOV R180, R6 ;  /* 0x0000000600b47202 */ /* 0x000fc40000000f00 */
[-C--:B------:R-:W-:Y:S01]  /*10900*/  LEA.HI.X.SX32 R23, R11, R3.reuse, 0x2, P3 ;  /* 0x000000030b177211 */ /* 0x080fe200018f16ff */
[----:B------:R-:W-:Y:S01]  /*10910*/  IMAD.MOV.U32 R189, RZ, RZ, R186 ;  /* 0x000000ffffbd7224 */ /* 0x000fe200078e00ba */
[----:B------:R-:W-:Y:S01]  /*10920*/  LEA R6, P1, R9, R4, 0x2 ;  /* 0x0000000409067211 */ /* 0x000fe200078210ff */
[----:B------:R-:W-:Y:S01]  /*10930*/  STL.64 [R1+0xf0], R32 ;  /* 0x0000f02001007387 */ /* 0x000fe20000100a00 */
[----:B------:R-:W-:Y:S01]  /*10940*/  MOV R186, R182 ;  /* 0x000000b600ba7202 */ /* 0x000fe20000000f00 */
[----:B------:R-:W-:Y:S01]  /*10950*/  IMAD.MOV.U32 R182, RZ, RZ, R7 ;  /* 0x000000ffffb67224 */ /* 0x000fe200078e0007 */
[-C--:B------:R-:W-:Y:S01]  /*10960*/  LEA R18, P5, R197, R4.reuse, 0x2 ;  /* 0x00000004c5127211 */ /* 0x080fe200078a10ff */
[----:B------:R2:W-:Y:S01]  /*10970*/  STL.64 [R1+0xe8], R26 ;  /* 0x0000e81a01007387 */ /* 0x0005e20000100a00 */
[-C--:B------:R-:W-:Y:S02]  /*10980*/  LEA.HI.X.SX32 R29, R16, R3.reuse, 0x2, P4 ;  /* 0x00000003101d7211 */ /* 0x080fe400020f16ff */
[----:B------:R-:W-:Y:S01]  /*10990*/  LEA.HI.X.SX32 R25, R10, R3, 0x2, P2 ;  /* 0x000000030a197211 */ /* 0x000fe200010f16ff */
[----:B------:R-:W-:Y:S01]  /*109a0*/  STL.64 [R1+0xe0], R30 ;  /* 0x0000e01e01007387 */ /* 0x000fe20000100a00 */
[----:B------:R-:W-:-:S02]  /*109b0*/  LEA R20, P4, R196, R4, 0x2 ;  /* 0x00000004c4147211 */ /* 0x000fc400078810ff */
[-C--:B------:R-:W-:Y:S01]  /*109c0*/  LEA.HI.X.SX32 R7, R9, R3.reuse, 0x2, P1 ;  /* 0x0000000309077211 */ /* 0x080fe200008f16ff */
[----:B------:R3:W-:Y:S01]  /*109d0*/  STL.64 [R1+0xd0], R22 ;  /* 0x0000d01601007387 */ /* 0x0007e20000100a00 */
[-C--:B------:R-:W-:Y:S02]  /*109e0*/  LEA.HI.X.SX32 R19, R197, R3.reuse, 0x2, P5 ;  /* 0x00000003c5137211 */ /* 0x080fe400028f16ff */
[CC--:B--2---:R-:W-:Y:S01]  /*109f0*/  LEA R26, P6, R5.reuse, R4.reuse, 0x2 ;  /* 0x00000004051a7211 */ /* 0x0c4fe200078c10ff */
[----:B------:R-:W-:Y:S01]  /*10a00*/  STL.64 [R1+0xd8], R28 ;  /* 0x0000d81c01007387 */ /* 0x000fe20000100a00 */
[-C--:B------:R-:W-:Y:S02]  /*10a10*/  LEA.HI.X.SX32 R21, R196, R3.reuse, 0x2, P4 ;  /* 0x00000003c4157211 */ /* 0x080fe400020f16ff */
[----:B------:R-:W-:Y:S01]  /*10a20*/  LEA.HI.X.SX32 R27, R5, R3, 0x2, P6 ;  /* 0x00000003051b7211 */ /* 0x000fe200030f16ff */
[----:B------:R2:W-:Y:S01]  /*10a30*/  STL.64 [R1+0xc8], R24 ;  /* 0x0000c81801007387 */ /* 0x0005e20000100a00 */
[----:B---3--:R-:W-:-:S03]  /*10a40*/  LEA R22, P3, R195, R4, 0x2 ;  /* 0x00000004c3167211 */ /* 0x008fc600078610ff */
[----:B------:R3:W-:Y:S01]  /*10a50*/  STL.64 [R1+0xc0], R6 ;  /* 0x0000c00601007387 */ /* 0x0007e20000100a00 */
[----:B------:R-:W-:-:S03]  /*10a60*/  LEA.HI.X.SX32 R23, R195, R3, 0x2, P3 ;  /* 0x00000003c3177211 */ /* 0x000fc600018f16ff */
[----:B------:R4:W-:Y:S01]  /*10a70*/  STL.64 [R1+0xb0], R18 ;  /* 0x0000b01201007387 */ /* 0x0009e20000100a00 */
[-C--:B------:R-:W-:Y:S02]  /*10a80*/  LEA R16, P6, R192, R4.reuse, 0x2 ;  /* 0x00000004c0107211 */ /* 0x080fe400078c10ff */
[-C--:B--2---:R-:W-:Y:S01]  /*10a90*/  LEA R24, P2, R194, R4.reuse, 0x2 ;  /* 0x00000004c2187211 */ /* 0x084fe200078410ff */
[----:B------:R-:W-:Y:S01]  /*10aa0*/  STL.64 [R1+0xb8], R26 ;  /* 0x0000b81a01007387 */ /* 0x000fe20000100a00 */
[----:B---3--:R-:W-:-:S03]  /*10ab0*/  LEA R6, P1, R193, R4, 0x2 ;  /* 0x00000004c1067211 */ /* 0x008fc600078210ff */
[----:B------:R2:W-:Y:S01]  /*10ac0*/  STL.64 [R1+0xa8], R20 ;  /* 0x0000a81401007387 */ /* 0x0005e20000100a00 */
[-C--:B------:R-:W-:Y:S02]  /*10ad0*/  LEA.HI.X.SX32 R25, R194, R3.reuse, 0x2, P2 ;  /* 0x00000003c2197211 */ /* 0x080fe400010f16ff */
[-C--:B----4-:R-:W-:Y:S01]  /*10ae0*/  LEA R18, P5, R191, R4.reuse, 0x2 ;  /* 0x00000004bf127211 */ /* 0x090fe200078a10ff */
[----:B------:R3:W-:Y:S01]  /*10af0*/  STL.64 [R1+0xa0], R22 ;  /* 0x0000a01601007387 */ /* 0x0007e20000100a00 */
[-C--:B------:R-:W-:Y:S02]  /*10b00*/  LEA.HI.X.SX32 R7, R193, R3.reuse, 0x2, P1 ;  /* 0x00000003c1077211 */ /* 0x080fe400008f16ff */
[-C--:B------:R-:W-:Y:S02]  /*10b10*/  LEA.HI.X.SX32 R17, R192, R3.reuse, 0x2, P6 ;  /* 0x00000003c0117211 */ /* 0x080fe400030f16ff */
[----:B------:R-:W-:Y:S02]  /*10b20*/  LEA.HI.X.SX32 R19, R191, R3, 0x2, P5 ;  /* 0x00000003bf137211 */ /* 0x000fe400028f16ff */
[----:B--2---:R-:W-:-:S02]  /*10b30*/  LEA R20, P4, R190, R4, 0x2 ;  /* 0x00000004be147211 */ /* 0x004fc400078810ff */
[CC--:B---3--:R-:W-:Y:S01]  /*10b40*/  LEA R22, P3, R189.reuse, R4.reuse, 0x2 ;  /* 0x00000004bd167211 */ /* 0x0c8fe200078610ff */
[----:B------:R2:W-:Y:S01]  /*10b50*/  STL.64 [R1+0x90], R6 ;  /* 0x0000900601007387 */ /* 0x0005e20000100a00 */
[-C--:B------:R-:W-:Y:S02]  /*10b60*/  LEA.HI.X.SX32 R21, R190, R3.reuse, 0x2, P4 ;  /* 0x00000003be157211 */ /* 0x080fe400020f16ff */
[----:B------:R-:W-:Y:S01]  /*10b70*/  LEA R10, P2, R188, R4, 0x2 ;  /* 0x00000004bc0a7211 */ /* 0x000fe200078410ff */
[----:B------:R-:W-:Y:S01]  /*10b80*/  STL.64 [R1+0x98], R24 ;  /* 0x0000981801007387 */ /* 0x000fe20000100a00 */
[----:B------:R-:W-:-:S03]  /*10b90*/  LEA.HI.X.SX32 R23, R189, R3, 0x2, P3 ;  /* 0x00000003bd177211 */ /* 0x000fc600018f16ff */
[----:B------:R3:W-:Y:S01]  /*10ba0*/  STL.64 [R1+0x88], R16 ;  /* 0x0000881001007387 */ /* 0x0007e20000100a00 */
[----:B------:R-:W-:Y:S02]  /*10bb0*/  LEA.HI.X.SX32 R11, R188, R3, 0x2, P2 ;  /* 0x00000003bc0b7211 */ /* 0x000fe400010f16ff */
[-C--:B--2---:R-:W-:Y:S01]  /*10bc0*/  LEA R6, P1, R186, R4.reuse, 0x2 ;  /* 0x00000004ba067211 */ /* 0x084fe200078210ff */
[----:B------:R2:W-:Y:S04]  /*10bd0*/  STL.64 [R1+0x80], R18 ;  /* 0x0000801201007387 */ /* 0x0005e80000100a00 */
[----:B------:R4:W-:Y:S01]  /*10be0*/  STL.64 [R1+0x78], R20 ;  /* 0x0000781401007387 */ /* 0x0009e20000100a00 */
[----:B---3--:R-:W-:-:S03]  /*10bf0*/  LEA R16, P6, R184, R4, 0x2 ;  /* 0x00000004b8107211 */ /* 0x008fc600078c10ff */
[----:B------:R3:W-:Y:S01]  /*10c00*/  STL.64 [R1+0x70], R22 ;  /* 0x0000701601007387 */ /* 0x0007e20000100a00 */
[-C--:B------:R-:W-:Y:S02]  /*10c10*/  LEA.HI.X.SX32 R7, R186, R3.reuse, 0x2, P1 ;  /* 0x00000003ba077211 */ /* 0x080fe400008f16ff */
[-C--:B--2---:R-:W-:Y:S02]  /*10c20*/  LEA R18, P5, R182, R4.reuse, 0x2 ;  /* 0x00000004b6127211 */ /* 0x084fe400078a10ff */
[-C--:B------:R-:W-:Y:S02]  /*10c30*/  LEA.HI.X.SX32 R17, R184, R3.reuse, 0x2, P6 ;  /* 0x00000003b8117211 */ /* 0x080fe400030f16ff */
[-C--:B----4-:R-:W-:Y:S01]  /*10c40*/  LEA R20, P4, R180, R4.reuse, 0x2 ;  /* 0x00000004b4147211 */ /* 0x090fe200078810ff */
[----:B------:R2:W-:Y:S01]  /*10c50*/  STL.64 [R1+0x68], R10 ;  /* 0x0000680a01007387 */ /* 0x0005e20000100a00 */
[----:B------:R-:W-:Y:S02]  /*10c60*/  LEA.HI.X.SX32 R19, R182, R3, 0x2, P5 ;  /* 0x00000003b6137211 */ /* 0x000fe400028f16ff */
[----:B---3--:R-:W-:-:S02]  /*10c70*/  LEA R22, P3, R178, R4, 0x2 ;  /* 0x00000004b2167211 */ /* 0x008fc400078610ff */
[-C--:B------:R-:W-:Y:S01]  /*10c80*/  LEA.HI.X.SX32 R21, R180, R3.reuse, 0x2, P4 ;  /* 0x00000003b4157211 */ /* 0x080fe200020f16ff */
[----:B------:R3:W-:Y:S01]  /*10c90*/  STL.64 [R1+0x60], R6 ;  /* 0x0000600601007387 */ /* 0x0007e20000100a00 */
[----:B------:R-:W-:-:S03]  /*10ca0*/  LEA.HI.X.SX32 R23, R178, R3, 0x2, P3 ;  /* 0x00000003b2177211 */ /* 0x000fc600018f16ff */
[----:B------:R4:W-:Y:S01]  /*10cb0*/  STL.64 [R1+0x58], R16 ;  /* 0x0000581001007387 */ /* 0x0009e20000100a00 */
[----:B--2---:R-:W-:-:S03]  /*10cc0*/  LEA R10, P2, R252, R4, 0x2 ;  /* 0x00000004fc0a7211 */ /* 0x004fc600078410ff */
[----:B------:R2:W-:Y:S01]  /*10cd0*/  STL.64 [R1+0x50], R18 ;  /* 0x0000501201007387 */ /* 0x0005e20000100a00 */
[----:B------:R-:W-:Y:S02]  /*10ce0*/  LEA.HI.X.SX32 R11, R252, R3, 0x2, P2 ;  /* 0x00000003fc0b7211 */ /* 0x000fe400010f16ff */
[-C--:B---3--:R-:W-:Y:S01]  /*10cf0*/  LEA R6, P1, R95, R4.reuse, 0x2 ;  /* 0x000000045f067211 */ /* 0x088fe200078210ff */
[----:B------:R3:W-:Y:S01]  /*10d00*/  STL.64 [R1+0x48], R20 ;  /* 0x0000481401007387 */ /* 0x0007e20000100a00 */
[----:B----4-:R-:W-:-:S03]  /*10d10*/  LEA R16, P6, R96, R4, 0x2 ;  /* 0x0000000460107211 */ /* 0x010fc600078c10ff */
[----:B------:R4:W-:Y:S01]  /*10d20*/  STL.64 [R1+0x40], R22 ;  /* 0x0000401601007387 */ /* 0x0009e20000100a00 */
[-C--:B------:R-:W-:Y:S02]  /*10d30*/  LEA.HI.X.SX32 R7, R95, R3.reuse, 0x2, P1 ;  /* 0x000000035f077211 */ /* 0x080fe400008f16ff */
[CC--:B--2---:R-:W-:Y:S02]  /*10d40*/  LEA R18, P5, R97.reuse, R4.reuse, 0x2 ;  /* 0x0000000461127211 */ /* 0x0c4fe400078a10ff */
[-C--:B------:R-:W-:Y:S02]  /*10d50*/  LEA.HI.X.SX32 R17, R96, R3.reuse, 0x2, P6 ;  /* 0x0000000360117211 */ /* 0x080fe400030f16ff */
[-C--:B---3--:R-:W-:Y:S01]  /*10d60*/  LEA R20, P4, R98, R4.reuse, 0x2 ;  /* 0x0000000462147211 */ /* 0x088fe200078810ff */
[----:B------:R2:W-:Y:S01]  /*10d70*/  STL.64 [R1+0x38], R10 ;  /* 0x0000380a01007387 */ /* 0x0005e20000100a00 */
[----:B------:R-:W-:Y:S02]  /*10d80*/  LEA.HI.X.SX32 R19, R97, R3, 0x2, P5 ;  /* 0x0000000361137211 */ /* 0x000fe400028f16ff */
[----:B----4-:R-:W-:-:S02]  /*10d90*/  LEA R22, P3, R99, R4, 0x2 ;  /* 0x0000000463167211 */ /* 0x010fc400078610ff */
[-C--:B------:R-:W-:Y:S01]  /*10da0*/  LEA.HI.X.SX32 R21, R98, R3.reuse, 0x2, P4 ;  /* 0x0000000362157211 */ /* 0x080fe200020f16ff */
[----:B------:R3:W-:Y:S01]  /*10db0*/  STL.64 [R1+0x30], R6 ;  /* 0x0000300601007387 */ /* 0x0007e20000100a00 */
[----:B------:R-:W-:-:S03]  /*10dc0*/  LEA.HI.X.SX32 R23, R99, R3, 0x2, P3 ;  /* 0x0000000363177211 */ /* 0x000fc600018f16ff */
[----:B------:R4:W-:Y:S01]  /*10dd0*/  STL.64 [R1+0x28], R16 ;  /* 0x0000281001007387 */ /* 0x0009e20000100a00 */
[----:B--2---:R-:W-:-:S03]  /*10de0*/  LEA R10, P2, R100, R4, 0x2 ;  /* 0x00000004640a7211 */ /* 0x004fc600078410ff */
[----:B------:R2:W-:Y:S01]  /*10df0*/  STL.64 [R1+0x20], R18 ;  /* 0x0000201201007387 */ /* 0x0005e20000100a00 */
[----:B------:R-:W-:-:S03]  /*10e00*/  LEA.HI.X.SX32 R11, R100, R3, 0x2, P2 ;  /* 0x00000003640b7211 */ /* 0x000fc600010f16ff */
[----:B------:R1:W-:Y:S04]  /*10e10*/  STL.64 [R1+0x18], R20 ;  /* 0x0000181401007387 */ /* 0x0003e80000100a00 */
[----:B------:R1:W-:Y:S01]  /*10e20*/  STL.64 [R1+0x10], R22 ;  /* 0x0000101601007387 */ /* 0x0003e20000100a00 */
[----:B---3--:R-:W-:-:S03]  /*10e30*/  LEA R6, P1, R101, R4, 0x2 ;  /* 0x0000000465067211 */ /* 0x008fc600078210ff */
[----:B------:R-:W3:Y:S01]  /*10e40*/  LDL.LU R180, [R1+0x2f0] ;  /* 0x0002f00001b47983 */ /* 0x000ee20000300800 */
[----:B----4-:R-:W-:-:S03]  /*10e50*/  LEA R16, P6, R102, R4, 0x2 ;  /* 0x0000000466107211 */ /* 0x010fc600078c10ff */
[----:B------:R-:W4:Y:S01]  /*10e60*/  LDL.LU R184, [R1+0x2f4] ;  /* 0x0002f40001b87983 */ /* 0x000f220000300800 */
[----:B--2---:R-:W-:-:S03]  /*10e70*/  LEA R18, P5, R103, R4, 0x2 ;  /* 0x0000000467127211 */ /* 0x004fc600078a10ff */
[----:B------:R-:W2:Y:S01]  /*10e80*/  LDL.LU R188, [R1+0x2f8] ;  /* 0x0002f80001bc7983 */ /* 0x000ea20000300800 */
[----:B-1----:R-:W-:-:S03]  /*10e90*/  LEA R20, P4, R104, R4, 0x2 ;  /* 0x0000000468147211 */ /* 0x002fc600078810ff */
[----:B------:R-:W-:Y:S01]  /*10ea0*/  STL.64 [R1+0x8], R10 ;  /* 0x0000080a01007387 */ /* 0x000fe20000100a00 */
[----:B------:R-:W-:-:S03]  /*10eb0*/  LEA R22, P3, R105, R4, 0x2 ;  /* 0x0000000469167211 */ /* 0x000fc600078610ff */
[----:B------:R-:W2:Y:S01]  /*10ec0*/  LDL.LU R192, [R1+0x2fc] ;  /* 0x0002fc0001c07983 */ /* 0x000ea20000300800 */
[----:B------:R-:W-:-:S03]  /*10ed0*/  LEA.HI.X.SX32 R7, R101, R3, 0x2, P1 ;  /* 0x0000000365077211 */ /* 0x000fc600008f16ff */
[----:B------:R-:W2:Y:S01]  /*10ee0*/  LDL.LU R196, [R1+0x300] ;  /* 0x0003000001c47983 */ /* 0x000ea20000300800 */
[----:B------:R-:W-:-:S03]  /*10ef0*/  LEA R24, P2, R106, R4, 0x2 ;  /* 0x000000046a187211 */ /* 0x000fc600078410ff */
[----:B------:R-:W2:Y:S01]  /*10f00*/  LDL.LU R200, [R1+0x304] ;  /* 0x0003040001c87983 */ /* 0x000ea20000300800 */
[----:B------:R-:W-:-:S03]  /*10f10*/  LEA.HI.X.SX32 R17, R102, R3, 0x2, P6 ;  /* 0x0000000366117211 */ /* 0x000fc600030f16ff */
[----:B------:R-:W2:Y:S01]  /*10f20*/  LDL.LU R202, [R1+0x308] ;  /* 0x0003080001ca7983 */ /* 0x000ea20000300800 */
[-C--:B------:R-:W-:Y:S02]  /*10f30*/  LEA R26, P1, R107, R4.reuse, 0x2 ;  /* 0x000000046b1a7211 */ /* 0x080fe400078210ff */
[-C--:B------:R-:W-:Y:S01]  /*10f40*/  LEA.HI.X.SX32 R19, R103, R3.reuse, 0x2, P5 ;  /* 0x0000000367137211 */ /* 0x080fe200028f16ff */
[----:B------:R-:W2:Y:S01]  /*10f50*/  LDL.LU R204, [R1+0x30c] ;  /* 0x00030c0001cc7983 */ /* 0x000ea20000300800 */
[-C--:B------:R-:W-:Y:S02]  /*10f60*/  LEA R28, P6, R108, R4.reuse, 0x2 ;  /* 0x000000046c1c7211 */ /* 0x080fe400078c10ff */
[-C--:B------:R-:W-:Y:S01]  /*10f70*/  LEA.HI.X.SX32 R21, R104, R3.reuse, 0x2, P4 ;  /* 0x0000000368157211 */ /* 0x080fe200020f16ff */
[----:B------:R-:W2:Y:S01]  /*10f80*/  LDL.LU R206, [R1+0x310] ;  /* 0x0003100001ce7983 */ /* 0x000ea20000300800 */
[-C--:B------:R-:W-:Y:S02]  /*10f90*/  LEA R30, P5, R109, R4.reuse, 0x2 ;  /* 0x000000046d1e7211 */ /* 0x080fe400078a10ff */
[----:B------:R-:W-:Y:S01]  /*10fa0*/  LEA.HI.X.SX32 R23, R105, R3, 0x2, P3 ;  /* 0x0000000369177211 */ /* 0x000fe200018f16ff */
[----:B------:R-:W2:Y:S01]  /*10fb0*/  LDL.LU R208, [R1+0x314] ;  /* 0x0003140001d07983 */ /* 0x000ea20000300800 */
[----:B------:R-:W-:-:S02]  /*10fc0*/  LEA R32, P4, R110, R4, 0x2 ;  /* 0x000000046e207211 */ /* 0x000fc400078810ff */
[-C--:B------:R-:W-:Y:S01]  /*10fd0*/  LEA.HI.X.SX32 R25, R106, R3.reuse, 0x2, P2 ;  /* 0x000000036a197211 */ /* 0x080fe200010f16ff */
[----:B------:R-:W2:Y:S01]  /*10fe0*/  LDL.LU R210, [R1+0x318] ;  /* 0x0003180001d27983 */ /* 0x000ea20000300800 */
[-C--:B------:R-:W-:Y:S02]  /*10ff0*/  LEA R34, P3, R111, R4.reuse, 0x2 ;  /* 0x000000046f227211 */ /* 0x080fe400078610ff */
[-C--:B------:R-:W-:Y:S01]  /*11000*/  LEA.HI.X.SX32 R27, R107, R3.reuse, 0x2, P1 ;  /* 0x000000036b1b7211 */ /* 0x080fe200008f16ff */
[----:B------:R-:W-:Y:S01]  /*11010*/  STL.64 [R1+0x1a98], R6 ;  /* 0x001a980601007387 */ /* 0x000fe20000100a00 */
[-C--:B------:R-:W-:Y:S02]  /*11020*/  LEA R36, P2, R112, R4.reuse, 0x2 ;  /* 0x0000000470247211 */ /* 0x080fe400078410ff */
[----:B------:R-:W-:Y:S01]  /*11030*/  LEA.HI.X.SX32 R29, R108, R3, 0x2, P6 ;  /* 0x000000036c1d7211 */ /* 0x000fe200030f16ff */
[----:B------:R1:W-:Y:S01]  /*11040*/  STL.64 [R1+0x1a68], R16 ;  /* 0x001a681001007387 */ /* 0x0003e20000100a00 */
[----:B------:R-:W-:-:S02]  /*11050*/  LEA R38, P1, R113, R4, 0x2 ;  /* 0x0000000471267211 */ /* 0x000fc400078210ff */
[-C--:B------:R-:W-:Y:S01]  /*11060*/  LEA.HI.X.SX32 R31, R109, R3.reuse, 0x2, P5 ;  /* 0x000000036d1f7211 */ /* 0x080fe200028f16ff */
[----:B------:R-:W-:Y:S01]  /*11070*/  STL.64 [R1+0x1a30], R18 ;  /* 0x001a301201007387 */ /* 0x000fe20000100a00 */
[-C--:B------:R-:W-:Y:S02]  /*11080*/  LEA R40, P6, R114, R4.reuse, 0x2 ;  /* 0x0000000472287211 */ /* 0x080fe400078c10ff */
        /* <DEDUP_REMOVED lines=8> */
[-C--:B------:R-:W-:Y:S02]  /*11110*/  LEA R46, P3, R117, R4.reuse, 0x2 ;  /* 0x00000004752e7211 */ /* 0x080fe400078610ff */
[-C--:B------:R-:W-:Y:S01]  /*11120*/  LEA.HI.X.SX32 R39, R113, R3.reuse, 0x2, P1 ;  /* 0x0000000371277211 */ /* 0x080fe200008f16ff */
[----:B------:R1:W-:Y:S01]  /*11130*/  STL.64 [R1+0x1af8], R26 ;  /* 0x001af81a01007387 */ /* 0x0003e20000100a00 */
        /* <DEDUP_REMOVED lines=55> */
[-C--:B------:R-:W-:Y:S01]  /*114b0*/  LEA.HI.X.SX32 R77, R132, R3.reuse, 0x2, P6 ;  /* 0x00000003844d7211 */ /* 0x080fe200030f16ff */
[----:B------:R-:W-:Y:S01]  /*114c0*/  STL.64 [R1+0x1a80], R64 ;  /* 0x001a804001007387 */ /* 0x000fe20000100a00 */
[-C--:B------:R-:W-:Y:S01]  /*114d0*/  LEA R86, P1, R137, R4.reuse, 0x2 ;  /* 0x0000000489567211 */ /* 0x080fe200078210ff */
[----:B------:R-:W-:Y:S01]  /*114e0*/  IMAD R251, R250, UR58, RZ ;  /* 0x0000003afafb7c24 */ /* 0x000fe2000f8e02ff */
        /* <DEDUP_REMOVED lines=50> */
[----:B------:R-:W-:-:S03]  /*11810*/  LEA.HI.X.SX32 R111, R149, R3, 0x2, P1 ;  /* 0x00000003956f7211 */ /* 0x000fc600008f16ff */
[----:B------:R-:W-:Y:S01]  /*11820*/  STL.64 [R1+0x1a58], R98 ;  /* 0x001a586201007387 */ /* 0x000fe20000100a00 */
[----:B------:R-:W-:-:S03]  /*11830*/  LEA.HI.X.SX32 R113, R150, R3, 0x2, P6 ;  /* 0x0000000396717211 */ /* 0x000fc600030f16ff */
[----:B------:R-:W-:Y:S01]  /*11840*/  STL.64 [R1+0x1bb0], R100 ;  /* 0x001bb06401007387 */ /* 0x000fe20000100a00 */
[----:B------:R-:W-:-:S03]  /*11850*/  LEA.HI.X.SX32 R115, R151, R3, 0x2, P5 ;  /* 0x0000000397737211 */ /* 0x000fc600028f16ff */
[----:B------:R2:W-:Y:S01]  /*11860*/  STL.64 [R1+0x1b80], R102 ;  /* 0x001b806601007387 */ /* 0x0005e20000100a00 */
[----:B------:R-:W-:-:S03]  /*11870*/  LEA.HI.X.SX32 R117, R152, R3, 0x2, P4 ;  /* 0x0000000398757211 */ /* 0x000fc600020f16ff */
[----:B------:R2:W-:Y:S04]  /*11880*/  STL.64 [R1+0x1b50], R104 ;  /* 0x001b506801007387 */ /* 0x0005e80000100a00 */
[----:B------:R2:W-:Y:S04]  /*11890*/  STL.64 [R1+0x1b20], R106 ;  /* 0x001b206a01007387 */ /* 0x0005e80000100a00 */
[----:B------:R2:W-:Y:S04]  /*118a0*/  STL.64 [R1+0x1af0], R108 ;  /* 0x001af06c01007387 */ /* 0x0005e80000100a00 */
[----:B------:R-:W-:Y:S04]  /*118b0*/  STL.64 [R1+0x1bb8], R110 ;  /* 0x001bb86e01007387 */ /* 0x000fe80000100a00 */
[----:B------:R-:W-:Y:S04]  /*118c0*/  STL.64 [R1+0x1bc0], R112 ;  /* 0x001bc07001007387 */ /* 0x000fe80000100a00 */
[----:B------:R-:W-:Y:S04]  /*118d0*/  STL.64 [R1+0x1a60], R114 ;  /* 0x001a607201007387 */ /* 0x000fe80000100a00 */
[----:B------:R-:W-:Y:S04]  /*118e0*/  STL.64 [R1+0x1bc8], R116 ;  /* 0x001bc87401007387 */ /* 0x000fe80000100a00 */
[----:B------:R-:W2:Y:S04]  /*118f0*/  LDL.LU R212, [R1+0x31c] ;  /* 0x00031c0001d47983 */ /* 0x000ea80000300800 */
        /* <DEDUP_REMOVED lines=14> */
[----:B-1----:R-:W2:Y:S04]  /*119e0*/  LDL.LU R17, [R1+0x358] ;  /* 0x0003580001117983 */ /* 0x002ea80000300800 */
        /* <DEDUP_REMOVED lines=10> */
[----:B------:R-:W2:Y:S01]  /*11a90*/  LDL.LU R9, [R1+0x384] ;  /* 0x0003840001097983 */ /* 0x000ea20000300800 */
[----:B------:R-:W-:-:S02]  /*11aa0*/  LEA R118, P3, R153, R4, 0x2 ;  /* 0x0000000499767211 */ /* 0x000fc400078610ff */
[-C--:B------:R-:W-:Y:S01]  /*11ab0*/  LEA R122, P1, R155, R4.reuse, 0x2 ;  /* 0x000000049b7a7211 */ /* 0x080fe200078210ff */
[----:B------:R-:W-:Y:S01]  /*11ac0*/  IMAD R185, R185, UR40, RZ ;  /* 0x00000028b9b97c24 */ /* 0x000fe2000f8e02ff */
[-C--:B------:R-:W-:Y:S01]  /*11ad0*/  LEA R120, P2, R154, R4.reuse, 0x2 ;  /* 0x000000049a787211 */ /* 0x080fe200078410ff */
[----:B------:R-:W-:Y:S01]  /*11ae0*/  IMAD R187, R187, UR42, RZ ;  /* 0x0000002abbbb7c24 */ /* 0x000fe2000f8e02ff */
[-C--:B------:R-:W-:Y:S01]  /*11af0*/  LEA R124, P6, R156, R4.reuse, 0x2 ;  /* 0x000000049c7c7211 */ /* 0x080fe200078c10ff */
[----:B------:R-:W2:Y:S01]  /*11b00*/  LDL.LU R19, [R1+0x388] ;  /* 0x0003880001137983 */ /* 0x000ea20000300800 */
[-C--:B------:R-:W-:Y:S01]  /*11b10*/  LEA.HI.X.SX32 R119, R153, R3.reuse, 0x2, P3 ;  /* 0x0000000399777211 */ /* 0x080fe200018f16ff */
[----:B------:R-:W-:Y:S01]  /*11b20*/  ULDC UR40, c[0x0][0x240] ;  /* 0x0000900000287ab9 */ /* 0x000fe20000000800 */
[-C--:B------:R-:W-:Y:S01]  /*11b30*/  LEA R130, P3, R159, R4.reuse, 0x2 ;  /* 0x000000049f827211 */ /* 0x080fe200078610ff */
[----:B------:R-:W2:Y:S01]  /*11b40*/  LDL.LU R16, [R1+0x38c] ;  /* 0x00038c0001107983 */ /* 0x000ea20000300800 */
[----:B------:R-:W-:Y:S01]  /*11b50*/  LEA.HI.X.SX32 R123, R155, R3, 0x2, P1 ;  /* 0x000000039b7b7211 */ /* 0x000fe200008f16ff */
[----:B------:R-:W-:Y:S01]  /*11b60*/  ULDC UR42, c[0x0][0x240] ;  /* 0x00009000002a7ab9 */ /* 0x000fe20000000800 */
[-C--:B------:R-:W-:Y:S01]  /*11b70*/  LEA R126, P5, R157, R4.reuse, 0x2 ;  /* 0x000000049d7e7211 */ /* 0x080fe200078a10ff */
[----:B------:R-:W2:Y:S01]  /*11b80*/  LDL.LU R6, [R1+0x390] ;  /* 0x0003900001067983 */ /* 0x000ea20000300800 */
[----:B------:R-:W-:-:S02]  /*11b90*/  LEA R128, P4, R158, R4, 0x2 ;  /* 0x000000049e807211 */ /* 0x000fc400078810ff */
[-C--:B------:R-:W-:Y:S01]  /*11ba0*/  LEA R134, P1, R161, R4.reuse, 0x2 ;  /* 0x00000004a1867211 */ /* 0x080fe200078210ff */
[----:B------:R-:W2:Y:S01]  /*11bb0*/  LDL.LU R7, [R1+0x394] ;  /* 0x0003940001077983 */ /* 0x000ea20000300800 */
[-C--:B------:R-:W-:Y:S02]  /*11bc0*/  LEA.HI.X.SX32 R121, R154, R3.reuse, 0x2, P2 ;  /* 0x000000039a797211 */ /* 0x080fe400010f16ff */
[-C--:B------:R-:W-:Y:S02]  /*11bd0*/  LEA.HI.X.SX32 R125, R156, R3.reuse, 0x2, P6 ;  /* 0x000000039c7d7211 */ /* 0x080fe400030f16ff */
[-C--:B------:R-:W-:Y:S02]  /*11be0*/  LEA R132, P2, R160, R4.reuse, 0x2 ;  /* 0x00000004a0847211 */ /* 0x080fe400078410ff */
[----:B------:R-:W-:Y:S02]  /*11bf0*/  LEA R136, P6, R162, R4, 0x2 ;  /* 0x00000004a2887211 */ /* 0x000fe400078c10ff */
[----:B------:R-:W-:-:S02]  /*11c00*/  LEA.HI.X.SX32 R131, R159, R3, 0x2, P3 ;  /* 0x000000039f837211 */ /* 0x000fc400018f16ff */
[-C--:B------:R-:W-:Y:S02]  /*11c10*/  LEA.HI.X.SX32 R127, R157, R3.reuse, 0x2, P5 ;  /* 0x000000039d7f7211 */ /* 0x080fe400028f16ff */
[-C--:B------:R-:W-:Y:S02]  /*11c20*/  LEA.HI.X.SX32 R129, R158, R3.reuse, 0x2, P4 ;  /* 0x000000039e817211 */ /* 0x080fe400020f16ff */
[-C--:B------:R-:W-:Y:S02]  /*11c30*/  LEA R142, P3, R165, R4.reuse, 0x2 ;  /* 0x00000004a58e7211 */ /* 0x080fe400078610ff */
[----:B------:R-:W-:Y:S02]  /*11c40*/  LEA.HI.X.SX32 R135, R161, R3, 0x2, P1 ;  /* 0x00000003a1877211 */ /* 0x000fe400008f16ff */
[-C--:B------:R-:W-:Y:S02]  /*11c50*/  LEA R138, P5, R163, R4.reuse, 0x2 ;  /* 0x00000004a38a7211 */ /* 0x080fe400078a10ff */
[----:B------:R-:W-:-:S02]  /*11c60*/  LEA R140, P4, R164, R4, 0x2 ;  /* 0x00000004a48c7211 */ /* 0x000fc400078810ff */
[-C--:B------:R-:W-:Y:S02]  /*11c70*/  LEA R146, P1, R167, R4.reuse, 0x2 ;  /* 0x00000004a7927211 */ /* 0x080fe400078210ff */
        /* <DEDUP_REMOVED lines=26> */
[-C--:B---3--:R-:W-:Y:S02]  /*11e20*/  LEA R168, P2, R180, R4.reuse, 0x2 ;  /* 0x00000004b4a87211 */ /* 0x088fe400078410ff */
[----:B----4-:R-:W-:Y:S02]  /*11e30*/  LEA R172, P6, R184, R4, 0x2 ;  /* 0x00000004b8ac7211 */ /* 0x010fe400078c10ff */
[----:B------:R-:W-:-:S02]  /*11e40*/  LEA.HI.X.SX32 R167, R177, R3, 0x2, P3 ;  /* 0x00000003b1a77211 */ /* 0x000fc400018f16ff */
[-C--:B------:R-:W-:Y:S02]  /*11e50*/  LEA.HI.X.SX32 R163, R175, R3.reuse, 0x2, P5 ;  /* 0x00000003afa37211 */ /* 0x080fe400028f16ff */
[-C--:B------:R-:W-:Y:S02]  /*11e60*/  LEA R178, P3, R183, R4.reuse, 0x2 ;  /* 0x00000004b7b27211 */ /* 0x080fe400078610ff */
[-C--:B------:R-:W-:Y:S02]  /*11e70*/  LEA.HI.X.SX32 R171, R179, R3.reuse, 0x2, P1 ;  /* 0x00000003b3ab7211 */ /* 0x080fe400008f16ff */
[-C--:B------:R-:W-:Y:S02]  /*11e80*/  LEA R174, P5, R181, R4.reuse, 0x2 ;  /* 0x00000004b5ae7211 */ /* 0x080fe400078a10ff */
[----:B------:R-:W-:Y:S02]  /*11e90*/  LEA.HI.X.SX32 R165, R176, R3, 0x2, P4 ;  /* 0x00000003b0a57211 */ /* 0x000fe400020f16ff */
[----:B------:R-:W-:-:S02]  /*11ea0*/  LEA R182, P1, R185, R4, 0x2 ;  /* 0x00000004b9b67211 */ /* 0x000fc400078210ff */
[-C--:B--2---:R-:W-:Y:S02]  /*11eb0*/  LEA R176, P4, R188, R4.reuse, 0x2 ;  /* 0x00000004bcb07211 */ /* 0x084fe400078810ff */
        /* <DEDUP_REMOVED lines=18> */
[----:B------:R-:W-:Y:S02]  /*11fe0*/  LEA R198, P5, R210, R4, 0x2 ;  /* 0x00000004d2c67211 */ /* 0x000fe400078a10ff */
[-C--:B------:R-:W-:Y:S02]  /*11ff0*/  LEA.HI.X.SX32 R189, R200, R3.reuse, 0x2, P4 ;  /* 0x00000003c8bd7211 */ /* 0x080fe400020f16ff */
[-C--:B------:R-:W-:Y:S02]  /*12000*/  LEA.HI.X.SX32 R191, R202, R3.reuse, 0x2, P3 ;  /* 0x00000003cabf7211 */ /* 0x080fe400018f16ff */
[-C--:B------:R-:W-:Y:S02]  /*12010*/  LEA.HI.X.SX32 R193, R204, R3.reuse, 0x2, P2 ;  /* 0x00000003ccc17211 */ /* 0x080fe400010f16ff */
[----:B------:R-:W-:-:S02]  /*12020*/  LEA.HI.X.SX32 R197, R208, R3, 0x2, P6 ;  /* 0x00000003d0c57211 */ /* 0x000fc400030f16ff */
[-C--:B------:R-:W-:Y:S02]  /*12030*/  LEA.HI.X.SX32 R199, R210, R3.reuse, 0x2, P5 ;  /* 0x00000003d2c77211 */ /* 0x080fe400028f16ff */
[-C--:B------:R-:W-:Y:S02]  /*12040*/  LEA R200, P4, R212, R4.reuse, 0x2 ;  /* 0x00000004d4c87211 */ /* 0x080fe400078810ff */
[-C--:B------:R-:W-:Y:S02]  /*12050*/  LEA R202, P3, R214, R4.reuse, 0x2 ;  /* 0x00000004d6ca7211 */ /* 0x080fe400078610ff */
[----:B------:R-:W-:Y:S02]  /*12060*/  LEA.HI.X.SX32 R201, R212, R3, 0x2, P4 ;  /* 0x00000003d4c97211 */ /* 0x000fe400020f16ff */
[-C--:B------:R-:W-:Y:S02]  /*12070*/  LEA R204, P2, R216, R4.reuse, 0x2 ;  /* 0x00000004d8cc7211 */ /* 0x080fe400078410ff */
[----:B------:R-:W-:-:S02]  /*12080*/  LEA R206, P1, R218, R4, 0x2 ;  /* 0x00000004dace7211 */ /* 0x000fc400078210ff */
[-C--:B------:R-:W-:Y:S02]  /*12090*/  LEA R208, P6, R220, R4.reuse, 0x2 ;  /* 0x00000004dcd07211 */ /* 0x080fe400078c10ff */
[-C--:B------:R-:W-:Y:S02]  /*120a0*/  LEA.HI.X.SX32 R207, R218, R3.reuse, 0x2, P1 ;  /* 0x00000003dacf7211 */ /* 0x080fe400008f16ff */
[-C--:B------:R-:W-:Y:S02]  /*120b0*/  LEA R210, P5, R222, R4.reuse, 0x2 ;  /* 0x00000004ded27211 */ /* 0x080fe400078a10ff */
[-C--:B------:R-:W-:Y:S02]  /*120c0*/  LEA.HI.X.SX32 R203, R214, R3.reuse, 0x2, P3 ;  /* 0x00000003d6cb7211 */ /* 0x080fe400018f16ff */
[----:B------:R-:W-:Y:S02]  /*120d0*/  LEA R212, P4, R224, R4, 0x2 ;  /* 0x00000004e0d47211 */ /* 0x000fe400078810ff */
[----:B------:R-:W-:-:S02]  /*120e0*/  LEA.HI.X.SX32 R205, R216, R3, 0x2, P2 ;  /* 0x00000003d8cd7211 */ /* 0x000fc400010f16ff */
[-C--:B------:R-:W-:Y:S02]  /*120f0*/  LEA R214, P3, R226, R4.reuse, 0x2 ;  /* 0x00000004e2d67211 */ /* 0x080fe400078610ff */
[-C--:B------:R-:W-:Y:S02]  /*12100*/  LEA.HI.X.SX32 R209, R220, R3.reuse, 0x2, P6 ;  /* 0x00000003dcd17211 */ /* 0x080fe400030f16ff */
[-C--:B------:R-:W-:Y:S02]  /*12110*/  LEA R216, P2, R228, R4.reuse, 0x2 ;  /* 0x00000004e4d87211 */ /* 0x080fe400078410ff */
[-C--:B------:R-:W-:Y:S02]  /*12120*/  LEA R218, P1, R230, R4.reuse, 0x2 ;  /* 0x00000004e6da7211 */ /* 0x080fe400078210ff */
[----:B------:R-:W-:Y:S02]  /*12130*/  LEA.HI.X.SX32 R211, R222, R3, 0x2, P5 ;  /* 0x00000003ded37211 */ /* 0x000fe400028f16ff */
[----:B------:R-:W-:-:S02]  /*12140*/  LEA R220, P6, R232, R4, 0x2 ;  /* 0x00000004e8dc7211 */ /* 0x000fc400078c10ff */
[-C--:B------:R-:W-:Y:S02]  /*12150*/  LEA.HI.X.SX32 R219, R230, R3.reuse, 0x2, P1 ;  /* 0x00000003e6db7211 */ /* 0x080fe400008f16ff */
[-C--:B------:R-:W-:Y:S02]  /*12160*/  LEA R222, P5, R234, R4.reuse, 0x2 ;  /* 0x00000004eade7211 */ /* 0x080fe400078a10ff */
[-C--:B------:R-:W-:Y:S02]  /*12170*/  LEA.HI.X.SX32 R213, R224, R3.reuse, 0x2, P4 ;  /* 0x00000003e0d57211 */ /* 0x080fe400020f16ff */
[-C--:B------:R-:W-:Y:S02]  /*12180*/  LEA R224, P4, R236, R4.reuse, 0x2 ;  /* 0x00000004ece07211 */ /* 0x080fe400078810ff */
[----:B------:R-:W-:Y:S02]  /*12190*/  LEA.HI.X.SX32 R215, R226, R3, 0x2, P3 ;  /* 0x00000003e2d77211 */ /* 0x000fe400018f16ff */
[----:B------:R-:W-:-:S02]  /*121a0*/  LEA R226, P3, R238, R4, 0x2 ;  /* 0x00000004eee27211 */ /* 0x000fc400078610ff */
[-C--:B------:R-:W-:Y:S02]  /*121b0*/  LEA.HI.X.SX32 R217, R228, R3.reuse, 0x2, P2 ;  /* 0x00000003e4d97211 */ /* 0x080fe400010f16ff */
[-C--:B------:R-:W-:Y:S02]  /*121c0*/  LEA.HI.X.SX32 R221, R232, R3.reuse, 0x2, P6 ;  /* 0x00000003e8dd7211 */ /* 0x080fe400030f16ff */
[-C--:B------:R-:W-:Y:S02]  /*121d0*/  LEA R230, P1, R17, R4.reuse, 0x2 ;  /* 0x0000000411e67211 */ /* 0x080fe400078210ff */
[-C--:B------:R-:W-:Y:S02]  /*121e0*/  LEA R228, P2, R240, R4.reuse, 0x2 ;  /* 0x00000004f0e47211 */ /* 0x080fe400078410ff */
[----:B------:R-:W-:Y:S02]  /*121f0*/  LEA R232, P6, R27, R4, 0x2 ;  /* 0x000000041be87211 */ /* 0x000fe400078c10ff */
[----:B------:R-:W-:-:S02]  /*12200*/  LEA.HI.X.SX32 R223, R234, R3, 0x2, P5 ;  /* 0x00000003eadf7211 */ /* 0x000fc400028f16ff */
[-C--:B------:R-:W-:Y:S02]  /*12210*/  LEA.HI.X.SX32 R231, R17, R3.reuse, 0x2, P1 ;  /* 0x0000000311e77211 */ /* 0x080fe400008f16ff */
[-C--:B------:R-:W-:Y:S01]  /*12220*/  LEA R234, P5, R10, R4.reuse, 0x2 ;  /* 0x000000040aea7211 */ /* 0x080fe200078a10ff */
[----:B------:R-:W2:Y:S01]  /*12230*/  LDL.LU R17, [R1+0x398] ;  /* 0x0003980001117983 */ /* 0x000ea20000300800 */
        /* <DEDUP_REMOVED lines=10> */
[-C--:B------:R-:W-:Y:S01]  /*122e0*/  LEA.HI.X.SX32 R21, R23, R3.reuse, 0x2, P1 ;  /* 0x0000000317157211 */ /* 0x080fe200008f16ff */
[----:B------:R-:W3:Y:S01]  /*122f0*/  LDL.LU R10, [R1+0x39c] ;  /* 0x00039c00010a7983 */ /* 0x000ee20000300800 */
[----:B------:R-:W-:Y:S02]  /*12300*/  LEA R104, P5, R252, R4, 0x2 ;  /* 0x00000004fc687211 */ /* 0x000fe400078a10ff */
[-C--:B------:R-:W-:Y:S02]  /*12310*/  LEA.HI.X.SX32 R237, R24, R3.reuse, 0x2, P4 ;  /* 0x0000000318ed7211 */ /* 0x080fe400020f16ff */
[----:B------:R-:W4:Y:S01]  /*12320*/  LDL.LU R24, [R1+0x3a0] ;  /* 0x0003a00001187983 */ /* 0x000f220000300800 */
[-C--:B------:R-:W-:Y:S02]  /*12330*/  LEA.HI.X.SX32 R239, R25, R3.reuse, 0x2, P3 ;  /* 0x0000000319ef7211 */ /* 0x080fe400018f16ff */
[-C--:B------:R-:W-:Y:S01]  /*12340*/  LEA.HI.X.SX32 R241, R22, R3.reuse, 0x2, P2 ;  /* 0x0000000316f17211 */ /* 0x080fe200010f16ff */
[----:B------:R-:W4:Y:S01]  /*12350*/  LDL.LU R25, [R1+0x3a4] ;  /* 0x0003a40001197983 */ /* 0x000f220000300800 */
[----:B------:R-:W-:-:S02]  /*12360*/  LEA.HI.X.SX32 R103, R18, R3, 0x2, P6 ;  /* 0x0000000312677211 */ /* 0x000fc400030f16ff */
[-C--:B------:R-:W-:Y:S01]  /*12370*/  LEA.HI.X.SX32 R105, R252, R3.reuse, 0x2, P5 ;  /* 0x00000003fc697211 */ /* 0x080fe200028f16ff */
[----:B------:R-:W4:Y:S01]  /*12380*/  LDL.LU R22, [R1+0x3a8] ;  /* 0x0003a80001167983 */ /* 0x000f220000300800 */
[-C--:B------:R-:W-:Y:S02]  /*12390*/  LEA R106, P4, R5, R4.reuse, 0x2 ;  /* 0x00000004056a7211 */ /* 0x080fe400078810ff */
[----:B------:R-:W-:Y:S01]  /*123a0*/  LEA R108, P3, R11, R4, 0x2 ;  /* 0x000000040b6c7211 */ /* 0x000fe200078610ff */
[----:B------:R1:W-:Y:S04]  /*123b0*/  STL.64 [R1+0x2f0], R20 ;  /* 0x0002f01401007387 */ /* 0x0003e80000100a00 */
[----:B------:R-:W4:Y:S01]  /*123c0*/  LDL.LU R23, [R1+0x3ac] ;  /* 0x0003ac0001177983 */ /* 0x000f220000300800 */
[----:B------:R-:W-:-:S02]  /*123d0*/  LEA.HI.X.SX32 R107, R5, R3, 0x2, P4 ;  /* 0x00000003056b7211 */ /* 0x000fc400020f16ff */
[----:B------:R-:W-:Y:S01]  /*123e0*/  LEA.HI.X.SX32 R109, R11, R3, 0x2, P3 ;  /* 0x000000030b6d7211 */ /* 0x000fe200018f16ff */
[----:B-1----:R-:W4:Y:S04]  /*123f0*/  LDL.LU R20, [R1+0x3b0] ;  /* 0x0003b00001147983 */ /* 0x002f280000300800 */
[----:B------:R-:W-:Y:S04]  /*12400*/  STL.64 [R1+0x2f8], R102 ;  /* 0x0002f86601007387 */ /* 0x000fe80000100a00 */
[----:B------:R-:W4:Y:S01]  /*12410*/  LDL.LU R252, [R1+0x3b4] ;  /* 0x0003b40001fc7983 */ /* 0x000f220000300800 */
[----:B------:R-:W-:-:S03]  /*12420*/  LEA R94, P2, R9, R4, 0x2 ;  /* 0x00000004095e7211 */ /* 0x000fc600078410ff */
[----:B------:R-:W-:Y:S04]  /*12430*/  STL.64 [R1+0x300], R104 ;  /* 0x0003006801007387 */ /* 0x000fe80000100a00 */
[----:B------:R-:W4:Y:S01]  /*12440*/  LDL.LU R11, [R1+0x3b8] ;  /* 0x0003b800010b7983 */ /* 0x000f220000300800 */
[----:B------:R-:W-:-:S03]  /*12450*/  LEA.HI.X.SX32 R95, R9, R3, 0x2, P2 ;  /* 0x00000003095f7211 */ /* 0x000fc600010f16ff */
[----:B------:R-:W-:Y:S04]  /*12460*/  STL.64 [R1+0x308], R106 ;  /* 0x0003086a01007387 */ /* 0x000fe80000100a00 */
[----:B------:R-:W4:Y:S04]  /*12470*/  LDL.LU R5, [R1+0x3bc] ;  /* 0x0003bc0001057983 */ /* 0x000f280000300800 */
[----:B------:R-:W4:Y:S01]  /*12480*/  LDL.LU R9, [R1+0x3c0] ;  /* 0x0003c00001097983 */ /* 0x000f220000300800 */
[-C--:B------:R-:W-:Y:S02]  /*12490*/  LEA R96, P1, R19, R4.reuse, 0x2 ;  /* 0x0000000413607211 */ /* 0x080fe400078210ff */
[-C--:B------:R-:W-:Y:S01]  /*124a0*/  LEA R114, P6, R16, R4.reuse, 0x2 ;  /* 0x0000000410727211 */ /* 0x080fe200078c10ff */
[----:B------:R-:W-:Y:S01]  /*124b0*/  STL.64 [R1+0x310], R108 ;  /* 0x0003106c01007387 */ /* 0x000fe20000100a00 */
[----:B------:R-:W-:-:S02]  /*124c0*/  LEA R26, P5, R6, R4, 0x2 ;  /* 0x00000004061a7211 */ /* 0x000fc400078a10ff */
[-C--:B------:R-:W-:Y:S01]  /*124d0*/  LEA.HI.X.SX32 R97, R19, R3.reuse, 0x2, P1 ;  /* 0x0000000313617211 */ /* 0x080fe200008f16ff */
[----:B------:R-:W4:Y:S01]  /*124e0*/  LDL.LU R21, [R1+0x3c4] ;  /* 0x0003c40001157983 */ /* 0x000f220000300800 */
[----:B------:R-:W-:Y:S02]  /*124f0*/  LEA R86, P4, R7, R4, 0x2 ;  /* 0x0000000407567211 */ /* 0x000fe400078810ff */
[-C--:B------:R-:W-:Y:S01]  /*12500*/  LEA.HI.X.SX32 R115, R16, R3.reuse, 0x2, P6 ;  /* 0x0000000310737211 */ /* 0x080fe200030f16ff */
[----:B------:R-:W-:Y:S01]  /*12510*/  STL.64 [R1+0x318], R94 ;  /* 0x0003185e01007387 */ /* 0x000fe20000100a00 */
[----:B------:R-:W-:-:S03]  /*12520*/  LEA.HI.X.SX32 R27, R6, R3, 0x2, P5 ;  /* 0x00000003061b7211 */ /* 0x000fc600028f16ff */
[----:B------:R-:W4:Y:S01]  /*12530*/  LDL.LU R18, [R1+0x3cc] ;  /* 0x0003cc0001127983 */ /* 0x000f220000300800 */
[----:B------:R-:W-:-:S03]  /*12540*/  LEA.HI.X.SX32 R87, R7, R3, 0x2, P4 ;  /* 0x0000000307577211 */ /* 0x000fc600020f16ff */
[----:B------:R-:W4:Y:S04]  /*12550*/  LDL.LU R19, [R1+0x3d4] ;  /* 0x0003d40001137983 */ /* 0x000f280000300800 */
[----:B------:R-:W-:Y:S04]  /*12560*/  STL.64 [R1+0x320], R96 ;  /* 0x0003206001007387 */ /* 0x000fe80000100a00 */
[----:B------:R-:W4:Y:S04]  /*12570*/  LDL.LU R6, [R1+0x3dc] ;  /* 0x0003dc0001067983 */ /* 0x000f280000300800 */
[----:B------:R-:W-:Y:S04]  /*12580*/  STL.64 [R1+0x328], R114 ;  /* 0x0003287201007387 */ /* 0x000fe80000100a00 */
[----:B------:R-:W-:Y:S04]  /*12590*/  STL.64 [R1+0x330], R26 ;  /* 0x0003301a01007387 */ /* 0x000fe80000100a00 */
[----:B------:R-:W4:Y:S04]  /*125a0*/  LDL.LU R7, [R1+0x3e4] ;  /* 0x0003e40001077983 */ /* 0x000f280000300800 */
[----:B------:R-:W-:Y:S01]  /*125b0*/  STL.64 [R1+0x338], R86 ;  /* 0x0003385601007387 */ /* 0x000fe20000100a00 */
[----:B--2---:R-:W-:-:S04]  /*125c0*/  LEA R88, P3, R17, R4, 0x2 ;  /* 0x0000000411587211 */ /* 0x004fc800078610ff */
[-C--:B------:R-:W-:Y:S02]  /*125d0*/  LEA.HI.X.SX32 R89, R17, R3.reuse, 0x2, P3 ;  /* 0x0000000311597211 */ /* 0x080fe400018f16ff */
[-C--:B---3--:R-:W-:Y:S02]  /*125e0*/  LEA R90, P2, R10, R4.reuse, 0x2 ;  /* 0x000000040a5a7211 */ /* 0x088fe400078410ff */
[-C--:B----4-:R-:W-:Y:S02]  /*125f0*/  LEA R92, P1, R24, R4.reuse, 0x2 ;  /* 0x00000004185c7211 */ /* 0x090fe400078210ff */
[-C--:B------:R-:W-:Y:S02]  /*12600*/  LEA.HI.X.SX32 R91, R10, R3.reuse, 0x2, P2 ;  /* 0x000000030a5b7211 */ /* 0x080fe400010f16ff */
[----:B------:R-:W-:Y:S01]  /*12610*/  LEA R78, P6, R25, R4, 0x2 ;  /* 0x00000004194e7211 */ /* 0x000fe200078c10ff */
[----:B------:R-:W2:Y:S01]  /*12620*/  LDL.LU R10, [R1+0x3ec] ;  /* 0x0003ec00010a7983 */ /* 0x000ea20000300800 */
[----:B------:R-:W-:-:S02]  /*12630*/  LEA.HI.X.SX32 R93, R24, R3, 0x2, P1 ;  /* 0x00000003185d7211 */ /* 0x000fc400008f16ff */
[CC--:B------:R-:W-:Y:S02]  /*12640*/  LEA R80, P5, R22.reuse, R4.reuse, 0x2 ;  /* 0x0000000416507211 */ /* 0x0c0fe400078a10ff */
[-C--:B------:R-:W-:Y:S01]  /*12650*/  LEA.HI.X.SX32 R79, R25, R3.reuse, 0x2, P6 ;  /* 0x00000003194f7211 */ /* 0x080fe200030f16ff */
[----:B------:R-:W-:Y:S01]  /*12660*/  STL.64 [R1+0x340], R88 ;  /* 0x0003405801007387 */ /* 0x000fe20000100a00 */
[-C--:B------:R-:W-:Y:S02]  /*12670*/  LEA.HI.X.SX32 R81, R22, R3.reuse, 0x2, P5 ;  /* 0x0000000316517211 */ /* 0x080fe400028f16ff */
[C---:B------:R-:W-:Y:S01]  /*12680*/  LEA R98, P4, R23.reuse, R4, 0x2 ;  /* 0x0000000417627211 */ /* 0x040fe200078810ff */
[----:B------:R-:W-:Y:S03]  /*12690*/  STL.64 [R1+0x348], R90 ;  /* 0x0003485a01007387 */ /* 0x000fe60000100a00 */
[----:B------:R-:W-:-:S02]  /*126a0*/  LEA.HI.X.SX32 R99, R23, R3, 0x2, P4 ;  /* 0x0000000317637211 */ /* 0x000fc400020f16ff */
[CC--:B------:R-:W-:Y:S01]  /*126b0*/  LEA R16, P3, R20.reuse, R4.reuse, 0x2 ;  /* 0x0000000414107211 */ /* 0x0c0fe200078610ff */
[----:B------:R-:W-:Y:S03]  /*126c0*/  STL.64 [R1+0x350], R92 ;  /* 0x0003505c01007387 */ /* 0x000fe60000100a00 */
[-C--:B------:R-:W-:Y:S02]  /*126d0*/  LEA.HI.X.SX32 R17, R20, R3.reuse, 0x2, P3 ;  /* 0x0000000314117211 */ /* 0x080fe400018f16ff */
[CC--:B------:R-:W-:Y:S01]  /*126e0*/  LEA R70, P2, R252.reuse, R4.reuse, 0x2 ;  /* 0x00000004fc467211 */ /* 0x0c0fe200078410ff */
[----:B------:R-:W-:Y:S03]  /*126f0*/  STL.64 [R1+0x358], R78 ;  /* 0x0003584e01007387 */ /* 0x000fe60000100a00 */
[----:B------:R-:W-:Y:S01]  /*12700*/  LEA.HI.X.SX32 R71, R252, R3, 0x2, P2 ;  /* 0x00000003fc477211 */ /* 0x000fe200010f16ff */
[----:B------:R-:W-:Y:S01]  /*12710*/  STL.64 [R1+0x360], R80 ;  /* 0x0003605001007387 */ /* 0x000fe20000100a00 */
[----:B------:R-:W-:-:S03]  /*12720*/  LEA R72, P1, R11, R4, 0x2 ;  /* 0x000000040b487211 */ /* 0x000fc600078210ff */
[----:B------:R-:W-:Y:S01]  /*12730*/  STL.64 [R1+0x368], R98 ;  /* 0x0003686201007387 */ /* 0x000fe20000100a00 */
[----:B------:R-:W-:-:S03]  /*12740*/  LEA.HI.X.SX32 R73, R11, R3, 0x2, P1 ;  /* 0x000000030b497211 */ /* 0x000fc600008f16ff */
[----:B------:R1:W-:Y:S01]  /*12750*/  STL.64 [R1+0x370], R16 ;  /* 0x0003701001007387 */ /* 0x0003e20000100a00 */
[----:B------:R-:W-:-:S03]  /*12760*/  LEA R74, P6, R5, R4, 0x2 ;  /* 0x00000004054a7211 */ /* 0x000fc600078c10ff */
[----:B------:R-:W3:Y:S01]  /*12770*/  LDL.LU R11, [R1+0x404] ;  /* 0x00040400010b7983 */ /* 0x000ee20000300800 */
[----:B------:R-:W-:-:S03]  /*12780*/  LEA R76, P5, R9, R4, 0x2 ;  /* 0x00000004094c7211 */ /* 0x000fc600078a10ff */
[----:B------:R-:W-:Y:S01]  /*12790*/  STL.64 [R1+0x378], R70 ;  /* 0x0003784601007387 */ /* 0x000fe20000100a00 */
[----:B------:R-:W-:-:S03]  /*127a0*/  LEA.HI.X.SX32 R75, R5, R3, 0x2, P6 ;  /* 0x00000003054b7211 */ /* 0x000fc600030f16ff */
[----:B------:R-:W4:Y:S01]  /*127b0*/  LDL.LU R252, [R1+0x40c] ;  /* 0x00040c0001fc7983 */ /* 0x000f220000300800 */
[----:B------:R-:W-:-:S03]  /*127c0*/  LEA.HI.X.SX32 R77, R9, R3, 0x2, P5 ;  /* 0x00000003094d7211 */ /* 0x000fc600028f16ff */
[----:B------:R-:W-:Y:S04]  /*127d0*/  STL.64 [R1+0x380], R72 ;  /* 0x0003804801007387 */ /* 0x000fe80000100a00 */
[----:B------:R-:W4:Y:S04]  /*127e0*/  LDL.LU R5, [R1+0x414] ;  /* 0x0004140001057983 */ /* 0x000f280000300800 */
[----:B------:R-:W4:Y:S01]  /*127f0*/  LDL.LU R9, [R1+0x41c] ;  /* 0x00041c0001097983 */ /* 0x000f220000300800 */
[-C--:B------:R-:W-:Y:S01]  /*12800*/  LEA R62, P4, R21, R4.reuse, 0x2 ;  /* 0x00000004153e7211 */ /* 0x080fe200078810ff */
[----:B------:R-:W-:Y:S01]  /*12810*/  IMAD R242, R242, UR40, RZ ;  /* 0x00000028f2f27c24 */ /* 0x000fe2000f8e02ff */
[-C--:B------:R-:W-:Y:S01]  /*12820*/  LEA R64, P3, R18, R4.reuse, 0x2 ;  /* 0x0000000412407211 */ /* 0x080fe200078610ff */
[----:B------:R-:W-:Y:S01]  /*12830*/  IMAD R244, R244, UR42, RZ ;  /* 0x0000002af4f47c24 */ /* 0x000fe2000f8e02ff */
[----:B------:R-:W-:-:S02]  /*12840*/  LEA R82, P2, R19, R4, 0x2 ;  /* 0x0000000413527211 */ /* 0x000fc400078410ff */
[-C--:B------:R-:W-:Y:S02]  /*12850*/  LEA.HI.X.SX32 R63, R21, R3.reuse, 0x2, P4 ;  /* 0x00000003153f7211 */ /* 0x080fe400020f16ff */
[-C--:B------:R-:W-:Y:S02]  /*12860*/  LEA.HI.X.SX32 R65, R18, R3.reuse, 0x2, P3 ;  /* 0x0000000312417211 */ /* 0x080fe400018f16ff */
[-C--:B-1----:R-:W-:Y:S01]  /*12870*/  LEA R16, P1, R6, R4.reuse, 0x2 ;  /* 0x0000000406107211 */ /* 0x082fe200078210ff */
[----:B------:R-:W-:Y:S01]  /*12880*/  STL.64 [R1+0x388], R74 ;  /* 0x0003884a01007387 */ /* 0x000fe20000100a00 */
[-C--:B------:R-:W-:Y:S02]  /*12890*/  LEA R58, P4, R242, R4.reuse, 0x2 ;  /* 0x00000004f23a7211 */ /* 0x080fe400078810ff */
[----:B------:R-:W-:Y:S01]  /*128a0*/  LEA.HI.X.SX32 R83, R19, R3, 0x2, P2 ;  /* 0x0000000313537211 */ /* 0x000fe200010f16ff */
[----:B------:R-:W-:Y:S01]  /*128b0*/  STL.64 [R1+0x390], R76 ;  /* 0x0003904c01007387 */ /* 0x000fe20000100a00 */
[----:B------:R-:W-:-:S02]  /*128c0*/  LEA R60, P3, R243, R4, 0x2 ;  /* 0x00000004f33c7211 */ /* 0x000fc400078610ff */
[-C--:B------:R-:W-:Y:S02]  /*128d0*/  LEA.HI.X.SX32 R17, R6, R3.reuse, 0x2, P1 ;  /* 0x0000000306117211 */ /* 0x080fe400008f16ff */
[CC--:B------:R-:W-:Y:S01]  /*128e0*/  LEA R54, P6, R7.reuse, R4.reuse, 0x2 ;  /* 0x0000000407367211 */ /* 0x0c0fe200078c10ff */
[----:B------:R-:W-:Y:S01]  /*128f0*/  STL.64 [R1+0x398], R62 ;  /* 0x0003983e01007387 */ /* 0x000fe20000100a00 */
[-C--:B------:R-:W-:Y:S02]  /*12900*/  LEA R46, P2, R244, R4.reuse, 0x2 ;  /* 0x00000004f42e7211 */ /* 0x080fe400078410ff */
[-C--:B------:R-:W-:Y:S01]  /*12910*/  LEA.HI.X.SX32 R55, R7, R3.reuse, 0x2, P6 ;  /* 0x0000000307377211 */ /* 0x080fe200030f16ff */
[----:B------:R-:W-:Y:S01]  /*12920*/  STL.64 [R1+0x3a0], R64 ;  /* 0x0003a04001007387 */ /* 0x000fe20000100a00 */
[-C--:B------:R-:W-:Y:S02]  /*12930*/  LEA R48, P1, R245, R4.reuse, 0x2 ;  /* 0x00000004f5307211 */ /* 0x080fe400078210ff */
[----:B------:R-:W-:Y:S01]  /*12940*/  LEA R66, P6, R246, R4, 0x2 ;  /* 0x00000004f6427211 */ /* 0x000fe200078c10ff */
[----:B------:R-:W-:Y:S01]  /*12950*/  STL.64 [R1+0x3a8], R82 ;  /* 0x0003a85201007387 */ /* 0x000fe20000100a00 */
[----:B------:R-:W-:-:S02]  /*12960*/  LEA.HI.X.SX32 R59, R242, R3, 0x2, P4 ;  /* 0x00000003f23b7211 */ /* 0x000fc400020f16ff */
[-C--:B------:R-:W-:Y:S01]  /*12970*/  LEA.HI.X.SX32 R61, R243, R3.reuse, 0x2, P3 ;  /* 0x00000003f33d7211 */ /* 0x080fe200018f16ff */
[----:B------:R-:W-:Y:S01]  /*12980*/  STL.64 [R1+0x3b0], R16 ;  /* 0x0003b01001007387 */ /* 0x000fe20000100a00 */
[----:B------:R-:W-:Y:S01]  /*12990*/  LEA R38, P4, R248, R4, 0x2 ;  /* 0x00000004f8267211 */ /* 0x000fe200078810ff */
[----:B------:R-:W-:Y:S01]  /*129a0*/  ULEA UR61, UR61, UR4, 0x18 ;  /* 0x000000043d3d7291 */ /* 0x000fe2000f8ec03f */
[-C--:B------:R-:W-:Y:S01]  /*129b0*/  LEA.HI.X.SX32 R47, R244, R3.reuse, 0x2, P2 ;  /* 0x00000003f42f7211 */ /* 0x080fe200010f16ff */
[----:B------:R-:W-:Y:S01]  /*129c0*/  STL.64 [R1+0x3b8], R54 ;  /* 0x0003b83601007387 */ /* 0x000fe20000100a00 */
[-C--:B------:R-:W-:Y:S01]  /*129d0*/  LEA.HI.X.SX32 R49, R245, R3.reuse, 0x2, P1 ;  /* 0x00000003f5317211 */ /* 0x080fe200008f16ff */
[----:B------:R-:W1:Y:S01]  /*129e0*/  LDC R242, c[0x0][0x230] ;  /* 0x00008c00fff27b82 */ /* 0x000e620000000800 */
[-C--:B------:R-:W-:Y:S02]  /*129f0*/  LEA.HI.X.SX32 R67, R246, R3.reuse, 0x2, P6 ;  /* 0x00000003f6437211 */ /* 0x080fe400030f16ff */
[----:B------:R-:W-:-:S02]  /*12a00*/  LEA.HI.X.SX32 R39, R248, R3, 0x2, P4 ;  /* 0x00000003f8277211 */ /* 0x000fc400020f16ff */
[----:B------:R-:W-:-:S03]  /*12a10*/  LEA R50, P4, R13, R4, 0x2 ;  /* 0x000000040d327211 */ /* 0x000fc600078810ff */
[----:B------:R-:W1:Y:S01]  /*12a20*/  LDC R243, c[0x0][0x230] ;  /* 0x00008c00fff37b82 */ /* 0x000e620000000800 */
[----:B------:R-:W-:-:S07]  /*12a30*/  LEA.HI.X.SX32 R51, R13, R3, 0x2, P4 ;  /* 0x000000030d337211 */ /* 0x000fce00020f16ff */
[----:B------:R-:W1:Y:S08]  /*12a40*/  LDC R245, c[0x0][0x230] ;  /* 0x00008c00fff57b82 */ /* 0x000e700000000800 */
[----:B------:R-:W1:Y:S08]  /*12a50*/  LDC R246, c[0x0][0x230] ;  /* 0x00008c00fff67b82 */ /* 0x000e700000000800 */
[----:B------:R-:W1:Y:S01]  /*12a60*/  LDC R248, c[0x0][0x230] ;  /* 0x00008c00fff87b82 */ /* 0x000e620000000800 */
[----:B--2---:R-:W-:-:S04]  /*12a70*/  LEA R56, P5, R10, R4, 0x2 ;  /* 0x000000040a387211 */ /* 0x004fc800078a10ff */
[----:B------:R-:W-:Y:S02]  /*12a80*/  LEA.HI.X.SX32 R57, R10, R3, 0x2, P5 ;  /* 0x000000030a397211 */ /* 0x000fe400028f16ff */
[----:B------:R-:W-:-:S03]  /*12a90*/  LEA R6, P5, R247, R4, 0x2 ;  /* 0x00000004f7067211 */ /* 0x000fc600078a10ff */
[----:B------:R-:W-:Y:S01]  /*12aa0*/  STL.64 [R1+0x3c0], R56 ;  /* 0x0003c03801007387 */ /* 0x000fe20000100a00 */
[----:B------:R-:W-:-:S03]  /*12ab0*/  LEA.HI.X.SX32 R7, R247, R3, 0x2, P5 ;  /* 0x00000003f7077211 */ /* 0x000fc600028f16ff */
[----:B------:R-:W-:Y:S01]  /*12ac0*/  STL.64 [R1+0x3c8], R58 ;  /* 0x0003c83a01007387 */ /* 0x000fe20000100a00 */
[C---:B------:R-:W-:Y:S01]  /*12ad0*/  LEA R32, P5, R12.reuse, R4, 0x2 ;  /* 0x000000040c207211 */ /* 0x040fe200078a10ff */
[----:B------:R-:W2:Y:S02]  /*12ae0*/  LDC R247, c[0x0][0x230] ;  /* 0x00008c00fff77b82 */ /* 0x000ea40000000800 */
[----:B------:R-:W-:Y:S04]  /*12af0*/  STL.64 [R1+0x3d0], R60 ;  /* 0x0003d03c01007387 */ /* 0x000fe80000100a00 */
[----:B------:R-:W-:Y:S04]  /*12b00*/  STL.64 [R1+0x3d8], R46 ;  /* 0x0003d82e01007387 */ /* 0x000fe80000100a00 */
[----:B------:R-:W-:Y:S04]  /*12b10*/  STL.64 [R1+0x3e0], R48 ;  /* 0x0003e03001007387 */ /* 0x000fe80000100a00 */
[----:B------:R-:W-:Y:S01]  /*12b20*/  STL.64 [R1+0x3e8], R66 ;  /* 0x0003e84201007387 */ /* 0x000fe20000100a00 */
[----:B------:R-:W-:-:S03]  /*12b30*/  LEA.HI.X.SX32 R33, R12, R3, 0x2, P5 ;  /* 0x000000030c217211 */ /* 0x000fc600028f16ff */
[----:B------:R-:W-:Y:S01]  /*12b40*/  STL.64 [R1+0x3f0], R6 ;  /* 0x0003f00601007387 */ /* 0x000fe20000100a00 */
[----:B---3--:R-:W-:-:S04]  /*12b50*/  LEA R40, P3, R11, R4, 0x2 ;  /* 0x000000040b287211 */ /* 0x008fc800078610ff */
[-C--:B------:R-:W-:Y:S02]  /*12b60*/  LEA.HI.X.SX32 R41, R11, R3.reuse, 0x2, P3 ;  /* 0x000000030b297211 */ /* 0x080fe400018f16ff */
[CC--:B----4-:R-:W-:Y:S01]  /*12b70*/  LEA R42, P2, R252.reuse, R4.reuse, 0x2 ;  /* 0x00000004fc2a7211 */ /* 0x0d0fe200078410ff */
[----:B------:R-:W-:Y:S03]  /*12b80*/  STL.64 [R1+0x3f8], R38 ;  /* 0x0003f82601007387 */ /* 0x000fe60000100a00 */
[-C--:B------:R-:W-:Y:S02]  /*12b90*/  LEA.HI.X.SX32 R43, R252, R3.reuse, 0x2, P2 ;  /* 0x00000003fc2b7211 */ /* 0x080fe400010f16ff */
[-C--:B------:R-:W-:Y:S02]  /*12ba0*/  LEA R44, P1, R5, R4.reuse, 0x2 ;  /* 0x00000004052c7211 */ /* 0x080fe400078210ff */
[-C--:B------:R-:W-:Y:S01]  /*12bb0*/  LEA R30, P6, R9, R4.reuse, 0x2 ;  /* 0x00000004091e7211 */ /* 0x080fe200078c10ff */
[----:B------:R-:W-:Y:S01]  /*12bc0*/  STL.64 [R1+0x400], R40 ;  /* 0x0004002801007387 */ /* 0x000fe20000100a00 */
[-C--:B------:R-:W-:Y:S01]  /*12bd0*/  LEA.HI.X.SX32 R45, R5, R3.reuse, 0x2, P1 ;  /* 0x00000003052d7211 */ /* 0x080fe200008f16ff */
[----:B------:R-:W3:Y:S01]  /*12be0*/  LDC R252, c[0x0][0x230] ;  /* 0x00008c00fffc7b82 */ /* 0x000ee20000000800 */
[----:B------:R-:W-:Y:S01]  /*12bf0*/  LEA.HI.X.SX32 R31, R9, R3, 0x2, P6 ;  /* 0x00000003091f7211 */ /* 0x000fe200030f16ff */
[----:B------:R-:W-:Y:S01]  /*12c00*/  STL.64 [R1+0x408], R42 ;  /* 0x0004082a01007387 */ /* 0x000fe20000100a00 */
[----:B------:R-:W-:-:S03]  /*12c10*/  LEA R10, P3, R14, R4, 0x2 ;  /* 0x000000040e0a7211 */ /* 0x000fc600078610ff */
[----:B------:R-:W-:Y:S01]  /*12c20*/  STL.64 [R1+0x410], R44 ;  /* 0x0004102c01007387 */ /* 0x000fe20000100a00 */
[----:B------:R-:W-:Y:S01]  /*12c30*/  LEA.HI.X.SX32 R11, R14, R3, 0x2, P3 ;  /* 0x000000030e0b7211 */ /* 0x000fe200018f16ff */
[----:B------:R-:W4:Y:S02]  /*12c40*/  LDC R9, c[0x0][0x230] ;  /* 0x00008c00ff097b82 */ /* 0x000f240000000800 */
[----:B------:R-:W2:Y:S01]  /*12c50*/  LDL.LU R12, [R1+0x1be8] ;  /* 0x001be800010c7983 */ /* 0x000ea20000300800 */
[----:B------:R-:W-:-:S03]  /*12c60*/  LEA R22, P2, R15, R4, 0x2 ;  /* 0x000000040f167211 */ /* 0x000fc600078410ff */
[----:B------:R-:W-:Y:S01]  /*12c70*/  STL.64 [R1+0x418], R30 ;  /* 0x0004181e01007387 */ /* 0x000fe20000100a00 */
[----:B------:R-:W-:-:S03]  /*12c80*/  LEA R24, P1, R2, R4, 0x2 ;  /* 0x0000000402187211 */ /* 0x000fc600078210ff */
[----:B------:R-:W2:Y:S01]  /*12c90*/  LDL.LU R13, [R1+0x1be4] ;  /* 0x001be400010d7983 */ /* 0x000ea20000300800 */
[----:B------:R-:W-:-:S03]  /*12ca0*/  LEA.HI.X.SX32 R23, R15, R3, 0x2, P2 ;  /* 0x000000030f177211 */ /* 0x000fc600010f16ff */
[----:B------:R-:W-:Y:S01]  /*12cb0*/  STL.64 [R1+0x420], R32 ;  /* 0x0004202001007387 */ /* 0x000fe20000100a00 */
[----:B------:R-:W-:-:S03]  /*12cc0*/  LEA.HI.X.SX32 R25, R2, R3, 0x2, P1 ;  /* 0x0000000302197211 */ /* 0x000fc600008f16ff */
[----:B------:R-:W2:Y:S04]  /*12cd0*/  LDL.LU R14, [R1+0x1be0] ;  /* 0x001be000010e7983 */ /* 0x000ea80000300800 */
[----:B------:R-:W-:Y:S04]  /*12ce0*/  STL.64 [R1+0x428], R50 ;  /* 0x0004283201007387 */ /* 0x000fe80000100a00 */
[----:B------:R1:W-:Y:S04]  /*12cf0*/  STL.64 [R1+0x430], R10 ;  /* 0x0004300a01007387 */ /* 0x0003e80000100a00 */
[----:B------:R-:W2:Y:S04]  /*12d00*/  LDL.LU R15, [R1+0x1bdc] ;  /* 0x001bdc00010f7983 */ /* 0x000ea80000300800 */
[----:B------:R-:W2:Y:S01]  /*12d10*/  LDL.LU R2, [R1+0x1bd8] ;  /* 0x001bd80001027983 */ /* 0x000ea20000300800 */
[----:B-1----:R-:W1:Y:S08]  /*12d20*/  LDC R11, c[0x0][0x230] ;  /* 0x00008c00ff0b7b82 */ /* 0x002e700000000800 */
[----:B------:R-:W3:Y:S01]  /*12d30*/  LDC R10, c[0x0][0x230] ;  /* 0x00008c00ff0a7b82 */ /* 0x000ee20000000800 */
[----:B------:R-:W-:-:S04]  /*12d40*/  LEA R16, P3, R250, R4, 0x2 ;  /* 0x00000004fa107211 */ /* 0x000fc800078610ff */
[----:B------:R-:W-:Y:S02]  /*12d50*/  LEA.HI.X.SX32 R17, R250, R3, 0x2, P3 ;  /* 0x00000003fa117211 */ /* 0x000fe400018f16ff */
[----:B------:R-:W-:Y:S01]  /*12d60*/  LEA R26, P6, R8, R4, 0x2 ;  /* 0x00000004081a7211 */ /* 0x000fe200078c10ff */
[----:B------:R-:W2:Y:S01]  /*12d70*/  LDC R250, c[0x0][0x230] ;  /* 0x00008c00fffa7b82 */ /* 0x000ea20000000800 */
[----:B-1----:R-:W-:-:S05]  /*12d80*/  VIADD R11, R11, 0xfffffffe ;  /* 0xfffffffe0b0b7836 */ /* 0x002fca0000000000 */
[----:B------:R-:W-:Y:S02]  /*12d90*/  ISETP.GE.U32.AND P1, PT, R11, 0x7fffff7f, PT ;  /* 0x7fffff7f0b00780c */ /* 0x000fe40003f26070 */
[----:B------:R-:W1:Y:S01]  /*12da0*/  LDC R11, c[0x0][0x230] ;  /* 0x00008c00ff0b7b82 */ /* 0x000e620000000800 */
[----:B---3--:R-:W-:-:S05]  /*12db0*/  VIADD R10, R10, 0xffffffff ;  /* 0xffffffff0a0a7836 */ /* 0x008fca0000000000 */
[----:B------:R-:W-:Y:S02]  /*12dc0*/  ISETP.GE.U32.AND P3, PT, R10, 0x7fffff80, PT ;  /* 0x7fffff800a00780c */ /* 0x000fe40003f66070 */
[----:B------:R-:W3:Y:S01]  /*12dd0*/  LDC R10, c[0x0][0x230] ;  /* 0x00008c00ff0a7b82 */ /* 0x000ee20000000800 */
[-C--:B------:R-:W-:Y:S02]  /*12de0*/  LEA R28, P5, R0, R4.reuse, 0x2 ;  /* 0x00000004001c7211 */ /* 0x080fe400078a10ff */
[-C--:B------:R-:W-:Y:S02]  /*12df0*/  LEA R6, P4, R251, R4.reuse, 0x2 ;  /* 0x00000004fb067211 */ /* 0x080fe400078810ff */
[----:B------:R-:W-:Y:S01]  /*12e00*/  LEA R34, P2, R249, R4, 0x2 ;  /* 0x00000004f9227211 */ /* 0x000fe200078410ff */
[----:B-1----:R-:W-:Y:S02]  /*12e10*/  VIADD R4, R11, 0xfffffffc ;  /* 0xfffffffc0b047836 */ /* 0x002fe40000000000 */
[----:B------:R-:W1:Y:S01]  /*12e20*/  LDC R11, c[0x0][0x230] ;  /* 0x00008c00ff0b7b82 */ /* 0x000e620000000800 */
[----:B---3--:R-:W-:-:S02]  /*12e30*/  IADD3 R5, R10, -0x3, RZ ;  /* 0xfffffffd0a057810 */ /* 0x008fc40007ffe0ff */
[----:B------:R-:W3:Y:S01]  /*12e40*/  S2R R10, SR_TID.X ;  /* 0x00000000000a7919 */ /* 0x000ee20000002100 */
[----:B------:R-:W-:Y:S02]  /*12e50*/  LEA.HI.X.SX32 R35, R249, R3, 0x2, P2 ;  /* 0x00000003f9237211 */ /* 0x000fe400010f16ff */
[----:B------:R-:W-:Y:S02]  /*12e60*/  ISETP.GE.U32.AND P2, PT, R5, 0x7fffff7e, PT ;  /* 0x7fffff7e0500780c */ /* 0x000fe40003f46070 */
[----:B------:R-:W2:Y:S01]  /*12e70*/  LDC R249, c[0x0][0x230] ;  /* 0x00008c00fff97b82 */ /* 0x000ea20000000800 */
[----:B-1----:R-:W-:-:S07]  /*12e80*/  IADD3 R5, R11, -0x21, RZ ;  /* 0xffffffdf0b057810 */ /* 0x002fce0007ffe0ff */
[----:B------:R-:W1:Y:S01]  /*12e90*/  LDC R11, c[0x0][0x230] ;  /* 0x00008c00ff0b7b82 */ /* 0x000e620000000800 */
[-C--:B------:R-:W-:Y:S02]  /*12ea0*/  LEA.HI.X.SX32 R27, R8, R3.reuse, 0x2, P6 ;  /* 0x00000003081b7211 */ /* 0x080fe400030f16ff */
[-C--:B------:R-:W-:Y:S01]  /*12eb0*/  LEA.HI.X.SX32 R29, R0, R3.reuse, 0x2, P5 ;  /* 0x00000003001d7211 */ /* 0x080fe200028f16ff */
[----:B------:R-:W2:Y:S01]  /*12ec0*/  LDL.LU R8, [R1+0x1bd4] ;  /* 0x001bd40001087983 */ /* 0x000ea20000300800 */
[----:B------:R-:W-:Y:S02]  /*12ed0*/  LEA.HI.X.SX32 R7, R251, R3, 0x2, P4 ;  /* 0x00000003fb077211 */ /* 0x000fe400020f16ff */
[C---:B---3--:R-:W-:Y:S01]  /*12ee0*/  LOP3.LUT R21, R10.reuse, 0x7f, RZ, 0xc0, !PT ;  /* 0x0000007f0a157812 */ /* 0x048fe200078ec0ff */
[----:B------:R-:W-:Y:S01]  /*12ef0*/  IMAD.SHL.U32 R3, R10, 0x10, RZ ;  /* 0x000000100a037824 */ /* 0x000fe200078e00ff */
[----:B------:R-:W-:Y:S01]  /*12f00*/  ISETP.GE.U32.AND P5, PT, R5, 0x7fffff60, PT ;  /* 0x7fffff600500780c */ /* 0x000fe20003fa6070 */
[----:B------:R-:W3:Y:S03]  /*12f10*/  LDC R10, c[0x0][0x230] ;  /* 0x00008c00ff0a7b82 */ /* 0x000ee60000000800 */
[----:B------:R-:W-:-:S02]  /*12f20*/  LOP3.LUT R3, R3, 0x70, RZ, 0xc0, !PT ;  /* 0x0000007003037812 */ /* 0x000fc400078ec0ff */
[----:B------:R-:W-:Y:S01]  /*12f30*/  ISETP.GE.U32.AND P4, PT, R4, 0x7fffff7d, PT ;  /* 0x7fffff7d0400780c */ /* 0x000fe20003f86070 */
[----:B-1----:R-:W-:Y:S01]  /*12f40*/  VIADD R4, R11, 0xffffffde ;  /* 0xffffffde0b047836 */ /* 0x002fe20000000000 */
[----:B------:R-:W-:Y:S01]  /*12f50*/  STL.64 [R1+0x438], R22 ;  /* 0x0004381601007387 */ /* 0x000fe20000100a00 */
[----:B------:R-:W-:Y:S01]  /*12f60*/  IMAD R3, R21, 0x80, R3 ;  /* 0x0000008015037824 */ /* 0x000fe200078e0203 */
[----:B------:R-:W1:Y:S01]  /*12f70*/  LDC R11, c[0x0][0x230] ;  /* 0x00008c00ff0b7b82 */ /* 0x000e620000000800 */
[----:B----4-:R-:W-:Y:S01]  /*12f80*/  IADD3 R5, R9, -0x24, RZ ;  /* 0xffffffdc09057810 */ /* 0x010fe20007ffe0ff */
[----:B------:R-:W5:Y:S01]  /*12f90*/  LDL.LU R0, [R1+0x1bd0] ;  /* 0x001bd00001007983 */ /* 0x000f620000300800 */
[----:B------:R-:W-:Y:S02]  /*12fa0*/  ISETP.GE.U32.AND P6, PT, R4, 0x7fffff5f, PT ;  /* 0x7fffff5f0400780c */ /* 0x000fe40003fc6070 */
[----:B------:R-:W-:Y:S01]  /*12fb0*/  IADD3 R244, R3, UR61, RZ ;  /* 0x0000003d03f47c10 */ /* 0x000fe2000fffe0ff */
[----:B------:R-:W-:-:S02]  /*12fc0*/  VIADD R4, R252, 0xffffffdd ;  /* 0xffffffddfc047836 */ /* 0x000fc40000000000 */
[----:B------:R-:W4:Y:S01]  /*12fd0*/  LDC R9, c[0x0][0x230] ;  /* 0x00008c00ff097b82 */ /* 0x000f220000000800 */
[----:B------:R-:W-:Y:S04]  /*12fe0*/  STL.64 [R1+0x440], R24 ;  /* 0x0004401801007387 */ /* 0x000fe80000100a00 */
[----:B------:R-:W-:Y:S03]  /*12ff0*/  STL.64 [R1+0x448], R26 ;  /* 0x0004481a01007387 */ /* 0x000fe60000100a00 */
[----:B------:R-:W4:Y:S01]  /*13000*/  LDC R251, c[0x0][0x230] ;  /* 0x00008c00fffb7b82 */ /* 0x000f220000000800 */
[----:B------:R-:W-:Y:S04]  /*13010*/  STL.64 [R1+0x450], R28 ;  /* 0x0004501c01007387 */ /* 0x000fe80000100a00 */
[----:B------:R-:W-:Y:S03]  /*13020*/  STL.64 [R1+0x458], R6 ;  /* 0x0004580601007387 */ /* 0x000fe60000100a00 */
[----:B------:R-:W4:Y:S01]  /*13030*/  LDC R252, c[0x0][0x230] ;  /* 0x00008c00fffc7b82 */ /* 0x000f220000000800 */
[----:B------:R-:W-:Y:S04]  /*13040*/  STL.64 [R1+0x468], R16 ;  /* 0x0004681001007387 */ /* 0x000fe80000100a00 */
[----:B------:R-:W-:Y:S04]  /*13050*/  STL.64 [R1+0x460], R34 ;  /* 0x0004602201007387 */ /* 0x000fe80000100a00 */
[----:B------:R-:W-:Y:S01]  /*13060*/  @!PT LDS RZ, [RZ] ;  /* 0x00000000fffff984 */ /* 0x000fe20000000800 */
[----:B------:R-:W-:Y:S01]  /*13070*/  @!PT LDS RZ, [RZ] ;  /* 0x00000000fffff984 */ /* 0x000fe20000000800 */
[----:B------:R-:W-:Y:S01]  /*13080*/  @!PT LDS RZ, [RZ] ;  /* 0x00000000fffff984 */ /* 0x000fe20000000800 */
[----:B--2---:R-:W-:Y:S04]  /*13090*/  LDGSTS.E [R244], desc[UR8][R12.64], !P3 ;  /* 0x000000000cf47fae */ /* 0x004fe8000d921848 */
[----:B------:R-:W-:Y:S01]  /*130a0*/  LDGSTS.E [R244+0x4000], desc[UR8][R14.64], !P3 ;  /* 0x040000000ef47fae */ /* 0x000fe2000d921848 */
[----:B------:R-:W-:Y:S01]  /*130b0*/  ISETP.GE.U32.AND P3, PT, R4, 0x7fffff5e, PT ;  /* 0x7fffff5e0400780c */ /* 0x000fe20003f66070 */
[----:B------:R-:W-:-:S04]  /*130c0*/  IMAD.WIDE R36, R2, 0x4, R12 ;  /* 0x0000000402247825 */ /* 0x000fc800078e020c */
[C---:B------:R-:W-:Y:S01]  /*130d0*/  IMAD.WIDE R18, R2.reuse, 0x4, R14 ;  /* 0x0000000402127825 */ /* 0x040fe200078e020e */
[----:B------:R2:W-:Y:S03]  /*130e0*/  STL.64 [R1+0xc30], R36 ;  /* 0x000c302401007387 */ /* 0x0005e60000100a00 */
[----:B------:R-:W-:Y:S01]  /*130f0*/  IMAD.SHL.U32 R4, R2, 0x2, RZ ;  /* 0x0000000202047824 */ /* 0x000fe200078e00ff */
[----:B------:R2:W-:Y:S04]  /*13100*/  LDGSTS.E [R244+0x4], desc[UR8][R36.64], !P1 ;  /* 0x0000400024f47fae */ /* 0x0005e8000c921848 */
[----:B------:R1:W-:Y:S04]  /*13110*/  STL.64 [R1+0xc28], R18 ;  /* 0x000c281201007387 */ /* 0x0003e80000100a00 */
[----:B------:R1:W-:Y:S01]  /*13120*/  LDGSTS.E [R244+0x4004], desc[UR8][R18.64], !P1 ;  /* 0x0400400012f47fae */ /* 0x0003e2000c921848 */
[----:B------:R-:W-:Y:S01]  /*13130*/  ISETP.GE.U32.AND P1, PT, R5, 0x7fffff5d, PT ;  /* 0x7fffff5d0500780c */ /* 0x000fe20003f26070 */
[----:B--2---:R-:W-:-:S04]  /*13140*/  IMAD.WIDE R36, R4, 0x4, R12 ;  /* 0x0000000404247825 */ /* 0x004fc800078e020c */
[----:B---3--:R-:W-:Y:S02]  /*13150*/  VIADD R5, R10, 0xffffffbf ;  /* 0xffffffbf0a057836 */ /* 0x008fe40000000000 */
[----:B-1----:R-:W-:Y:S01]  /*13160*/  IMAD.WIDE R18, R4, 0x4, R14 ;  /* 0x0000000404127825 */ /* 0x002fe200078e020e */
[----:B------:R1:W-:Y:S01]  /*13170*/  STL.64 [R1+0xc20], R36 ;  /* 0x000c202401007387 */ /* 0x0003e20000100a00 */
[----:B------:R-:W2:Y:S02]  /*13180*/  LDC R10, c[0x0][0x230] ;  /* 0x00008c00ff0a7b82 */ /* 0x000ea40000000800 */
[----:B------:R-:W-:Y:S01]  /*13190*/  IMAD R4, R2, 0x3, RZ ;  /* 0x0000000302047824 */ /* 0x000fe200078e02ff */
[----:B------:R1:W-:Y:S04]  /*131a0*/  LDGSTS.E [R244+0x8], desc[UR8][R36.64], !P2 ;  /* 0x0000800024f47fae */ /* 0x0003e8000d121848 */
[----:B------:R3:W-:Y:S04]  /*131b0*/  STL.64 [R1+0xc18], R18 ;  /* 0x000c181201007387 */ /* 0x0007e80000100a00 */
[----:B------:R3:W-:Y:S01]  /*131c0*/  LDGSTS.E [R244+0x4008], desc[UR8][R18.64], !P2 ;  /* 0x0400800012f47fae */ /* 0x0007e2000d121848 */
[----:B------:R-:W-:Y:S01]  /*131d0*/  ISETP.GE.U32.AND P2, PT, R5, 0x7fffff40, PT ;  /* 0x7fffff400500780c */ /* 0x000fe20003f46070 */
[----:B------:R-:W-:-:S02]  /*131e0*/  VIADD R5, R11, 0xffffffbe ;  /* 0xffffffbe0b057836 */ /* 0x000fc40000000000 */
[C---:B-1----:R-:W-:Y:S01]  /*131f0*/  IMAD.WIDE R36, R4.reuse, 0x4, R12 ;  /* 0x0000000404247825 */ /* 0x042fe200078e020c */
[----:B------:R-:W1:Y:S04]  /*13200*/  LDC R11, c[0x0][0x230] ;  /* 0x00008c00ff0b7b82 */ /* 0x000e680000000800 */
[----:B------:R4:W-:Y:S01]  /*13210*/  LDGSTS.E [R244+0xc], desc[UR8][R36.64], !P4 ;  /* 0x0000c00024f47fae */ /* 0x0009e2000e121848 */
[----:B---3--:R-:W-:Y:S01]  /*13220*/  IMAD.WIDE R18, R4, 0x4, R14 ;  /* 0x0000000404127825 */ /* 0x008fe200078e020e */
[----:B------:R-:W-:-:S04]  /*13230*/  SHF.L.U32 R4, R2, 0x5, RZ ;  /* 0x0000000502047819 */ /* 0x000fc800000006ff */
[----:B------:R3:W-:Y:S01]  /*13240*/  LDGSTS.E [R244+0x400c], desc[UR8][R18.64], !P4 ;  /* 0x0400c00012f47fae */ /* 0x0007e2000e121848 */
[----:B------:R-:W-:Y:S01]  /*13250*/  IMAD.WIDE R68, R4, 0x4, R12 ;  /* 0x0000000404447825 */ /* 0x000fe200078e020c */
[----:B------:R-:W-:-:S03]  /*13260*/  ISETP.GE.U32.AND P4, PT, R5, 0x7fffff3f, PT ;  /* 0x7fffff3f0500780c */ /* 0x000fc60003f86070 */
[----:B------:R-:W-:Y:S01]  /*13270*/  IMAD.WIDE R52, R4, 0x4, R14 ;  /* 0x0000000404347825 */ /* 0x000fe200078e020e */
[----:B------:R3:W-:Y:S03]  /*13280*/  STL.64 [R1+0xc10], R36 ;  /* 0x000c102401007387 */ /* 0x0007e60000100a00 */
[----:B------:R-:W-:Y:S01]  /*13290*/  IMAD R5, R2, 0x21, RZ ;  /* 0x0000002102057824 */ /* 0x000fe200078e02ff */
[----:B------:R1:W-:Y:S01]  /*132a0*/  LDGSTS.E [R244+0x8000], desc[UR8][R68.64], !P5 ;  /* 0x0800000044f47fae */ /* 0x0003e2000e921848 */
[----:B----4-:R-:W-:-:S03]  /*132b0*/  VIADD R4, R9, 0xffffffbd ;  /* 0xffffffbd09047836 */ /* 0x010fc60000000000 */
[----:B------:R4:W-:Y:S01]  /*132c0*/  STL.64 [R1+0xc08], R18 ;  /* 0x000c081201007387 */ /* 0x0009e20000100a00 */
[----:B---3--:R-:W-:-:S03]  /*132d0*/  IMAD.WIDE R36, R5, 0x4, R12 ;  /* 0x0000000405247825 */ /* 0x008fc600078e020c */
[----:B------:R3:W-:Y:S01]  /*132e0*/  LDGSTS.E [R244+0xc000], desc[UR8][R52.64], !P5 ;  /* 0x0c00000034f47fae */ /* 0x0007e2000e921848 */
[----:B------:R-:W-:Y:S01]  /*132f0*/  ISETP.GE.U32.AND P5, PT, R4, 0x7fffff3e, PT ;  /* 0x7fffff3e0400780c */ /* 0x000fe20003fa6070 */
[----:B------:R-:W-:Y:S02]  /*13300*/  VIADD R4, R242, 0xffffffbc ;  /* 0xffffffbcf2047836 */ /* 0x000fe40000000000 */
[----:B------:R3:W-:Y:S01]  /*13310*/  LDGSTS.E [R244+0x8004], desc[UR8][R36.64], !P6 ;  /* 0x0800400024f47fae */ /* 0x0007e2000f121848 */
[----:B------:R-:W2:Y:S01]  /*13320*/  LDC R242, c[0x0][0x230] ;  /* 0x00008c00fff27b82 */ /* 0x000ea20000000800 */
[----:B----4-:R-:W-:-:S05]  /*13330*/  IMAD.WIDE R18, R5, 0x4, R14 ;  /* 0x0000000405127825 */ /* 0x010fca00078e020e */
[----:B------:R4:W-:Y:S01]  /*13340*/  LDGSTS.E [R244+0xc004], desc[UR8][R18.64], !P6 ;  /* 0x0c00400012f47fae */ /* 0x0009e2000f121848 */
[----:B------:R-:W-:Y:S01]  /*13350*/  ISETP.GE.U32.AND P6, PT, R4, 0x7fffff3d, PT ;  /* 0x7fffff3d0400780c */ /* 0x000fe20003fc6070 */
[C---:B------:R-:W-:Y:S02]  /*13360*/  IMAD R4, R2.reuse, 0x22, RZ ;  /* 0x0000002202047824 */ /* 0x040fe400078e02ff */
[C---:B------:R-:W-:Y:S01]  /*13370*/  IMAD R5, R2.reuse, 0x23, RZ ;  /* 0x0000002302057824 */ /* 0x040fe200078e02ff */
[----:B------:R1:W-:Y:S04]  /*13380*/  STL.64 [R1+0xa40], R68 ;  /* 0x000a404401007387 */ /* 0x0003e80000100a00 */
[----:B------:R3:W-:Y:S01]  /*13390*/  STL.64 [R1+0xa38], R52 ;  /* 0x000a383401007387 */ /* 0x0007e20000100a00 */
[----:B------:R-:W-:-:S03]  /*133a0*/  SHF.L.U32 R9, R2, 0x6, RZ ;  /* 0x0000000602097819 */ /* 0x000fc600000006ff */
[----:B------:R4:W-:Y:S01]  /*133b0*/  STL.64 [R1+0xa30], R36 ;  /* 0x000a302401007387 */ /* 0x0009e20000100a00 */
[----:B-1----:R-:W-:-:S03]  /*133c0*/  IMAD.WIDE R68, R4, 0x4, R12 ;  /* 0x0000000404447825 */ /* 0x002fc600078e020c */
[----:B------:R1:W-:Y:S01]  /*133d0*/  STL.64 [R1+0xa28], R18 ;  /* 0x000a281201007387 */ /* 0x0003e20000100a00 */
[----:B---3--:R-:W-:-:S03]  /*133e0*/  IMAD.WIDE R52, R4, 0x4, R14 ;  /* 0x0000000404347825 */ /* 0x008fc600078e020e */
[----:B------:R-:W-:Y:S01]  /*133f0*/  STL.64 [R1+0xa20], R68 ;  /* 0x000a204401007387 */ /* 0x000fe20000100a00 */
[----:B----4-:R-:W-:-:S03]  /*13400*/  IMAD.WIDE R36, R5, 0x4, R12 ;  /* 0x0000000405247825 */ /* 0x010fc600078e020c */
[----:B------:R-:W-:Y:S01]  /*13410*/  LDGSTS.E [R244+0x8008], desc[UR8][R68.64], !P3 ;  /* 0x0800800044f47fae */ /* 0x000fe2000d921848 */
[----:B-1----:R-:W-:-:S03]  /*13420*/  IMAD.WIDE R18, R5, 0x4, R14 ;  /* 0x0000000405127825 */ /* 0x002fc600078e020e */
[----:B------:R-:W-:Y:S04]  /*13430*/  STL.64 [R1+0xa18], R52 ;  /* 0x000a183401007387 */ /* 0x000fe80000100a00 */
[----:B------:R-:W-:Y:S01]  /*13440*/  LDGSTS.E [R244+0xc008], desc[UR8][R52.64], !P3 ;  /* 0x0c00800034f47fae */ /* 0x000fe2000d921848 */
[----:B------:R-:W-:-:S03]  /*13450*/  VIADD R4, R243, 0xffffff9e ;  /* 0xffffff9ef3047836 */ /* 0x000fc60000000000 */
[----:B------:R1:W-:Y:S04]  /*13460*/  STL.64 [R1+0xa10], R36 ;  /* 0x000a102401007387 */ /* 0x0003e80000100a00 */
[----:B------:R1:W-:Y:S01]  /*13470*/  LDGSTS.E [R244+0x800c], desc[UR8][R36.64], !P1 ;  /* 0x0800c00024f47fae */ /* 0x0003e2000c921848 */
[----:B--2---:R-:W-:-:S03]  /*13480*/  VIADD R10, R10, 0xffffff9f ;  /* 0xffffff9f0a0a7836 */ /* 0x004fc60000000000 */
[----:B------:R2:W-:Y:S04]  /*13490*/  STL.64 [R1+0xa08], R18 ;  /* 0x000a081201007387 */ /* 0x0005e80000100a00 */
[----:B------:R2:W-:Y:S01]  /*134a0*/  LDGSTS.E [R244+0xc00c], desc[UR8][R18.64], !P1 ;  /* 0x0c00c00012f47fae */ /* 0x0005e2000c921848 */
[----:B-1----:R-:W-:Y:S01]  /*134b0*/  IMAD.WIDE R36, R9, 0x4, R12 ;  /* 0x0000000409247825 */ /* 0x002fe200078e020c */
[----:B------:R-:W-:-:S03]  /*134c0*/  ISETP.GE.U32.AND P1, PT, R4, 0x7fffff1f, PT ;  /* 0x7fffff1f0400780c */ /* 0x000fc60003f26070 */
[----:B--2---:R-:W-:Y:S01]  /*134d0*/  IMAD.WIDE R18, R9, 0x4, R14 ;  /* 0x0000000409127825 */ /* 0x004fe200078e020e */
[----:B------:R-:W-:Y:S01]  /*134e0*/  ISETP.GE.U32.AND P3, PT, R10, 0x7fffff20, PT ;  /* 0x7fffff200a00780c */ /* 0x000fe20003f66070 */
[----:B------:R-:W1:Y:S01]  /*134f0*/  LDC R9, c[0x0][0x230] ;  /* 0x00008c00ff097b82 */ /* 0x000e620000000800 */
[----:B------:R-:W-:Y:S01]  /*13500*/  IADD3 R5, R11, -0x63, RZ ;  /* 0xffffff9d0b057810 */ /* 0x000fe20007ffe0ff */
[----:B------:R-:W-:Y:S01]  /*13510*/  IMAD R4, R2, 0x41, RZ ;  /* 0x0000004102047824 */ /* 0x000fe200078e02ff */
[----:B------:R2:W-:Y:S04]  /*13520*/  STL.64 [R1+0x840], R36 ;  /* 0x0008402401007387 */ /* 0x0005e80000100a00 */
[----:B------:R2:W-:Y:S01]  /*13530*/  LDGSTS.E [R244+0x10000], desc[UR8][R36.64], !P2 ;  /* 0x1000000024f47fae */ /* 0x0005e2000d121848 */
[----:B------:R-:W3:Y:S03]  /*13540*/  LDC R10, c[0x0][0x230] ;  /* 0x00008c00ff0a7b82 */ /* 0x000ee60000000800 */
[----:B------:R4:W-:Y:S04]  /*13550*/  STL.64 [R1+0x838], R18 ;  /* 0x0008381201007387 */ /* 0x0009e80000100a00 */
[----:B------:R4:W-:Y:S01]  /*13560*/  LDGSTS.E [R244+0x14000], desc[UR8][R18.64], !P2 ;  /* 0x1400000012f47fae */ /* 0x0009e2000d121848 */
[----:B------:R-:W-:Y:S01]  /*13570*/  ISETP.GE.U32.AND P2, PT, R5, 0x7fffff1e, PT ;  /* 0x7fffff1e0500780c */ /* 0x000fe20003f46070 */
[----:B------:R-:W-:Y:S01]  /*13580*/  VIADD R5, R242, 0xffffff9c ;  /* 0xffffff9cf2057836 */ /* 0x000fe20000000000 */
[----:B------:R-:W3:Y:S01]  /*13590*/  LDC R11, c[0x0][0x230] ;  /* 0x00008c00ff0b7b82 */ /* 0x000ee20000000800 */
[----:B--2---:R-:W-:-:S04]  /*135a0*/  IMAD.WIDE R36, R4, 0x4, R12 ;  /* 0x0000000404247825 */ /* 0x004fc800078e020c */
[----:B----4-:R-:W-:Y:S01]  /*135b0*/  IMAD.WIDE R18, R4, 0x4, R14 ;  /* 0x0000000404127825 */ /* 0x010fe200078e020e */
[----:B------:R2:W-:Y:S02]  /*135c0*/  STL.64 [R1+0x830], R36 ;  /* 0x0008302401007387 */ /* 0x0005e40000100a00 */
[----:B------:R-:W4:Y:S01]  /*135d0*/  LDC R242, c[0x0][0x230] ;  /* 0x00008c00fff27b82 */ /* 0x000f220000000800 */
[----:B------:R-:W-:Y:S01]  /*135e0*/  IMAD R4, R2, 0x42, RZ ;  /* 0x0000004202047824 */ /* 0x000fe200078e02ff */
[----:B------:R2:W-:Y:S04]  /*135f0*/  LDGSTS.E [R244+0x10004], desc[UR8][R36.64], !P4 ;  /* 0x1000400024f47fae */ /* 0x0005e8000e121848 */
[----:B------:R1:W-:Y:S04]  /*13600*/  STL.64 [R1+0x828], R18 ;  /* 0x0008281201007387 */ /* 0x0003e80000100a00 */
[----:B------:R1:W-:Y:S01]  /*13610*/  LDGSTS.E [R244+0x14004], desc[UR8][R18.64], !P4 ;  /* 0x1400400012f47fae */ /* 0x0003e2000e121848 */
[----:B------:R-:W-:Y:S01]  /*13620*/  ISETP.GE.U32.AND P4, PT, R5, 0x7fffff1d, PT ;  /* 0x7fffff1d0500780c */ /* 0x000fe20003f86070 */
[----:B------:R-:W-:-:S02]  /*13630*/  VIADD R5, R245, 0xfffffffb ;  /* 0xfffffffbf5057836 */ /* 0x000fc40000000000 */
[C---:B--2---:R-:W-:Y:S01]  /*13640*/  IMAD.WIDE R36, R4.reuse, 0x4, R12 ;  /* 0x0000000404247825 */ /* 0x044fe200078e020c */
[----:B------:R-:W-:Y:S01]  /*13650*/  LOP3.LUT R243, R3, 0x10, RZ, 0x3c, !PT ;  /* 0x0000001003f37812 */ /* 0x000fe200078e3cff */
[----:B------:R-:W2:Y:S03]  /*13660*/  LDC R245, c[0x0][0x230] ;  /* 0x00008c00fff57b82 */ /* 0x000ea60000000800 */
[----:B------:R3:W-:Y:S01]  /*13670*/  LDGSTS.E [R244+0x10008], desc[UR8][R36.64], !P5 ;  /* 0x1000800024f47fae */ /* 0x0007e2000e921848 */
[----:B-1----:R-:W-:-:S03]  /*13680*/  IMAD.WIDE R18, R4, 0x4, R14 ;  /* 0x0000000404127825 */ /* 0x002fc600078e020e */
[----:B------:R3:W-:Y:S01]  /*13690*/  STL.64 [R1+0x820], R36 ;  /* 0x0008202401007387 */ /* 0x0007e20000100a00 */
[----:B------:R-:W-:-:S03]  /*136a0*/  IMAD R4, R2, 0x43, RZ ;  /* 0x0000004302047824 */ /* 0x000fc600078e02ff */
[----:B------:R1:W-:Y:S01]  /*136b0*/  LDGSTS.E [R244+0x14008], desc[UR8][R18.64], !P5 ;  /* 0x1400800012f47fae */ /* 0x0003e2000e921848 */
[----:B------:R-:W-:Y:S02]  /*136c0*/  ISETP.GE.U32.AND P5, PT, R5, 0x7fffff7c, PT ;  /* 0x7fffff7c0500780c */ /* 0x000fe40003fa6070 */
[----:B------:R-:W-:Y:S01]  /*136d0*/  IADD3 R5, R9, -0x6, RZ ;  /* 0xfffffffa09057810 */ /* 0x000fe20007ffe0ff */
[----:B------:R1:W-:Y:S01]  /*136e0*/  STL.64 [R1+0x818], R18 ;  /* 0x0008181201007387 */ /* 0x0003e20000100a00 */
[----:B------:R-:W2:Y:S01]  /*136f0*/  LDC R9, c[0x0][0x230] ;  /* 0x00008c00ff097b82 */ /* 0x000ea20000000800 */
[----:B---3--:R-:W-:-:S04]  /*13700*/  IMAD.WIDE R36, R4, 0x4, R12 ;  /* 0x0000000404247825 */ /* 0x008fc800078e020c */
[----:B-1----:R-:W-:Y:S01]  /*13710*/  IMAD.WIDE R18, R4, 0x4, R14 ;  /* 0x0000000404127825 */ /* 0x002fe200078e020e */
[----:B------:R1:W-:Y:S03]  /*13720*/  STL.64 [R1+0x810], R36 ;  /* 0x0008102401007387 */ /* 0x0003e60000100a00 */
[----:B------:R-:W-:Y:S01]  /*13730*/  IMAD R4, R2, 0x60, RZ ;  /* 0x0000006002047824 */ /* 0x000fe200078e02ff */
[----:B------:R1:W-:Y:S04]  /*13740*/  LDGSTS.E [R244+0x1000c], desc[UR8][R36.64], !P6 ;  /* 0x1000c00024f47fae */ /* 0x0003e8000f121848 */
[----:B------:R3:W-:Y:S04]  /*13750*/  STL.64 [R1+0x808], R18 ;  /* 0x0008081201007387 */ /* 0x0007e80000100a00 */
[----:B------:R3:W-:Y:S01]  /*13760*/  LDGSTS.E [R244+0x1400c], desc[UR8][R18.64], !P6 ;  /* 0x1400c00012f47fae */ /* 0x0007e2000f121848 */
[----:B------:R-:W-:Y:S01]  /*13770*/  ISETP.GE.U32.AND P6, PT, R5, 0x7fffff7b, PT ;  /* 0x7fffff7b0500780c */ /* 0x000fe20003fc6070 */
[----:B------:R-:W-:-:S02]  /*13780*/  VIADD R5, R10, 0xfffffff9 ;  /* 0xfffffff90a057836 */ /* 0x000fc40000000000 */
[C---:B-1----:R-:W-:Y:S01]  /*13790*/  IMAD.WIDE R36, R4.reuse, 0x4, R12 ;  /* 0x0000000404247825 */ /* 0x042fe200078e020c */
[----:B------:R-:W1:Y:S03]  /*137a0*/  LDC R10, c[0x0][0x230] ;  /* 0x00008c00ff0a7b82 */ /* 0x000e660000000800 */
[----:B---3--:R-:W-:Y:S01]  /*137b0*/  IMAD.WIDE R18, R4, 0x4, R14 ;  /* 0x0000000404127825 */ /* 0x008fe200078e020e */
[----:B------:R3:W-:Y:S03]  /*137c0*/  STL.64 [R1+0x650], R36 ;  /* 0x0006502401007387 */ /* 0x0007e60000100a00 */
[----:B------:R-:W-:Y:S01]  /*137d0*/  IMAD R4, R2, 0x61, RZ ;  /* 0x0000006102047824 */ /* 0x000fe200078e02ff */
[----:B------:R3:W-:Y:S04]  /*137e0*/  LDGSTS.E [R244+0x18000], desc[UR8][R36.64], !P3 ;  /* 0x1800000024f47fae */ /* 0x0007e8000d921848 */
[----:B------:R4:W-:Y:S04]  /*137f0*/  STL.64 [R1+0x648], R18 ;  /* 0x0006481201007387 */ /* 0x0009e80000100a00 */
[----:B------:R4:W-:Y:S01]  /*13800*/  LDGSTS.E [R244+0x1c000], desc[UR8][R18.64], !P3 ;  /* 0x1c00000012f47fae */ /* 0x0009e2000d921848 */
[----:B------:R-:W-:Y:S01]  /*13810*/  ISETP.GE.U32.AND P3, PT, R5, 0x7fffff7a, PT ;  /* 0x7fffff7a0500780c */ /* 0x000fe20003f66070 */
[----:B------:R-:W-:-:S02]  /*13820*/  VIADD R5, R11, 0xfffffff8 ;  /* 0xfffffff80b057836 */ /* 0x000fc40000000000 */
[C---:B---3--:R-:W-:Y:S01]  /*13830*/  IMAD.WIDE R36, R4.reuse, 0x4, R12 ;  /* 0x0000000404247825 */ /* 0x048fe200078e020c */
[----:B------:R-:W3:Y:S03]  /*13840*/  LDC R11, c[0x0][0x230] ;  /* 0x00008c00ff0b7b82 */ /* 0x000ee60000000800 */
[----:B----4-:R-:W-:Y:S01]  /*13850*/  IMAD.WIDE R18, R4, 0x4, R14 ;  /* 0x0000000404127825 */ /* 0x010fe200078e020e */
[----:B------:R4:W-:Y:S03]  /*13860*/  STL.64 [R1+0x640], R36 ;  /* 0x0006402401007387 */ /* 0x0009e60000100a00 */
[----:B------:R-:W-:Y:S01]  /*13870*/  IMAD R4, R2, 0x62, RZ ;  /* 0x0000006202047824 */ /* 0x000fe200078e02ff */
[----:B------:R4:W-:Y:S04]  /*13880*/  LDGSTS.E [R244+0x18004], desc[UR8][R36.64], !P1 ;  /* 0x1800400024f47fae */ /* 0x0009e8000c921848 */
[----:B------:R2:W-:Y:S04]  /*13890*/  STL.64 [R1+0x638], R18 ;  /* 0x0006381201007387 */ /* 0x0005e80000100a00 */
[----:B------:R2:W-:Y:S01]  /*138a0*/  LDGSTS.E [R244+0x1c004], desc[UR8][R18.64], !P1 ;  /* 0x1c00400012f47fae */ /* 0x0005e2000c921848 */
[----:B------:R-:W-:Y:S01]  /*138b0*/  ISETP.GE.U32.AND P1, PT, R5, 0x7fffff79, PT ;  /* 0x7fffff790500780c */ /* 0x000fe20003f26070 */
[----:B----4-:R-:W-:Y:S01]  /*138c0*/  IMAD.WIDE R36, R4, 0x4, R12 ;  /* 0x0000000404247825 */ /* 0x010fe200078e020c */
[----:B------:R-:W-:-:S02]  /*138d0*/  IADD3 R5, R242, -0x25, RZ ;  /* 0xffffffdbf2057810 */ /* 0x000fc40007ffe0ff */
[----:B------:R-:W4:Y:S02]  /*138e0*/  LDC R242, c[0x0][0x230] ;  /* 0x00008c00fff27b82 */ /* 0x000f240000000800 */
[----:B------:R1:W-:Y:S01]  /*138f0*/  LDGSTS.E [R244+0x18008], desc[UR8][R36.64], !P2 ;  /* 0x1800800024f47fae */ /* 0x0003e2000d121848 */
[----:B--2---:R-:W-:-:S03]  /*13900*/  IMAD.WIDE R18, R4, 0x4, R14 ;  /* 0x0000000404127825 */ /* 0x004fc600078e020e */
[----:B------:R1:W-:Y:S01]  /*13910*/  STL.64 [R1+0x630], R36 ;  /* 0x0006302401007387 */ /* 0x0003e20000100a00 */
[----:B------:R-:W-:-:S03]  /*13920*/  IMAD R4, R2, 0x63, RZ ;  /* 0x0000006302047824 */ /* 0x000fc600078e02ff */
[----:B------:R2:W-:Y:S01]  /*13930*/  LDGSTS.E [R244+0x1c008], desc[UR8][R18.64], !P2 ;  /* 0x1c00800012f47fae */ /* 0x0005e2000d121848 */
[----:B------:R-:W-:Y:S01]  /*13940*/  ISETP.GE.U32.AND P2, PT, R5, 0x7fffff5c, PT ;  /* 0x7fffff5c0500780c */ /* 0x000fe20003f46070 */
[----:B------:R-:W-:Y:S02]  /*13950*/  VIADD R5, R9, 0xffffffda ;  /* 0xffffffda09057836 */ /* 0x000fe40000000000 */
[----:B------:R2:W-:Y:S01]  /*13960*/  STL.64 [R1+0x628], R18 ;  /* 0x0006281201007387 */ /* 0x0005e20000100a00 */
[----:B------:R-:W4:Y:S01]  /*13970*/  LDC R9, c[0x0][0x230] ;  /* 0x00008c00ff097b82 */ /* 0x000f220000000800 */
[----:B-1----:R-:W-:Y:S01]  /*13980*/  IMAD.WIDE R36, R4, 0x4, R12 ;  /* 0x0000000404247825 */ /* 0x002fe200078e020c */
[----:B------:R-:W-:-:S03]  /*13990*/  IADD3 R243, R243, UR61, RZ ;  /* 0x0000003df3f37c10 */ /* 0x000fc6000fffe0ff */
[----:B--2---:R-:W-:Y:S01]  /*139a0*/  IMAD.WIDE R18, R4, 0x4, R14 ;  /* 0x0000000404127825 */ /* 0x004fe200078e020e */
[----:B------:R1:W-:Y:S03]  /*139b0*/  STL.64 [R1+0x620], R36 ;  /* 0x0006202401007387 */ /* 0x0003e60000100a00 */
[----:B------:R-:W-:Y:S01]  /*139c0*/  IMAD.SHL.U32 R4, R2, 0x4, RZ ;  /* 0x0000000402047824 */ /* 0x000fe200078e00ff */
[----:B------:R1:W-:Y:S04]  /*139d0*/  LDGSTS.E [R244+0x1800c], desc[UR8][R36.64], !P4 ;  /* 0x1800c00024f47fae */ /* 0x0003e8000e121848 */
[----:B------:R2:W-:Y:S04]  /*139e0*/  STL.64 [R1+0x618], R18 ;  /* 0x0006181201007387 */ /* 0x0005e80000100a00 */
[----:B------:R2:W-:Y:S01]  /*139f0*/  LDGSTS.E [R244+0x1c00c], desc[UR8][R18.64], !P4 ;  /* 0x1c00c00012f47fae */ /* 0x0005e2000e121848 */
[----:B------:R-:W-:Y:S01]  /*13a00*/  ISETP.GE.U32.AND P4, PT, R5, 0x7fffff5b, PT ;  /* 0x7fffff5b0500780c */ /* 0x000fe20003f86070 */
[----:B------:R-:W-:-:S02]  /*13a10*/  VIADD R5, R10, 0xffffffd9 ;  /* 0xffffffd90a057836 */ /* 0x000fc40000000000 */
[C---:B-1----:R-:W-:Y:S01]  /*13a20*/  IMAD.WIDE R36, R4.reuse, 0x4, R12 ;  /* 0x0000000404247825 */ /* 0x042fe200078e020c */
[----:B------:R-:W1:Y:S03]  /*13a30*/  LDC R10, c[0x0][0x230] ;  /* 0x00008c00ff0a7b82 */ /* 0x000e660000000800 */
[----:B--2---:R-:W-:Y:S01]  /*13a40*/  IMAD.WIDE R18, R4, 0x4, R14 ;  /* 0x0000000404127825 */ /* 0x004fe200078e020e */
[----:B------:R2:W-:Y:S03]  /*13a50*/  STL.64 [R1+0xc00], R36 ;  /* 0x000c002401007387 */ /* 0x0005e60000100a00 */
[----:B------:R-:W-:Y:S01]  /*13a60*/  IMAD R4, R2, 0x5, RZ ;  /* 0x0000000502047824 */ /* 0x000fe200078e02ff */
[----:B------:R2:W-:Y:S04]  /*13a70*/  LDGSTS.E [R243], desc[UR8][R36.64], !P5 ;  /* 0x0000000024f37fae */ /* 0x0005e8000e921848 */
[----:B------:R4:W-:Y:S04]  /*13a80*/  STL.64 [R1+0xbf8], R18 ;  /* 0x000bf81201007387 */ /* 0x0009e80000100a00 */
[----:B------:R4:W-:Y:S01]  /*13a90*/  LDGSTS.E [R243+0x4000], desc[UR8][R18.64], !P5 ;  /* 0x0400000012f37fae */ /* 0x0009e2000e921848 */
[----:B------:R-:W-:Y:S01]  /*13aa0*/  ISETP.GE.U32.AND P5, PT, R5, 0x7fffff5a, PT ;  /* 0x7fffff5a0500780c */ /* 0x000fe20003fa6070 */
[----:B---3--:R-:W-:-:S02]  /*13ab0*/  VIADD R5, R11, 0xffffffd8 ;  /* 0xffffffd80b057836 */ /* 0x008fc40000000000 */
[C---:B--2---:R-:W-:Y:S01]  /*13ac0*/  IMAD.WIDE R36, R4.reuse, 0x4, R12 ;  /* 0x0000000404247825 */ /* 0x044fe200078e020c */
[----:B------:R-:W2:Y:S03]  /*13ad0*/  LDC R11, c[0x0][0x230] ;  /* 0x00008c00ff0b7b82 */ /* 0x000ea60000000800 */
[----:B----4-:R-:W-:Y:S01]  /*13ae0*/  IMAD.WIDE R18, R4, 0x4, R14 ;  /* 0x0000000404127825 */ /* 0x010fe200078e020e */
[----:B------:R3:W-:Y:S03]  /*13af0*/  STL.64 [R1+0xbf0], R36 ;  /* 0x000bf02401007387 */ /* 0x0007e60000100a00 */
[----:B------:R-:W-:Y:S01]  /*13b00*/  IMAD R4, R2, 0x6, RZ ;  /* 0x0000000602047824 */ /* 0x000fe200078e02ff */
[----:B------:R3:W-:Y:S04]  /*13b10*/  LDGSTS.E [R243+0x4], desc[UR8][R36.64], !P6 ;  /* 0x0000400024f37fae */ /* 0x0007e8000f121848 */
[----:B------:R4:W-:Y:S04]  /*13b20*/  STL.64 [R1+0xbe8], R18 ;  /* 0x000be81201007387 */ /* 0x0009e80000100a00 */
[----:B------:R4:W-:Y:S01]  /*13b30*/  LDGSTS.E [R243+0x4004], desc[UR8][R18.64], !P6 ;  /* 0x0400400012f37fae */ /* 0x0009e2000f121848 */
[----:B------:R-:W-:Y:S01]  /*13b40*/  ISETP.GE.U32.AND P6, PT, R5, 0x7fffff59, PT ;  /* 0x7fffff590500780c */ /* 0x000fe20003fc6070 */
[----:B---3--:R-:W-:Y:S01]  /*13b50*/  IMAD.WIDE R36, R4, 0x4, R12 ;  /* 0x0000000404247825 */ /* 0x008fe200078e020c */
[----:B------:R-:W-:-:S02]  /*13b60*/  IADD3 R5, R242, -0x45, RZ ;  /* 0xffffffbbf2057810 */ /* 0x000fc40007ffe0ff */
[----:B------:R-:W3:Y:S02]  /*13b70*/  LDC R242, c[0x0][0x230] ;  /* 0x00008c00fff27b82 */ /* 0x000ee40000000800 */
[----:B------:R1:W-:Y:S01]  /*13b80*/  LDGSTS.E [R243+0x8], desc[UR8][R36.64], !P3 ;  /* 0x0000800024f37fae */ /* 0x0003e2000d921848 */
[----:B----4-:R-:W-:-:S03]  /*13b90*/  IMAD.WIDE R18, R4, 0x4, R14 ;  /* 0x0000000404127825 */ /* 0x010fc600078e020e */
[----:B------:R1:W-:Y:S01]  /*13ba0*/  STL.64 [R1+0xbe0], R36 ;  /* 0x000be02401007387 */ /* 0x0003e20000100a00 */
[----:B------:R-:W-:-:S03]  /*13bb0*/  IMAD R4, R2, 0x7, RZ ;  /* 0x0000000702047824 */ /* 0x000fc600078e02ff */
[----:B------:R4:W-:Y:S01]  /*13bc0*/  LDGSTS.E [R243+0x4008], desc[UR8][R18.64], !P3 ;  /* 0x0400800012f37fae */ /* 0x0009e2000d921848 */
[----:B------:R-:W-:Y:S01]  /*13bd0*/  ISETP.GE.U32.AND P3, PT, R5, 0x7fffff3c, PT ;  /* 0x7fffff3c0500780c */ /* 0x000fe20003f66070 */
[----:B------:R-:W-:Y:S02]  /*13be0*/  VIADD R5, R9, 0xffffffba ;  /* 0xffffffba09057836 */ /* 0x000fe40000000000 */
[----:B------:R4:W-:Y:S01]  /*13bf0*/  STL.64 [R1+0xbd8], R18 ;  /* 0x000bd81201007387 */ /* 0x0009e20000100a00 */
[----:B------:R-:W3:Y:S01]  /*13c00*/  LDC R9, c[0x0][0x230] ;  /* 0x00008c00ff097b82 */ /* 0x000ee20000000800 */
[----:B-1----:R-:W-:-:S04]  /*13c10*/  IMAD.WIDE R36, R4, 0x4, R12 ;  /* 0x0000000404247825 */ /* 0x002fc800078e020c */
[----:B----4-:R-:W-:Y:S01]  /*13c20*/  IMAD.WIDE R18, R4, 0x4, R14 ;  /* 0x0000000404127825 */ /* 0x010fe200078e020e */
        /* <DEDUP_REMOVED lines=17> */
[----:B--2---:R-:W-:-:S02]  /*13d40*/  IADD3 R5, R11, -0x48, RZ ;  /* 0xffffffb80b057810 */ /* 0x004fc40007ffe0ff */
[----:B------:R-:W2:Y:S01]  /*13d50*/  LDC R11, c[0x0][0x230] ;  /* 0x00008c00ff0b7b82 */ /* 0x000ea20000000800 */
        /* <DEDUP_REMOVED lines=9> */
[----:B------:R-:W3:Y:S04]  /*13df0*/  LDC R242, c[0x0][0x230] ;  /* 0x00008c00fff27b82 */ /* 0x000ee80000000800 */
        /* <DEDUP_REMOVED lines=17> */
[----:B-1----:R-:W-:Y:S01]  /*13f10*/  IMAD.WIDE R36, R4, 0x4, R12 ;  /* 0x0000000404247825 */ /* 0x002fe200078e020c */
[----:B------:R-:W-:-:S02]  /*13f20*/  IADD3 R5, R10, -0x67, RZ ;  /* 0xffffff990a057810 */ /* 0x000fc40007ffe0ff */
[----:B------:R-:W1:Y:S01]  /*13f30*/  LDC R10, c[0x0][0x230] ;  /* 0x00008c00ff0a7b82 */ /* 0x000e620000000800 */
[----:B----4-:R-:W-:Y:S01]  /*13f40*/  IMAD.WIDE R18, R4, 0x4, R14 ;  /* 0x0000000404127825 */ /* 0x010fe200078e020e */
[----:B------:R4:W-:Y:S03]  /*13f50*/  STL.64 [R1+0x800], R36 ;  /* 0x0008002401007387 */ /* 0x0009e60000100a00 */
[----:B------:R-:W-:Y:S01]  /*13f60*/  IMAD R4, R2, 0x45, RZ ;  /* 0x0000004502047824 */ /* 0x000fe200078e02ff */
[----:B------:R4:W-:Y:S04]  /*13f70*/  LDGSTS.E [R243+0x10000], desc[UR8][R36.64], !P3 ;  /* 0x1000000024f37fae */ /* 0x0009e8000d921848 */
[----:B------:R3:W-:Y:S04]  /*13f80*/  STL.64 [R1+0x7f8], R18 ;  /* 0x0007f81201007387 */ /* 0x0007e80000100a00 */
[----:B------:R3:W-:Y:S01]  /*13f90*/  LDGSTS.E [R243+0x14000], desc[UR8][R18.64], !P3 ;  /* 0x1400000012f37fae */ /* 0x0007e2000d921848 */
[----:B------:R-:W-:Y:S01]  /*13fa0*/  ISETP.GE.U32.AND P3, PT, R5, 0x7fffff1a, PT ;  /* 0x7fffff1a0500780c */ /* 0x000fe20003f66070 */
[----:B--2---:R-:W-:-:S02]  /*13fb0*/  VIADD R5, R11, 0xffffff98 ;  /* 0xffffff980b057836 */ /* 0x004fc40000000000 */
[C---:B----4-:R-:W-:Y:S01]  /*13fc0*/  IMAD.WIDE R36, R4.reuse, 0x4, R12 ;  /* 0x0000000404247825 */ /* 0x050fe200078e020c */
[----:B------:R-:W2:Y:S03]  /*13fd0*/  LDC R11, c[0x0][0x230] ;  /* 0x00008c00ff0b7b82 */ /* 0x000ea60000000800 */
        /* <DEDUP_REMOVED lines=15> */
[----:B------:R-:W-:Y:S02]  /*140d0*/  ISETP.GE.U32.AND P2, PT, R5, 0x7fffff78, PT ;  /* 0x7fffff780500780c */ /* 0x000fe40003f46070 */
[----:B------:R-:W-:Y:S01]  /*140e0*/  IADD3 R5, R9, -0xa, RZ ;  /* 0xfffffff609057810 */ /* 0x000fe20007ffe0ff */
        /* <DEDUP_REMOVED lines=30> */
[----:B---3--:R-:W-:Y:S01]  /*142d0*/  IMAD.WIDE R36, R4, 0x4, R12 ;  /* 0x0000000404247825 */ /* 0x008fe200078e020c */
[----:B------:R-:W-:-:S04]  /*142e0*/  IADD3 R5, R242, -0x29, RZ ;  /* 0xffffffd7f2057810 */ /* 0x000fc80007ffe0ff */
        /* <DEDUP_REMOVED lines=8> */
[----:B------:R-:W-:Y:S01]  /*14370*/  LOP3.LUT R242, R3, 0x20, RZ, 0x3c, !PT ;  /* 0x0000002003f27812 */ /* 0x000fe200078e3cff */
[----:B------:R-:W2:Y:S01]  /*14380*/  LDC R9, c[0x0][0x230] ;  /* 0x00008c00ff097b82 */ /* 0x000ea20000000800 */
[----:B---3--:R-:W-:Y:S02]  /*14390*/  IMAD.WIDE R36, R4, 0x4, R12 ;  /* 0x0000000404247825 */ /* 0x008fe400078e020c */
[----:B------:R-:W-:Y:S02]  /*143a0*/  IADD3 R242, R242, UR61, RZ ;  /* 0x0000003df2f27c10 */ /* 0x000fe4000fffe0ff */
[----:B----4-:R-:W-:Y:S01]  /*143b0*/  IMAD.WIDE R18, R4, 0x4, R14 ;  /* 0x0000000404127825 */ /* 0x010fe200078e020e */
[----:B------:R3:W-:Y:S03]  /*143c0*/  STL.64 [R1+0x5e0], R36 ;  /* 0x0005e02401007387 */ /* 0x0007e60000100a00 */
[----:B------:R-:W-:Y:S01]  /*143d0*/  IMAD.SHL.U32 R4, R2, 0x8, RZ ;  /* 0x0000000802047824 */ /* 0x000fe200078e00ff */
[----:B------:R3:W-:Y:S04]  /*143e0*/  LDGSTS.E [R243+0x1800c], desc[UR8][R36.64], !P1 ;  /* 0x1800c00024f37fae */ /* 0x0007e8000c921848 */
[----:B------:R4:W-:Y:S04]  /*143f0*/  STL.64 [R1+0x5d8], R18 ;  /* 0x0005d81201007387 */ /* 0x0009e80000100a00 */
[----:B------:R4:W-:Y:S01]  /*14400*/  LDGSTS.E [R243+0x1c00c], desc[UR8][R18.64], !P1 ;  /* 0x1c00c00012f37fae */ /* 0x0009e2000c921848 */
[----:B------:R-:W-:Y:S01]  /*14410*/  ISETP.GE.U32.AND P1, PT, R5, 0x7fffff57, PT ;  /* 0x7fffff570500780c */ /* 0x000fe20003f26070 */
[----:B-1----:R-:W-:-:S02]  /*14420*/  VIADD R5, R10, 0xffffffd5 ;  /* 0xffffffd50a057836 */ /* 0x002fc40000000000 */
[C---:B---3--:R-:W-:Y:S01]  /*14430*/  IMAD.WIDE R36, R4.reuse, 0x4, R12 ;  /* 0x0000000404247825 */ /* 0x048fe200078e020c */
[----:B------:R-:W1:Y:S03]  /*14440*/  LDC R10, c[0x0][0x230] ;  /* 0x00008c00ff0a7b82 */ /* 0x000e660000000800 */
[----:B----4-:R-:W-:Y:S01]  /*14450*/  IMAD.WIDE R18, R4, 0x4, R14 ;  /* 0x0000000404127825 */ /* 0x010fe200078e020e */
[----:B------:R3:W-:Y:S03]  /*14460*/  STL.64 [R1+0xbc0], R36 ;  /* 0x000bc02401007387 */ /* 0x0007e60000100a00 */
[----:B------:R-:W-:Y:S01]  /*14470*/  IMAD R4, R2, 0x9, RZ ;  /* 0x0000000902047824 */ /* 0x000fe200078e02ff */
[----:B------:R3:W-:Y:S04]  /*14480*/  LDGSTS.E [R242], desc[UR8][R36.64], !P2 ;  /* 0x0000000024f27fae */ /* 0x0007e8000d121848 */
[----:B------:R4:W-:Y:S04]  /*14490*/  STL.64 [R1+0xbb8], R18 ;  /* 0x000bb81201007387 */ /* 0x0009e80000100a00 */
[----:B------:R4:W-:Y:S01]  /*144a0*/  LDGSTS.E [R242+0x4000], desc[UR8][R18.64], !P2 ;  /* 0x0400000012f27fae */ /* 0x0009e2000d121848 */
[----:B------:R-:W-:Y:S01]  /*144b0*/  ISETP.GE.U32.AND P2, PT, R5, 0x7fffff56, PT ;  /* 0x7fffff560500780c */ /* 0x000fe20003f46070 */
[----:B--2---:R-:W-:-:S02]  /*144c0*/  VIADD R5, R11, 0xffffffd4 ;  /* 0xffffffd40b057836 */ /* 0x004fc40000000000 */
[C---:B---3--:R-:W-:Y:S01]  /*144d0*/  IMAD.WIDE R36, R4.reuse, 0x4, R12 ;  /* 0x0000000404247825 */ /* 0x048fe200078e020c */
        /* <DEDUP_REMOVED lines=119> */
[----:B----4-:R-:W-:-:S04]  /*14c50*/  IMAD.WIDE R36, R4, 0x4, R12 ;  /* 0x0000000404247825 */ /* 0x010fc800078e020c */
[----:B---3--:R-:W-:Y:S01]  /*14c60*/  IMAD.WIDE R18, R4, 0x4, R14 ;  /* 0x0000000404127825 */ /* 0x008fe200078e020e */
[----:B------:R2:W-:Y:S03]  /*14c70*/  STL.64 [R1+0x5c0], R36 ;  /* 0x0005c02401007387 */ /* 0x0005e60000100a00 */
[----:B------:R-:W-:Y:S01]  /*14c80*/  IMAD R4, R2, 0x6a, RZ ;  /* 0x0000006a02047824 */ /* 0x000fe200078e02ff */
[----:B------:R2:W-:Y:S04]  /*14c90*/  LDGSTS.E [R242+0x18004], desc[UR8][R36.64], !P4 ;  /* 0x1800400024f27fae */ /* 0x0005e8000e121848 */
[----:B------:R3:W-:Y:S04]  /*14ca0*/  STL.64 [R1+0x5b8], R18 ;  /* 0x0005b81201007387 */ /* 0x0007e80000100a00 */
[----:B------:R3:W-:Y:S01]  /*14cb0*/  LDGSTS.E [R242+0x1c004], desc[UR8][R18.64], !P4 ;  /* 0x1c00400012f27fae */ /* 0x0007e2000e121848 */
[----:B------:R-:W-:Y:S01]  /*14cc0*/  ISETP.GE.U32.AND P4, PT, R5, 0x7fffff71, PT ;  /* 0x7fffff710500780c */ /* 0x000fe20003f86070 */
[----:B--2---:R-:W-:Y:S01]  /*14cd0*/  IMAD.WIDE R36, R4, 0x4, R12 ;  /* 0x0000000404247825 */ /* 0x004fe200078e020c */
[----:B------:R-:W-:-:S02]  /*14ce0*/  IADD3 R5, R245, -0x2d, RZ ;  /* 0xffffffd3f5057810 */ /* 0x000fc40007ffe0ff */
[----:B------:R-:W2:Y:S02]  /*14cf0*/  LDC R245, c[0x0][0x230] ;  /* 0x00008c00fff57b82 */ /* 0x000ea40000000800 */
[----:B------:R4:W-:Y:S01]  /*14d00*/  LDGSTS.E [R242+0x18008], desc[UR8][R36.64], !P5 ;  /* 0x1800800024f27fae */ /* 0x0009e2000e921848 */
[----:B---3--:R-:W-:-:S03]  /*14d10*/  IMAD.WIDE R18, R4, 0x4, R14 ;  /* 0x0000000404127825 */ /* 0x008fc600078e020e */
[----:B------:R4:W-:Y:S01]  /*14d20*/  STL.64 [R1+0x5b0], R36 ;  /* 0x0005b02401007387 */ /* 0x0009e20000100a00 */
[----:B------:R-:W-:-:S03]  /*14d30*/  IMAD R4, R2, 0x6b, RZ ;  /* 0x0000006b02047824 */ /* 0x000fc600078e02ff */
[----:B------:R3:W-:Y:S01]  /*14d40*/  LDGSTS.E [R242+0x1c008], desc[UR8][R18.64], !P5 ;  /* 0x1c00800012f27fae */ /* 0x0007e2000e921848 */
[----:B------:R-:W-:Y:S01]  /*14d50*/  ISETP.GE.U32.AND P5, PT, R5, 0x7fffff54, PT ;  /* 0x7fffff540500780c */ /* 0x000fe20003fa6070 */
[----:B------:R-:W-:Y:S01]  /*14d60*/  VIADD R5, R9, 0xffffffd2 ;  /* 0xffffffd209057836 */ /* 0x000fe20000000000 */
[----:B------:R-:W-:Y:S01]  /*14d70*/  LOP3.LUT R11, R3, 0x30, RZ, 0x3c, !PT ;  /* 0x00000030030b7812 */ /* 0x000fe200078e3cff */
[----:B------:R3:W-:Y:S01]  /*14d80*/  STL.64 [R1+0x5a8], R18 ;  /* 0x0005a81201007387 */ /* 0x0007e20000100a00 */
[----:B------:R-:W2:Y:S01]  /*14d90*/  LDC R9, c[0x0][0x230] ;  /* 0x00008c00ff097b82 */ /* 0x000ea20000000800 */
[----:B----4-:R-:W-:-:S04]  /*14da0*/  IMAD.WIDE R36, R4, 0x4, R12 ;  /* 0x0000000404247825 */ /* 0x010fc800078e020c */
[----:B---3--:R-:W-:Y:S01]  /*14db0*/  IMAD.WIDE R18, R4, 0x4, R14 ;  /* 0x0000000404127825 */ /* 0x008fe200078e020e */
[----:B------:R3:W-:Y:S03]  /*14dc0*/  STL.64 [R1+0x5a0], R36 ;  /* 0x0005a02401007387 */ /* 0x0007e60000100a00 */
[----:B------:R-:W-:Y:S01]  /*14dd0*/  IMAD R4, R2, 0xc, RZ ;  /* 0x0000000c02047824 */ /* 0x000fe200078e02ff */
[----:B------:R3:W-:Y:S01]  /*14de0*/  LDGSTS.E [R242+0x1800c], desc[UR8][R36.64], !P6 ;  /* 0x1800c00024f27fae */ /* 0x0007e2000f121848 */
[----:B------:R-:W-:-:S03]  /*14df0*/  VIADD R11, R11, UR61 ;  /* 0x0000003d0b0b7c36 */ /* 0x000fc60008000000 */
[----:B------:R4:W-:Y:S04]  /*14e00*/  STL.64 [R1+0x598], R18 ;  /* 0x0005981201007387 */ /* 0x0009e80000100a00 */
[----:B------:R4:W-:Y:S01]  /*14e10*/  LDGSTS.E [R242+0x1c00c], desc[UR8][R18.64], !P6 ;  /* 0x1c00c00012f27fae */ /* 0x0009e2000f121848 */
[----:B------:R-:W-:Y:S01]  /*14e20*/  ISETP.GE.U32.AND P6, PT, R5, 0x7fffff53, PT ;  /* 0x7fffff530500780c */ /* 0x000fe20003fc6070 */
[----:B---3--:R-:W-:Y:S01]  /*14e30*/  IMAD.WIDE R36, R4, 0x4, R12 ;  /* 0x0000000404247825 */ /* 0x008fe200078e020c */
[----:B-1----:R-:W-:Y:S01]  /*14e40*/  IADD3 R5, R10, -0x2f, RZ ;  /* 0xffffffd10a057810 */ /* 0x002fe20007ffe0ff */
[----:B------:R-:W-:Y:S01]  /*14e50*/  STL.64 [R1+0x1a28], R242 ;  /* 0x001a28f201007387 */ /* 0x000fe20000100a00 */
[----:B------:R-:W1:Y:S01]  /*14e60*/  LDC R10, c[0x0][0x230] ;  /* 0x00008c00ff0a7b82 */ /* 0x000e620000000800 */
[----:B----4-:R-:W-:-:S02]  /*14e70*/  IMAD.WIDE R18, R4, 0x4, R14 ;  /* 0x0000000404127825 */ /* 0x010fc400078e020e */
[----:B------:R3:W-:Y:S02]  /*14e80*/  STL.64 [R1+0xb80], R36 ;  /* 0x000b802401007387 */ /* 0x0007e40000100a00 */
[----:B------:R-:W-:Y:S02]  /*14e90*/  IMAD R4, R2, 0xd, RZ ;  /* 0x0000000d02047824 */ /* 0x000fe400078e02ff */
[----:B------:R3:W-:Y:S04]  /*14ea0*/  LDGSTS.E [R11], desc[UR8][R36.64], !P3 ;  /* 0x00000000240b7fae */ /* 0x0007e8000d921848 */
        /* <DEDUP_REMOVED lines=15> */
[----:B------:R-:W2:Y:S04]  /*14fa0*/  LDC R245, c[0x0][0x230] ;  /* 0x00008c00fff57b82 */ /* 0x000ea80000000800 */
        /* <DEDUP_REMOVED lines=9> */
[----:B----4-:R-:W-:-:S04]  /*15040*/  IMAD.WIDE R36, R4, 0x4, R12 ;  /* 0x0000000404247825 */ /* 0x010fc800078e020c */
        /* <DEDUP_REMOVED lines=17> */
[----:B---3--:R-:W-:-:S02]  /*15160*/  VIADD R5, R246, 0xffffffb0 ;  /* 0xffffffb0f6057836 */ /* 0x008fc40000000000 */
[C---:B----4-:R-:W-:Y:S01]  /*15170*/  IMAD.WIDE R36, R4.reuse, 0x4, R12 ;  /* 0x0000000404247825 */ /* 0x050fe200078e020c */
[----:B------:R-:W3:Y:S03]  /*15180*/  LDC R246, c[0x0][0x230] ;  /* 0x00008c00fff67b82 */ /* 0x000ee60000000800 */
[----:B--2---:R-:W-:Y:S01]  /*15190*/  IMAD.WIDE R18, R4, 0x4, R14 ;  /* 0x0000000404127825 */ /* 0x004fe200078e020e */
        /* <DEDUP_REMOVED lines=17> */
[----:B------:R-:W2:Y:S01]  /*152b0*/  LDC R9, c[0x0][0x230] ;  /* 0x00008c00ff097b82 */ /* 0x000ea20000000800 */
        /* <DEDUP_REMOVED lines=19> */
[----:B---3--:R-:W-:-:S02]  /*153f0*/  IADD3 R5, R246, -0x70, RZ ;  /* 0xffffff90f6057810 */ /* 0x008fc40007ffe0ff */
[----:B------:R-:W3:Y:S01]  /*15400*/  LDC R246, c[0x0][0x230] ;  /* 0x00008c00fff67b82 */ /* 0x000ee20000000800 */
[----:B--2---:R-:W-:Y:S01]  /*15410*/  IMAD.WIDE R18, R4, 0x4, R14 ;  /* 0x0000000404127825 */ /* 0x004fe200078e020e */
[----:B------:R2:W-:Y:S03]  /*15420*/  STL.64 [R1+0x770], R36 ;  /* 0x0007702401007387 */ /* 0x0005e60000100a00 */
[----:B------:R-:W-:Y:S01]  /*15430*/  IMAD R4, R2, 0x4e, RZ ;  /* 0x0000004e02047824 */ /* 0x000fe200078e02ff */
[----:B------:R2:W-:Y:S04]  /*15440*/  LDGSTS.E [R11+0x10004], desc[UR8][R36.64], !P4 ;  /* 0x10004000240b7fae */ /* 0x0005e8000e121848 */
[----:B------:R4:W-:Y:S04]  /*15450*/  STL.64 [R1+0x768], R18 ;  /* 0x0007681201007387 */ /* 0x0009e80000100a00 */
[----:B------:R4:W-:Y:S01]  /*15460*/  LDGSTS.E [R11+0x14004], desc[UR8][R18.64], !P4 ;  /* 0x14004000120b7fae */ /* 0x0009e2000e121848 */
[----:B------:R-:W-:Y:S01]  /*15470*/  ISETP.GE.U32.AND P4, PT, R5, 0x7fffff11, PT ;  /* 0x7fffff110500780c */ /* 0x000fe20003f86070 */
[----:B------:R-:W-:-:S02]  /*15480*/  VIADD R5, R245, 0xffffffef ;  /* 0xffffffeff5057836 */ /* 0x000fc40000000000 */
[C---:B--2---:R-:W-:Y:S01]  /*15490*/  IMAD.WIDE R36, R4.reuse, 0x4, R12 ;  /* 0x0000000404247825 */ /* 0x044fe200078e020c */
[----:B------:R-:W2:Y:S04]  /*154a0*/  LDC R245, c[0x0][0x230] ;  /* 0x00008c00fff57b82 */ /* 0x000ea80000000800 */
        /* <DEDUP_REMOVED lines=18> */
[----:B------:R-:W-:-:S03]  /*155d0*/  IADD3 R5, R10, -0x13, RZ ;  /* 0xffffffed0a057810 */ /* 0x000fc60007ffe0ff */
        /* <DEDUP_REMOVED lines=23> */
[----:B------:R3:W-:Y:S01]  /*15750*/  LDGSTS.E [R11+0x18008], desc[UR8][R36.64], !P2 ;  /* 0x18008000240b7fae */ /* 0x0007e2000d121848 */
[----:B------:R-:W-:-:S03]  /*15760*/  LOP3.LUT R10, R3, 0x40, RZ, 0x3c, !PT ;  /* 0x00000040030a7812 */ /* 0x000fc600078e3cff */
[----:B------:R4:W-:Y:S04]  /*15770*/  STL.64 [R1+0x568], R18 ;  /* 0x0005681201007387 */ /* 0x0009e80000100a00 */
[----:B------:R4:W-:Y:S01]  /*15780*/  LDGSTS.E [R11+0x1c008], desc[UR8][R18.64], !P2 ;  /* 0x1c008000120b7fae */ /* 0x0009e2000d121848 */
[----:B------:R-:W-:Y:S01]  /*15790*/  ISETP.GE.U32.AND P2, PT, R5, 0x7fffff50, PT ;  /* 0x7fffff500500780c */ /* 0x000fe20003f46070 */
[----:B------:R-:W-:Y:S02]  /*157a0*/  VIADD R5, R9, 0xffffffce ;  /* 0xffffffce09057836 */ /* 0x000fe40000000000 */
[C---:B---3--:R-:W-:Y:S01]  /*157b0*/  IMAD.WIDE R36, R4.reuse, 0x4, R12 ;  /* 0x0000000404247825 */ /* 0x048fe200078e020c */
[----:B------:R-:W3:Y:S03]  /*157c0*/  LDC R9, c[0x0][0x230] ;  /* 0x00008c00ff097b82 */ /* 0x000ee60000000800 */
[----:B----4-:R-:W-:Y:S01]  /*157d0*/  IMAD.WIDE R18, R4, 0x4, R14 ;  /* 0x0000000404127825 */ /* 0x010fe200078e020e */
[----:B------:R-:W-:Y:S01]  /*157e0*/  SHF.L.U32 R4, R2, 0x4, RZ ;  /* 0x0000000402047819 */ /* 0x000fe200000006ff */
[----:B------:R4:W-:Y:S02]  /*157f0*/  STL.64 [R1+0x560], R36 ;  /* 0x0005602401007387 */ /* 0x0009e40000100a00 */
[----:B------:R-:W-:-:S02]  /*15800*/  VIADD R10, R10, UR61 ;  /* 0x0000003d0a0a7c36 */ /* 0x000fc40008000000 */
[----:B------:R4:W-:Y:S04]  /*15810*/  LDGSTS.E [R11+0x1800c], desc[UR8][R36.64], !P4 ;  /* 0x1800c000240b7fae */ /* 0x0009e8000e121848 */
[----:B------:R1:W-:Y:S04]  /*15820*/  STL.64 [R1+0x558], R18 ;  /* 0x0005581201007387 */ /* 0x0003e80000100a00 */
[----:B------:R1:W-:Y:S01]  /*15830*/  LDGSTS.E [R11+0x1c00c], desc[UR8][R18.64], !P4 ;  /* 0x1c00c000120b7fae */ /* 0x0003e2000e121848 */
[----:B------:R-:W-:Y:S01]  /*15840*/  ISETP.GE.U32.AND P4, PT, R5, 0x7fffff4f, PT ;  /* 0x7fffff4f0500780c */ /* 0x000fe20003f86070 */
[----:B----4-:R-:W-:Y:S01]  /*15850*/  IMAD.WIDE R36, R4, 0x4, R12 ;  /* 0x0000000404247825 */ /* 0x010fe200078e020c */
[----:B------:R-:W-:-:S02]  /*15860*/  IADD3 R5, R247, -0x33, RZ ;  /* 0xffffffcdf7057810 */ /* 0x000fc40007ffe0ff */
[----:B------:R-:W4:Y:S01]  /*15870*/  LDC R247, c[0x0][0x230] ;  /* 0x00008c00fff77b82 */ /* 0x000f220000000800 */
[----:B-1----:R-:W-:Y:S01]  /*15880*/  IMAD.WIDE R18, R4, 0x4, R14 ;  /* 0x0000000404127825 */ /* 0x002fe200078e020e */
[----:B------:R1:W-:Y:S03]  /*15890*/  STL.64 [R1+0xb40], R36 ;  /* 0x000b402401007387 */ /* 0x0003e60000100a00 */
[----:B------:R-:W-:Y:S01]  /*158a0*/  IMAD R4, R2, 0x11, RZ ;  /* 0x0000001102047824 */ /* 0x000fe200078e02ff */
[----:B------:R1:W-:Y:S04]  /*158b0*/  LDGSTS.E [R10], desc[UR8][R36.64], !P5 ;  /* 0x00000000240a7fae */ /* 0x0003e8000e921848 */
        /* <DEDUP_REMOVED lines=17> */
[----:B---3--:R-:W-:-:S03]  /*159d0*/  IMAD.WIDE R18, R4, 0x4, R14 ;  /* 0x0000000404127825 */ /* 0x008fc600078e020e */
        /* <DEDUP_REMOVED lines=25> */
[----:B-1----:R-:W-:-:S02]  /*15b70*/  VIADD R5, R246, 0xffffffac ;  /* 0xffffffacf6057836 */ /* 0x002fc40000000000 */
[C---:B----4-:R-:W-:Y:S01]  /*15b80*/  IMAD.WIDE R36, R4.reuse, 0x4, R12 ;  /* 0x0000000404247825 */ /* 0x050fe200078e020c */
        /* <DEDUP_REMOVED lines=20> */
[----:B---3--:R-:W-:-:S04]  /*15cd0*/  IMAD.WIDE R36, R4, 0x4, R12 ;  /* 0x0000000404247825 */ /* 0x008fc800078e020c */
        /* <DEDUP_REMOVED lines=18> */
[----:B-1----:R-:W-:-:S02]  /*15e00*/  IADD3 R5, R246, -0x74, RZ ;  /* 0xffffff8cf6057810 */ /* 0x002fc40007ffe0ff */
[----:B------:R-:W1:Y:S01]  /*15e10*/  LDC R246, c[0x0][0x230] ;  /* 0x00008c00fff67b82 */ /* 0x000e620000000800 */
        /* <DEDUP_REMOVED lines=29> */
[----:B------:R-:W3:Y:S01]  /*15ff0*/  LDC R247, c[0x0][0x230] ;  /* 0x00008c00fff77b82 */ /* 0x000ee20000000800 */
        /* <DEDUP_REMOVED lines=28> */
[----:B------:R-:W-:Y:S01]  /*161c0*/  LOP3.LUT R9, R3, 0x50, RZ, 0x3c, !PT ;  /* 0x0000005003097812 */ /* 0x000fe200078e3cff */
[----:B---3--:R-:W-:-:S04]  /*161d0*/  IMAD.WIDE R36, R4, 0x4, R12 ;  /* 0x0000000404247825 */ /* 0x008fc800078e020c */
[----:B----4-:R-:W-:Y:S01]  /*161e0*/  IMAD.WIDE R18, R4, 0x4, R14 ;  /* 0x0000000404127825 */ /* 0x010fe200078e020e */
[----:B------:R3:W-:Y:S03]  /*161f0*/  STL.64 [R1+0x520], R36 ;  /* 0x0005202401007387 */ /* 0x0007e60000100a00 */
[----:B------:R-:W-:Y:S01]  /*16200*/  IMAD R4, R2, 0x14, RZ ;  /* 0x0000001402047824 */ /* 0x000fe200078e02ff */
[----:B------:R3:W-:Y:S01]  /*16210*/  LDGSTS.E [R10+0x1800c], desc[UR8][R36.64], !P1 ;  /* 0x1800c000240a7fae */ /* 0x0007e2000c921848 */
[----:B------:R-:W-:-:S03]  /*16220*/  VIADD R9, R9, UR61 ;  /* 0x0000003d09097c36 */ /* 0x000fc60008000000 */
[----:B------:R4:W-:Y:S04]  /*16230*/  STL.64 [R1+0x518], R18 ;  /* 0x0005181201007387 */ /* 0x0009e80000100a00 */
[----:B------:R4:W-:Y:S01]  /*16240*/  LDGSTS.E [R10+0x1c00c], desc[UR8][R18.64], !P1 ;  /* 0x1c00c000120a7fae */ /* 0x0009e2000c921848 */
[----:B------:R-:W-:Y:S01]  /*16250*/  ISETP.GE.U32.AND P1, PT, R5, 0x7fffff4b, PT ;  /* 0x7fffff4b0500780c */ /* 0x000fe20003f26070 */
[----:B------:R-:W-:Y:S02]  /*16260*/  VIADD R5, R247, 0xffffffc9 ;  /* 0xffffffc9f7057836 */ /* 0x000fe40000000000 */
[C---:B---3--:R-:W-:Y:S01]  /*16270*/  IMAD.WIDE R36, R4.reuse, 0x4, R12 ;  /* 0x0000000404247825 */ /* 0x048fe200078e020c */
[----:B------:R-:W3:Y:S01]  /*16280*/  LDC R247, c[0x0][0x230] ;  /* 0x00008c00fff77b82 */ /* 0x000ee20000000800 */
[----:B------:R1:W-:Y:S02]  /*16290*/  STL.64 [R1+0x1a20], R10 ;  /* 0x001a200a01007387 */ /* 0x0003e40000100a00 */
[----:B----4-:R-:W-:-:S02]  /*162a0*/  IMAD.WIDE R18, R4, 0x4, R14 ;  /* 0x0000000404127825 */ /* 0x010fc400078e020e */
[----:B------:R-:W-:Y:S02]  /*162b0*/  STL.64 [R1+0xb00], R36 ;  /* 0x000b002401007387 */ /* 0x000fe40000100a00 */
[----:B------:R-:W-:Y:S02]  /*162c0*/  IMAD R4, R2, 0x15, RZ ;  /* 0x0000001502047824 */ /* 0x000fe400078e02ff */
[----:B------:R-:W-:Y:S04]  /*162d0*/  LDGSTS.E [R9], desc[UR8][R36.64], !P2 ;  /* 0x0000000024097fae */ /* 0x000fe8000d121848 */
[----:B------:R4:W-:Y:S01]  /*162e0*/  STL.64 [R1+0xaf8], R18 ;  /* 0x000af81201007387 */ /* 0x0009e20000100a00 */
[----:B-1----:R-:W-:-:S03]  /*162f0*/  IMAD.WIDE R10, R4, 0x4, R14 ;  /* 0x00000004040a7825 */ /* 0x002fc600078e020e */
[----:B------:R4:W-:Y:S01]  /*16300*/  LDGSTS.E [R9+0x4000], desc[UR8][R18.64], !P2 ;  /* 0x0400000012097fae */ /* 0x0009e2000d121848 */
[----:B------:R-:W-:Y:S02]  /*16310*/  ISETP.GE.U32.AND P2, PT, R5, 0x7fffff4a, PT ;  /* 0x7fffff4a0500780c */ /* 0x000fe40003f46070 */
[----:B------:R-:W-:Y:S02]  /*16320*/  IADD3 R5, R246, -0x38, RZ ;  /* 0xffffffc8f6057810 */ /* 0x000fe40007ffe0ff */
[----:B------:R-:W1:Y:S01]  /*16330*/  LDC R246, c[0x0][0x230] ;  /* 0x00008c00fff67b82 */ /* 0x000e620000000800 */
[----:B----4-:R-:W-:-:S04]  /*16340*/  IMAD.WIDE R18, R4, 0x4, R12 ;  /* 0x0000000404127825 */ /* 0x010fc800078e020c */
[----:B------:R-:W-:Y:S01]  /*16350*/  IMAD R4, R2, 0x16, RZ ;  /* 0x0000001602047824 */ /* 0x000fe200078e02ff */
[----:B------:R4:W-:Y:S04]  /*16360*/  STL.64 [R1+0xaf0], R18 ;  /* 0x000af01201007387 */ /* 0x0009e80000100a00 */
        /* <DEDUP_REMOVED lines=28> */
[----:B-1----:R-:W-:-:S03]  /*16530*/  IMAD.WIDE R10, R4, 0x4, R14 ;  /* 0x00000004040a7825 */ /* 0x002fc600078e020e */
[----:B------:R2:W-:Y:S01]  /*16540*/  STL.64 [R1+0x900], R18 ;  /* 0x0009001201007387 */ /* 0x0005e20000100a00 */
[----:B------:R-:W-:-:S03]  /*16550*/  IMAD R4, R2, 0x35, RZ ;  /* 0x0000003502047824 */ /* 0x000fc600078e02ff */
[----:B------:R1:W-:Y:S01]  /*16560*/  LDGSTS.E [R9+0xc000], desc[UR8][R10.64], !P3 ;  /* 0x0c0000000a097fae */ /* 0x0003e2000d921848 */
[----:B------:R-:W-:Y:S01]  /*16570*/  ISETP.GE.U32.AND P3, PT, R5, 0x7fffff2a, PT ;  /* 0x7fffff2a0500780c */ /* 0x000fe20003f66070 */
[----:B------:R-:W-:Y:S02]  /*16580*/  VIADD R5, R246, 0xffffffa8 ;  /* 0xffffffa8f6057836 */ /* 0x000fe40000000000 */
[----:B------:R1:W-:Y:S01]  /*16590*/  STL.64 [R1+0x8f8], R10 ;  /* 0x0008f80a01007387 */ /* 0x0003e20000100a00 */
[----:B------:R-:W4:Y:S01]  /*165a0*/  LDC R246, c[0x0][0x230] ;  /* 0x00008c00fff67b82 */ /* 0x000f220000000800 */
[----:B--2---:R-:W-:-:S04]  /*165b0*/  IMAD.WIDE R18, R4, 0x4, R12 ;  /* 0x0000000404127825 */ /* 0x004fc800078e020c */
        /* <DEDUP_REMOVED lines=18> */
[----:B---3--:R-:W-:-:S02]  /*166e0*/  IADD3 R5, R248, -0x76, RZ ;  /* 0xffffff8af8057810 */ /* 0x008fc40007ffe0ff */
[----:B------:R-:W2:Y:S01]  /*166f0*/  LDC R248, c[0x0][0x230] ;  /* 0x00008c00fff87b82 */ /* 0x000ea20000000800 */
        /* <DEDUP_REMOVED lines=68> */
[----:B-1----:R-:W-:-:S04]  /*16b40*/  IMAD.WIDE R18, R4, 0x4, R12 ;  /* 0x0000000404127825 */ /* 0x002fc800078e020c */
[----:B----4-:R-:W-:Y:S01]  /*16b50*/  IMAD.WIDE R10, R4, 0x4, R14 ;  /* 0x00000004040a7825 */ /* 0x010fe200078e020e */
[----:B------:R1:W-:Y:S03]  /*16b60*/  STL.64 [R1+0x4f0], R18 ;  /* 0x0004f01201007387 */ /* 0x0003e60000100a00 */
[----:B------:R-:W-:Y:S01]  /*16b70*/  IMAD R4, R2, 0x77, RZ ;  /* 0x0000007702047824 */ /* 0x000fe200078e02ff */
[----:B------:R1:W-:Y:S01]  /*16b80*/  LDGSTS.E [R9+0x18008], desc[UR8][R18.64], !P5 ;  /* 0x1800800012097fae */ /* 0x0003e2000e921848 */
[----:B--2---:R-:W-:Y:S02]  /*16b90*/  VIADD R245, R248, 0xffffffc6 ;  /* 0xffffffc6f8f57836 */ /* 0x004fe40000000000 */
[----:B------:R-:W2:Y:S01]  /*16ba0*/  LDC R248, c[0x0][0x230] ;  /* 0x00008c00fff87b82 */ /* 0x000ea20000000800 */
[----:B------:R4:W-:Y:S04]  /*16bb0*/  STL.64 [R1+0x4e8], R10 ;  /* 0x0004e80a01007387 */ /* 0x0009e80000100a00 */
[----:B------:R4:W-:Y:S01]  /*16bc0*/  LDGSTS.E [R9+0x1c008], desc[UR8][R10.64], !P5 ;  /* 0x1c0080000a097fae */ /* 0x0009e2000e921848 */
[----:B------:R-:W-:Y:S01]  /*16bd0*/  ISETP.GE.U32.AND P5, PT, R5, 0x7fffff48, PT ;  /* 0x7fffff480500780c */ /* 0x000fe20003fa6070 */
[----:B-1----:R-:W-:Y:S01]  /*16be0*/  IMAD.WIDE R18, R4, 0x4, R12 ;  /* 0x0000000404127825 */ /* 0x002fe200078e020c */
[----:B------:R-:W-:-:S03]  /*16bf0*/  LOP3.LUT R5, R3, 0x60, RZ, 0x3c, !PT ;  /* 0x0000006003057812 */ /* 0x000fc600078e3cff */
[----:B----4-:R-:W-:Y:S01]  /*16c00*/  IMAD.WIDE R10, R4, 0x4, R14 ;  /* 0x00000004040a7825 */ /* 0x010fe200078e020e */
[----:B------:R1:W-:Y:S03]  /*16c10*/  STL.64 [R1+0x4e0], R18 ;  /* 0x0004e01201007387 */ /* 0x0003e60000100a00 */
[----:B------:R-:W-:Y:S01]  /*16c20*/  IMAD R4, R2, 0x18, RZ ;  /* 0x0000001802047824 */ /* 0x000fe200078e02ff */
[----:B------:R1:W-:Y:S01]  /*16c30*/  LDGSTS.E [R9+0x1800c], desc[UR8][R18.64], !P6 ;  /* 0x1800c00012097fae */ /* 0x0003e2000f121848 */
[----:B------:R-:W-:-:S03]  /*16c40*/  IADD3 R5, R5, UR61, RZ ;  /* 0x0000003d05057c10 */ /* 0x000fc6000fffe0ff */
[----:B------:R4:W-:Y:S04]  /*16c50*/  STL.64 [R1+0x4d8], R10 ;  /* 0x0004d80a01007387 */ /* 0x0009e80000100a00 */
[----:B------:R4:W-:Y:S01]  /*16c60*/  LDGSTS.E [R9+0x1c00c], desc[UR8][R10.64], !P6 ;  /* 0x1c00c0000a097fae */ /* 0x0009e2000f121848 */
[----:B------:R-:W-:Y:S01]  /*16c70*/  ISETP.GE.U32.AND P6, PT, R245, 0x7fffff47, PT ;  /* 0x7fffff47f500780c */ /* 0x000fe20003fc6070 */
[----:B---3--:R-:W-:Y:S02]  /*16c80*/  VIADD R245, R247, 0xffffffc5 ;  /* 0xffffffc5f7f57836 */ /* 0x008fe40000000000 */
[C---:B-1----:R-:W-:Y:S01]  /*16c90*/  IMAD.WIDE R18, R4.reuse, 0x4, R12 ;  /* 0x0000000404127825 */ /* 0x042fe200078e020c */
        /* <DEDUP_REMOVED lines=20> */
[----:B--2---:R-:W-:-:S04]  /*16de0*/  IMAD.WIDE R18, R4, 0x4, R12 ;  /* 0x0000000404127825 */ /* 0x004fc800078e020c */
        /* <DEDUP_REMOVED lines=108> */
[----:B---3--:R-:W-:-:S05]  /*174b0*/  IMAD.WIDE R18, R4, 0x4, R12 ;  /* 0x0000000404127825 */ /* 0x008fca00078e020c */
        /* <DEDUP_REMOVED lines=8> */
[----:B------:R-:W1:Y:S01]  /*17540*/  LDC R249, c[0x0][0x230] ;  /* 0x00008c00fff97b82 */ /* 0x000e620000000800 */
        /* <DEDUP_REMOVED lines=8> */
[----:B---3--:R-:W-:-:S04]  /*175d0*/  IMAD.WIDE R18, R4, 0x4, R12 ;  /* 0x0000000404127825 */ /* 0x008fc800078e020c */
[----:B------:R-:W-:Y:S02]  /*175e0*/  IMAD R245, R2, 0x1c, RZ ;  /* 0x0000001c02f57824 */ /* 0x000fe400078e02ff */
[----:B----4-:R-:W-:Y:S01]  /*175f0*/  IMAD.WIDE R10, R4, 0x4, R14 ;  /* 0x00000004040a7825 */ /* 0x010fe200078e020e */
[----:B------:R-:W-:Y:S01]  /*17600*/  LOP3.LUT R4, R3, 0x70, RZ, 0x3c, !PT ;  /* 0x0000007003047812 */ /* 0x000fe200078e3cff */
[----:B------:R3:W-:Y:S02]  /*17610*/  STL.64 [R1+0x4a0], R18 ;  /* 0x0004a01201007387 */ /* 0x0007e40000100a00 */
[----:B--2---:R-:W-:Y:S02]  /*17620*/  VIADD R246, R248, 0xffffffc2 ;  /* 0xffffffc2f8f67836 */ /* 0x004fe40000000000 */
[----:B------:R3:W-:Y:S01]  /*17630*/  LDGSTS.E [R5+0x1800c], desc[UR8][R18.64], !P4 ;  /* 0x1800c00012057fae */ /* 0x0007e2000e121848 */
[----:B------:R-:W-:Y:S01]  /*17640*/  VIADD R4, R4, UR61 ;  /* 0x0000003d04047c36 */ /* 0x000fe20008000000 */
[----:B------:R-:W2:Y:S02]  /*17650*/  LDC R248, c[0x0][0x230] ;  /* 0x00008c00fff87b82 */ /* 0x000ea40000000800 */
[----:B------:R4:W-:Y:S04]  /*17660*/  STL.64 [R1+0x498], R10 ;  /* 0x0004980a01007387 */ /* 0x0009e80000100a00 */
[----:B------:R4:W-:Y:S01]  /*17670*/  LDGSTS.E [R5+0x1c00c], desc[UR8][R10.64], !P4 ;  /* 0x1c00c0000a057fae */ /* 0x0009e2000e121848 */
[----:B------:R-:W-:Y:S01]  /*17680*/  ISETP.GE.U32.AND P4, PT, R246, 0x7fffff43, PT ;  /* 0x7fffff43f600780c */ /* 0x000fe20003f86070 */
[----:B---3--:R-:W-:Y:S01]  /*17690*/  IMAD.WIDE R18, R245, 0x4, R12 ;  /* 0x00000004f5127825 */ /* 0x008fe200078e020c */
[----:B-1----:R-:W-:-:S02]  /*176a0*/  IADD3 R246, R247, -0x3f, RZ ;  /* 0xffffffc1f7f67810 */ /* 0x002fc40007ffe0ff */
[----:B------:R-:W1:Y:S02]  /*176b0*/  LDC R247, c[0x0][0x230] ;  /* 0x00008c00fff77b82 */ /* 0x000e640000000800 */
[----:B------:R3:W-:Y:S01]  /*176c0*/  LDGSTS.E [R4], desc[UR8][R18.64], !P5 ;  /* 0x0000000012047fae */ /* 0x0007e2000e921848 */
[----:B----4-:R-:W-:-:S04]  /*176d0*/  IMAD.WIDE R10, R245, 0x4, R14 ;  /* 0x00000004f50a7825 */ /* 0x010fc800078e020e */
[----:B------:R-:W-:Y:S01]  /*176e0*/  IMAD R245, R2, 0x1d, RZ ;  /* 0x0000001d02f57824 */ /* 0x000fe200078e02ff */
[----:B------:R4:W-:Y:S01]  /*176f0*/  LDGSTS.E [R4+0x4000], desc[UR8][R10.64], !P5 ;  /* 0x040000000a047fae */ /* 0x0009e2000e921848 */
[----:B------:R-:W-:Y:S02]  /*17700*/  ISETP.GE.U32.AND P5, PT, R246, 0x7fffff42, PT ;  /* 0x7fffff42f600780c */ /* 0x000fe40003fa6070 */
[----:B------:R-:W-:-:S04]  /*17710*/  IMAD.WIDE R52, R245, 0x4, R12 ;  /* 0x00000004f5347825 */ /* 0x000fc800078e020c */
[----:B------:R-:W-:Y:S01]  /*17720*/  IMAD.WIDE R36, R245, 0x4, R14 ;  /* 0x00000004f5247825 */ /* 0x000fe200078e020e */
[----:B------:R2:W-:Y:S03]  /*17730*/  LDGSTS.E [R4+0x4], desc[UR8][R52.64], !P6 ;  /* 0x0000400034047fae */ /* 0x0005e6000f121848 */
[----:B------:R-:W-:Y:S01]  /*17740*/  VIADD R245, R250, 0xffffffc0 ;  /* 0xffffffc0faf57836 */ /* 0x000fe20000000000 */
[----:B------:R3:W-:Y:S01]  /*17750*/  STL.64 [R1+0xa80], R18 ;  /* 0x000a801201007387 */ /* 0x0007e20000100a00 */
[----:B------:R-:W-:Y:S01]  /*17760*/  IMAD R246, R2, 0x1e, RZ ;  /* 0x0000001e02f67824 */ /* 0x000fe200078e02ff */
[----:B------:R-:W1:Y:S02]  /*17770*/  LDC R250, c[0x0][0x230] ;  /* 0x00008c00fffa7b82 */ /* 0x000e640000000800 */
[----:B------:R2:W-:Y:S01]  /*17780*/  LDGSTS.E [R4+0x4004], desc[UR8][R36.64], !P6 ;  /* 0x0400400024047fae */ /* 0x0005e2000f121848 */
[----:B------:R-:W-:Y:S01]  /*17790*/  ISETP.GE.U32.AND P6, PT, R245, 0x7fffff41, PT ;  /* 0x7fffff41f500780c */ /* 0x000fe20003fc6070 */
[----:B------:R-:W-:-:S02]  /*177a0*/  VIADD R245, R249, 0xffffffa3 ;  /* 0xffffffa3f9f57836 */ /* 0x000fc40000000000 */
[----:B------:R4:W-:Y:S02]  /*177b0*/  STL.64 [R1+0xa78], R10 ;  /* 0x000a780a01007387 */ /* 0x0009e40000100a00 */
[----:B------:R-:W1:Y:S01]  /*177c0*/  LDC R249, c[0x0][0x230] ;  /* 0x00008c00fff97b82 */ /* 0x000e620000000800 */
[----:B---3--:R-:W-:-:S05]  /*177d0*/  IMAD.WIDE R18, R246, 0x4, R12 ;  /* 0x00000004f6127825 */ /* 0x008fca00078e020c */
[----:B------:R3:W-:Y:S01]  /*177e0*/  LDGSTS.E [R4+0x8], desc[UR8][R18.64], !P3 ;  /* 0x0000800012047fae */ /* 0x0007e2000d921848 */
[----:B----4-:R-:W-:-:S05]  /*177f0*/  IMAD.WIDE R10, R246, 0x4, R14 ;  /* 0x00000004f60a7825 */ /* 0x010fca00078e020e */
[----:B------:R4:W-:Y:S01]  /*17800*/  LDGSTS.E [R4+0x4008], desc[UR8][R10.64], !P3 ;  /* 0x040080000a047fae */ /* 0x0009e2000d921848 */
[----:B------:R-:W-:Y:S01]  /*17810*/  ISETP.GE.U32.AND P3, PT, R245, 0x7fffff24, PT ;  /* 0x7fffff24f500780c */ /* 0x000fe20003f66070 */
[C---:B------:R-:W-:Y:S02]  /*17820*/  IMAD R245, R2.reuse, 0x1f, RZ ;  /* 0x0000001f02f57824 */ /* 0x040fe400078e02ff */
[----:B------:R2:W-:Y:S01]  /*17830*/  STL.64 [R1+0xa70], R52 ;  /* 0x000a703401007387 */ /* 0x0005e20000100a00 */
[----:B------:R-:W-:-:S03]  /*17840*/  IMAD R246, R2, 0x3c, RZ ;  /* 0x0000003c02f67824 */ /* 0x000fc600078e02ff */
[----:B------:R3:W-:Y:S01]  /*17850*/  STL.64 [R1+0xa68], R36 ;  /* 0x000a682401007387 */ /* 0x0007e20000100a00 */
[----:B--2---:R-:W-:-:S04]  /*17860*/  IMAD.WIDE R52, R245, 0x4, R12 ;  /* 0x00000004f5347825 */ /* 0x004fc800078e020c */
[----:B---3--:R-:W-:Y:S01]  /*17870*/  IMAD.WIDE R36, R245, 0x4, R14 ;  /* 0x00000004f5247825 */ /* 0x008fe200078e020e */
[----:B------:R-:W-:Y:S01]  /*17880*/  IADD3 R245, R248, -0x5e, RZ ;  /* 0xffffffa2f8f57810 */ /* 0x000fe20007ffe0ff */
[----:B------:R2:W-:Y:S01]  /*17890*/  STL.64 [R1+0xa60], R18 ;  /* 0x000a601201007387 */ /* 0x0005e20000100a00 */
[----:B------:R-:W3:Y:S03]  /*178a0*/  LDC R248, c[0x0][0x230] ;  /* 0x00008c00fff87b82 */ /* 0x000ee60000000800 */
[----:B------:R-:W-:Y:S04]  /*178b0*/  LDGSTS.E [R4+0xc], desc[UR8][R52.64], !P1 ;  /* 0x0000c00034047fae */ /* 0x000fe8000c921848 */
[----:B------:R4:W-:Y:S01]  /*178c0*/  STL.64 [R1+0xa58], R10 ;  /* 0x000a580a01007387 */ /* 0x0009e20000100a00 */
[----:B--2---:R-:W-:-:S03]  /*178d0*/  IMAD.WIDE R18, R246, 0x4, R12 ;  /* 0x00000004f6127825 */ /* 0x004fc600078e020c */
[----:B------:R-:W-:Y:S01]  /*178e0*/  LDGSTS.E [R4+0x400c], desc[UR8][R36.64], !P1 ;  /* 0x0400c00024047fae */ /* 0x000fe2000c921848 */
[----:B------:R-:W-:Y:S01]  /*178f0*/  ISETP.GE.U32.AND P1, PT, R245, 0x7fffff23, PT ;  /* 0x7fffff23f500780c */ /* 0x000fe20003f26070 */
[----:B------:R-:W-:Y:S02]  /*17900*/  IMAD R245, R2, 0x3d, RZ ;  /* 0x0000003d02f57824 */ /* 0x000fe400078e02ff */
[----:B------:R-:W-:Y:S01]  /*17910*/  STL.64 [R1+0xa50], R52 ;  /* 0x000a503401007387 */ /* 0x000fe20000100a00 */
[----:B----4-:R-:W-:-:S03]  /*17920*/  IMAD.WIDE R10, R246, 0x4, R14 ;  /* 0x00000004f60a7825 */ /* 0x010fc600078e020e */
[----:B------:R-:W-:Y:S01]  /*17930*/  STL.64 [R1+0xa48], R36 ;  /* 0x000a482401007387 */ /* 0x000fe20000100a00 */
[----:B-1----:R-:W-:-:S03]  /*17940*/  VIADD R246, R247, 0xffffffa1 ;  /* 0xffffffa1f7f67836 */ /* 0x002fc60000000000 */
[----:B------:R1:W-:Y:S04]  /*17950*/  STL.64 [R1+0x880], R18 ;  /* 0x0008801201007387 */ /* 0x0003e80000100a00 */
[----:B------:R1:W-:Y:S04]  /*17960*/  LDGSTS.E [R4+0x8000], desc[UR8][R18.64], !P2 ;  /* 0x0800000012047fae */ /* 0x0003e8000d121848 */
[----:B------:R2:W-:Y:S04]  /*17970*/  STL.64 [R1+0x878], R10 ;  /* 0x0008780a01007387 */ /* 0x0005e80000100a00 */
[----:B------:R2:W-:Y:S01]  /*17980*/  LDGSTS.E [R4+0xc000], desc[UR8][R10.64], !P2 ;  /* 0x0c0000000a047fae */ /* 0x0005e2000d121848 */
[----:B------:R-:W-:Y:S01]  /*17990*/  ISETP.GE.U32.AND P2, PT, R246, 0x7fffff22, PT ;  /* 0x7fffff22f600780c */ /* 0x000fe20003f46070 */
[----:B------:R-:W-:-:S02]  /*179a0*/  VIADD R246, R249, 0xffffffa0 ;  /* 0xffffffa0f9f67836 */ /* 0x000fc40000000000 */
[----:B-1----:R-:W-:-:S05]  /*179b0*/  IMAD.WIDE R18, R245, 0x4, R12 ;  /* 0x00000004f5127825 */ /* 0x002fca00078e020c */
[----:B------:R1:W-:Y:S01]  /*179c0*/  LDGSTS.E [R4+0x8004], desc[UR8][R18.64], !P4 ;  /* 0x0800400012047fae */ /* 0x0003e2000e121848 */
[----:B--2---:R-:W-:-:S04]  /*179d0*/  IMAD.WIDE R10, R245, 0x4, R14 ;  /* 0x00000004f50a7825 */ /* 0x004fc800078e020e */
[----:B------:R-:W-:Y:S01]  /*179e0*/  IMAD R245, R2, 0x3e, RZ ;  /* 0x0000003e02f57824 */ /* 0x000fe200078e02ff */
[----:B------:R2:W-:Y:S01]  /*179f0*/  LDGSTS.E [R4+0xc004], desc[UR8][R10.64], !P4 ;  /* 0x0c0040000a047fae */ /* 0x0005e2000e121848 */
[----:B------:R-:W-:Y:S01]  /*17a00*/  ISETP.GE.U32.AND P4, PT, R246, 0x7fffff21, PT ;  /* 0x7fffff21f600780c */ /* 0x000fe20003f86070 */
[----:B------:R-:W-:Y:S02]  /*17a10*/  IMAD R246, R2, 0x3f, RZ ;  /* 0x0000003f02f67824 */ /* 0x000fe400078e02ff */
[C---:B------:R-:W-:Y:S01]  /*17a20*/  IMAD.WIDE R52, R245.reuse, 0x4, R12 ;  /* 0x00000004f5347825 */ /* 0x040fe200078e020c */
[----:B------:R1:W-:Y:S03]  /*17a30*/  STL.64 [R1+0x870], R18 ;  /* 0x0008701201007387 */ /* 0x0003e60000100a00 */
[----:B------:R-:W-:Y:S01]  /*17a40*/  IMAD.WIDE R36, R245, 0x4, R14 ;  /* 0x00000004f5247825 */ /* 0x000fe200078e020e */
[----:B------:R2:W-:Y:S03]  /*17a50*/  STL.64 [R1+0x868], R10 ;  /* 0x0008680a01007387 */ /* 0x0005e60000100a00 */
[----:B------:R-:W-:Y:S01]  /*17a60*/  VIADD R245, R251, 0xffffff82 ;  /* 0xffffff82fbf57836 */ /* 0x000fe20000000000 */
[----:B------:R4:W-:Y:S01]  /*17a70*/  LDGSTS.E [R4+0x8008], desc[UR8][R52.64], !P5 ;  /* 0x0800800034047fae */ /* 0x0009e2000e921848 */
[----:B---3--:R-:W-:Y:S01]  /*17a80*/  VIADD R249, R248, 0xffffff81 ;  /* 0xffffff81f8f97836 */ /* 0x008fe20000000000 */
[----:B------:R-:W-:Y:S01]  /*17a90*/  IADD3 R247, R250, -0x7d, RZ ;  /* 0xffffff83faf77810 */ /* 0x000fe20007ffe0ff */
[----:B------:R-:W3:Y:S01]  /*17aa0*/  LDC R251, c[0x0][0x230] ;  /* 0x00008c00fffb7b82 */ /* 0x000ee20000000800 */
[C---:B-1----:R-:W-:Y:S01]  /*17ab0*/  IMAD.WIDE R18, R246.reuse, 0x4, R12 ;  /* 0x00000004f6127825 */ /* 0x042fe200078e020c */
[----:B------:R1:W-:Y:S03]  /*17ac0*/  LDGSTS.E [R4+0xc008], desc[UR8][R36.64], !P5 ;  /* 0x0c00800024047fae */ /* 0x0003e6000e921848 */
[----:B--2---:R-:W-:Y:S01]  /*17ad0*/  IMAD.WIDE R10, R246, 0x4, R14 ;  /* 0x00000004f60a7825 */ /* 0x004fe200078e020e */
[----:B------:R2:W-:Y:S02]  /*17ae0*/  LDGSTS.E [R4+0x800c], desc[UR8][R18.64], !P6 ;  /* 0x0800c00012047fae */ /* 0x0005e4000f121848 */
[----:B------:R-:W3:Y:S02]  /*17af0*/  LDC R250, c[0x0][0x230] ;  /* 0x00008c00fffa7b82 */ /* 0x000ee40000000800 */
[----:B------:R2:W-:Y:S01]  /*17b00*/  LDGSTS.E [R4+0xc00c], desc[UR8][R10.64], !P6 ;  /* 0x0c00c0000a047fae */ /* 0x0005e2000f121848 */
[----:B------:R-:W-:Y:S01]  /*17b10*/  ISETP.GE.U32.AND P6, PT, R245, 0x7fffff03, PT ;  /* 0x7fffff03f500780c */ /* 0x000fe20003fc6070 */
[----:B------:R-:W-:-:S02]  /*17b20*/  IMAD R245, R2, 0x5c, RZ ;  /* 0x0000005c02f57824 */ /* 0x000fc400078e02ff */
[----:B------:R-:W-:Y:S01]  /*17b30*/  IMAD R246, R2, 0x5d, RZ ;  /* 0x0000005d02f67824 */ /* 0x000fe200078e02ff */
[----:B------:R4:W-:Y:S04]  /*17b40*/  STL.64 [R1+0x860], R52 ;  /* 0x0008603401007387 */ /* 0x0009e80000100a00 */
[----:B------:R1:W-:Y:S04]  /*17b50*/  STL.64 [R1+0x858], R36 ;  /* 0x0008582401007387 */ /* 0x0003e80000100a00 */
[----:B------:R2:W-:Y:S01]  /*17b60*/  STL.64 [R1+0x850], R18 ;  /* 0x0008501201007387 */ /* 0x0005e20000100a00 */
[----:B----4-:R-:W-:-:S03]  /*17b70*/  IMAD.WIDE R52, R245, 0x4, R12 ;  /* 0x00000004f5347825 */ /* 0x010fc600078e020c */
[----:B------:R4:W-:Y:S01]  /*17b80*/  STL.64 [R1+0x848], R10 ;  /* 0x0008480a01007387 */ /* 0x0009e20000100a00 */
[----:B-1----:R-:W-:-:S03]  /*17b90*/  IMAD.WIDE R36, R245, 0x4, R14 ;  /* 0x00000004f5247825 */ /* 0x002fc600078e020e */
[----:B------:R-:W-:Y:S01]  /*17ba0*/  LDGSTS.E [R4+0x10000], desc[UR8][R52.64], !P3 ;  /* 0x1000000034047fae */ /* 0x000fe2000d921848 */
[----:B--2---:R-:W-:-:S03]  /*17bb0*/  IMAD.WIDE R18, R246, 0x4, R12 ;  /* 0x00000004f6127825 */ /* 0x004fc600078e020c */
[----:B------:R-:W-:Y:S01]  /*17bc0*/  LDGSTS.E [R4+0x14000], desc[UR8][R36.64], !P3 ;  /* 0x1400000024047fae */ /* 0x000fe2000d921848 */
[----:B----4-:R-:W-:-:S03]  /*17bd0*/  IMAD.WIDE R10, R246, 0x4, R14 ;  /* 0x00000004f60a7825 */ /* 0x010fc600078e020e */
[----:B------:R1:W-:Y:S01]  /*17be0*/  LDGSTS.E [R4+0x10004], desc[UR8][R18.64], !P1 ;  /* 0x1000400012047fae */ /* 0x0003e2000c921848 */
[----:B------:R-:W-:-:S03]  /*17bf0*/  IADD3 R248, R252, -0x80, RZ ;  /* 0xffffff80fcf87810 */ /* 0x000fc60007ffe0ff */
[----:B------:R2:W-:Y:S01]  /*17c00*/  LDGSTS.E [R4+0x14004], desc[UR8][R10.64], !P1 ;  /* 0x140040000a047fae */ /* 0x0005e2000c921848 */
[----:B------:R-:W-:Y:S02]  /*17c10*/  ISETP.GE.U32.AND P1, PT, R249, 0x7fffff02, PT ;  /* 0x7fffff02f900780c */ /* 0x000fe40003f26070 */
[----:B------:R-:W4:Y:S01]  /*17c20*/  LDC R249, c[0x0][0x230] ;  /* 0x00008c00fff97b82 */ /* 0x000f220000000800 */
[----:B------:R-:W-:Y:S02]  /*17c30*/  ISETP.GE.AND P3, PT, R21, R248, PT ;  /* 0x000000f81500720c */ /* 0x000fe40003f66270 */
[----:B------:R-:W-:Y:S01]  /*17c40*/  ISETP.GE.U32.AND P5, PT, R247, 0x7fffff04, PT ;  /* 0x7fffff04f700780c */ /* 0x000fe20003fa6070 */
[----:B------:R-:W-:Y:S01]  /*17c50*/  IMAD R247, R2, 0x5e, RZ ;  /* 0x0000005e02f77824 */ /* 0x000fe200078e02ff */
[----:B------:R-:W-:Y:S01]  /*17c60*/  SEL R245, RZ, 0x4, P3 ;  /* 0x00000004fff57807 */ /* 0x000fe20001800000 */
[----:B------:R-:W-:Y:S01]  /*17c70*/  STL.64 [R1+0x680], R52 ;  /* 0x0006803401007387 */ /* 0x000fe20000100a00 */
[----:B------:R-:W-:-:S03]  /*17c80*/  PLOP3.LUT P3, PT, PT, PT, UP0, 0x80, 0x0 ;  /* 0x000000000000781c */ /* 0x000fc60003f6f008 */
[----:B------:R-:W-:Y:S01]  /*17c90*/  STL.64 [R1+0x678], R36 ;  /* 0x0006782401007387 */ /* 0x000fe20000100a00 */
[----:B------:R-:W-:-:S03]  /*17ca0*/  SEL R245, R245, RZ, P3 ;  /* 0x000000fff5f57207 */ /* 0x000fc60001800000 */
[----:B------:R1:W-:Y:S01]  /*17cb0*/  STL.64 [R1+0x670], R18 ;  /* 0x0006701201007387 */ /* 0x0003e20000100a00 */
[----:B------:R-:W-:-:S03]  /*17cc0*/  IMAD R246, R2, 0x5f, RZ ;  /* 0x0000005f02f67824 */ /* 0x000fc600078e02ff */
[----:B------:R2:W-:Y:S01]  /*17cd0*/  STL.64 [R1+0x668], R10 ;  /* 0x0006680a01007387 */ /* 0x0005e20000100a00 */
[----:B------:R-:W-:Y:S01]  /*17ce0*/  ISETP.NE.U32.AND P3, PT, R245, RZ, PT ;  /* 0x000000fff500720c */ /* 0x000fe20003f65070 */
[----:B------:R-:W-:Y:S02]  /*17cf0*/  IMAD R245, R2, 0x7c, RZ ;  /* 0x0000007c02f57824 */ /* 0x000fe400078e02ff */
[----:B-1----:R-:W-:-:S04]  /*17d00*/  IMAD.WIDE R18, R247, 0x4, R12 ;  /* 0x00000004f7127825 */ /* 0x002fc800078e020c */
[----:B--2---:R-:W-:Y:S01]  /*17d10*/  IMAD.WIDE R10, R247, 0x4, R14 ;  /* 0x00000004f70a7825 */ /* 0x004fe200078e020e */
[----:B------:R1:W-:Y:S01]  /*17d20*/  STL.64 [R1+0x660], R18 ;  /* 0x0006601201007387 */ /* 0x0003e20000100a00 */
[----:B------:R-:W2:Y:S03]  /*17d30*/  LDC R247, c[0x0][0x230] ;  /* 0x00008c00fff77b82 */ /* 0x000ea60000000800 */
[----:B------:R1:W-:Y:S04]  /*17d40*/  LDGSTS.E [R4+0x10008], desc[UR8][R18.64], !P2 ;  /* 0x1000800012047fae */ /* 0x0003e8000d121848 */
[----:B------:R3:W-:Y:S04]  /*17d50*/  STL.64 [R1+0x658], R10 ;  /* 0x0006580a01007387 */ /* 0x0007e80000100a00 */
[----:B------:R3:W-:Y:S01]  /*17d60*/  LDGSTS.E [R4+0x14008], desc[UR8][R10.64], !P2 ;  /* 0x140080000a047fae */ /* 0x0007e2000d121848 */
[----:B-1----:R-:W-:-:S04]  /*17d70*/  IMAD.WIDE R18, R246, 0x4, R12 ;  /* 0x00000004f6127825 */ /* 0x002fc800078e020c */
[----:B------:R-:W-:Y:S01]  /*17d80*/  IMAD.WIDE R36, R245, 0x4, R12 ;  /* 0x00000004f5247825 */ /* 0x000fe200078e020c */
[----:B------:R1:W-:Y:S03]  /*17d90*/  LDGSTS.E [R4+0x1000c], desc[UR8][R18.64], !P4 ;  /* 0x1000c00012047fae */ /* 0x0003e6000e121848 */
[----:B---3--:R-:W-:-:S04]  /*17da0*/  IMAD.WIDE R10, R246, 0x4, R14 ;  /* 0x00000004f60a7825 */ /* 0x008fc800078e020e */
[----:B------:R-:W-:Y:S01]  /*17db0*/  VIADD R246, R250, 0xffffff7f ;  /* 0xffffff7ffaf67836 */ /* 0x000fe20000000000 */
[----:B------:R3:W-:Y:S01]  /*17dc0*/  LDGSTS.E [R4+0x1400c], desc[UR8][R10.64], !P4 ;  /* 0x1400c0000a047fae */ /* 0x0007e2000e121848 */
[----:B------:R-:W-:Y:S01]  /*17dd0*/  IMAD.WIDE R20, R245, 0x4, R14 ;  /* 0x00000004f5147825 */ /* 0x000fe200078e020e */
[----:B------:R-:W-:Y:S01]  /*17de0*/  ISETP.GE.U32.AND P2, PT, R248, 0x7fffff01, PT ;  /* 0x7fffff01f800780c */ /* 0x000fe20003f46070 */
[----:B------:R-:W2:Y:S01]  /*17df0*/  LDC R250, c[0x0][0x230] ;  /* 0x00008c00fffa7b82 */ /* 0x000ea20000000800 */
[----:B------:R-:W-:Y:S01]  /*17e00*/  ISETP.GE.U32.AND P4, PT, R246, 0x7fffff00, PT ;  /* 0x7fffff00f600780c */ /* 0x000fe20003f86070 */
[----:B----4-:R-:W-:Y:S01]  /*17e10*/  VIADD R245, R249, 0xffffff7e ;  /* 0xffffff7ef9f57836 */ /* 0x010fe20000000000 */
[----:B------:R4:W-:Y:S01]  /*17e20*/  LDGSTS.E [R4+0x18000], desc[UR8][R36.64], !P5 ;  /* 0x1800000024047fae */ /* 0x0009e2000e921848 */
[----:B------:R-:W-:-:S03]  /*17e30*/  IMAD R246, R2, 0x7d, RZ ;  /* 0x0000007d02f67824 */ /* 0x000fc600078e02ff */
[----:B------:R4:W-:Y:S01]  /*17e40*/  LDGSTS.E [R4+0x1c000], desc[UR8][R20.64], !P5 ;  /* 0x1c00000014047fae */ /* 0x0009e2000e921848 */
[----:B------:R-:W-:Y:S01]  /*17e50*/  ISETP.GE.U32.AND P5, PT, R245, 0x7ffffeff, PT ;  /* 0x7ffffefff500780c */ /* 0x000fe20003fa6070 */
[C---:B------:R-:W-:Y:S01]  /*17e60*/  IMAD R245, R2.reuse, 0x7e, RZ ;  /* 0x0000007e02f57824 */ /* 0x040fe200078e02ff */
[----:B------:R-:W2:Y:S01]  /*17e70*/  LDC R248, c[0x0][0x230] ;  /* 0x00008c00fff87b82 */ /* 0x000ea20000000800 */
[----:B------:R1:W-:Y:S01]  /*17e80*/  STL.64 [R1+0xc60], R18 ;  /* 0x000c601201007387 */ /* 0x0003e20000100a00 */
[----:B------:R-:W-:-:S03]  /*17e90*/  IMAD R2, R2, 0x7f, RZ ;  /* 0x0000007f02027824 */ /* 0x000fc600078e02ff */
[----:B------:R3:W-:Y:S04]  /*17ea0*/  STL.64 [R1+0xc58], R10 ;  /* 0x000c580a01007387 */ /* 0x0007e80000100a00 */
[----:B------:R4:W-:Y:S01]  /*17eb0*/  STL.64 [R1+0xc50], R36 ;  /* 0x000c502401007387 */ /* 0x0009e20000100a00 */
[----:B-1----:R-:W-:-:S03]  /*17ec0*/  IMAD.WIDE R18, R246, 0x4, R12 ;  /* 0x00000004f6127825 */ /* 0x002fc600078e020c */
[----:B------:R1:W-:Y:S01]  /*17ed0*/  STL.64 [R1+0xc48], R20 ;  /* 0x000c481401007387 */ /* 0x0003e20000100a00 */
[----:B---3--:R-:W-:-:S03]  /*17ee0*/  IMAD.WIDE R10, R246, 0x4, R14 ;  /* 0x00000004f60a7825 */ /* 0x008fc600078e020e */
[----:B------:R3:W-:Y:S01]  /*17ef0*/  STL.64 [R1+0xc40], R18 ;  /* 0x000c401201007387 */ /* 0x0007e20000100a00 */
[----:B----4-:R-:W-:-:S03]  /*17f00*/  IMAD.WIDE R36, R245, 0x4, R12 ;  /* 0x00000004f5247825 */ /* 0x010fc600078e020c */
[----:B------:R3:W-:Y:S01]  /*17f10*/  LDGSTS.E [R4+0x18004], desc[UR8][R18.64], !P6 ;  /* 0x1800400012047fae */ /* 0x0007e2000f121848 */
[----:B-1----:R-:W-:-:S03]  /*17f20*/  IMAD.WIDE R20, R245, 0x4, R14 ;  /* 0x00000004f5147825 */ /* 0x002fc600078e020e */
[----:B------:R1:W-:Y:S04]  /*17f30*/  STL.64 [R1+0xc38], R10 ;  /* 0x000c380a01007387 */ /* 0x0003e80000100a00 */
[----:B------:R1:W-:Y:S01]  /*17f40*/  LDGSTS.E [R4+0x1c004], desc[UR8][R10.64], !P6 ;  /* 0x1c0040000a047fae */ /* 0x0003e2000f121848 */
[----:B---3--:R-:W-:-:S03]  /*17f50*/  IMAD.WIDE R18, R2, 0x4, R12 ;  /* 0x0000000402127825 */ /* 0x008fc600078e020c */
[----:B------:R3:W-:Y:S04]  /*17f60*/  STL.64 [R1+0x490], R36 ;  /* 0x0004902401007387 */ /* 0x0007e80000100a00 */
[----:B------:R4:W-:Y:S01]  /*17f70*/  STL.64 [R1+0x488], R20 ;  /* 0x0004881401007387 */ /* 0x0009e20000100a00 */
[----:B-1----:R-:W-:-:S03]  /*17f80*/  IMAD.WIDE R10, R2, 0x4, R14 ;  /* 0x00000004020a7825 */ /* 0x002fc600078e020e */
[----:B------:R1:W-:Y:S04]  /*17f90*/  STL.64 [R1+0x480], R18 ;  /* 0x0004801201007387 */ /* 0x0003e80000100a00 */
[----:B------:R-:W-:Y:S04]  /*17fa0*/  STL.64 [R1+0x478], R10 ;  /* 0x0004780a01007387 */ /* 0x000fe80000100a00 */
[----:B------:R1:W-:Y:S04]  /*17fb0*/  STL.64 [R1+0x1a10], R4 ;  /* 0x001a100401007387 */ /* 0x0003e80000100a00 */
[----:B------:R-:W4:Y:S04]  /*17fc0*/  LDL.64 R116, [R1+0x2e8] ;  /* 0x0002e80001747983 */ /* 0x000f280000100a00 */
[----:B------:R-:W4:Y:S04]  /*17fd0*/  LDL.64 R112, [R1+0x2a8] ;  /* 0x0002a80001707983 */ /* 0x000f280000100a00 */
[----:B------:R-:W4:Y:S04]  /*17fe0*/  LDL.64 R110, [R1+0x268] ;  /* 0x00026800016e7983 */ /* 0x000f280000100a00 */
[----:B------:R-:W4:Y:S04]  /*17ff0*/  LDL.64 R100, [R1+0x228] ;  /* 0x0002280001647983 */ /* 0x000f280000100a00 */
[----:B------:R-:W4:Y:S04]  /*18000*/  LDL.64 R84, [R1+0x1e8] ;  /* 0x0001e80001547983 */ /* 0x000f280000100a00 */
[----:B------:R-:W4:Y:S04]  /*18010*/  LDL.64 R68, [R1+0x1a8] ;  /* 0x0001a80001447983 */ /* 0x000f280000100a00 */
[----:B------:R-:W-:Y:S04]  /*18020*/  LDGSTS.E [R4+0x18008], desc[UR8][R36.64], !P1 ;  /* 0x1800800024047fae */ /* 0x000fe8000c921848 */
[----:B------:R-:W4:Y:S04]  /*18030*/  LDL.64 R52, [R1+0x168] ;  /* 0x0001680001347983 */ /* 0x000f280000100a00 */
[----:B------:R-:W-:Y:S04]  /*18040*/  LDGSTS.E [R4+0x1c008], desc[UR8][R20.64], !P1 ;  /* 0x1c00800014047fae */ /* 0x000fe8000c921848 */
[----:B---3--:R-:W3:Y:S01]  /*18050*/  LDL.64 R36, [R1+0x128] ;  /* 0x0001280001247983 */ /* 0x008ee20000100a00 */
[----:B------:R-:W-:Y:S01]  /*18060*/  IADD3 R246, R251, -0x83, RZ ;  /* 0xffffff7dfbf67810 */ /* 0x000fe20007ffe0ff */
[----:B--2---:R-:W-:-:S02]  /*18070*/  VIADD R245, R248, 0xffffff5f ;  /* 0xffffff5ff8f57836 */ /* 0x004fc40000000000 */
[----:B------:R-:W-:Y:S04]  /*18080*/  LDGSTS.E [R4+0x1800c], desc[UR8][R18.64], !P2 ;  /* 0x1800c00012047fae */ /* 0x000fe8000d121848 */
[----:B----4-:R-:W2:Y:S01]  /*18090*/  LDL.64 R20, [R1+0xe8] ;  /* 0x0000e80001147983 */ /* 0x010ea20000100a00 */
[----:B------:R-:W-:Y:S01]  /*180a0*/  ISETP.GE.U32.AND P6, PT, R246, 0x7ffffefe, PT ;  /* 0x7ffffefef600780c */ /* 0x000fe20003fc6070 */
[----:B------:R-:W-:Y:S02]  /*180b0*/  VIADD R246, R247, 0xffffff7c ;  /* 0xffffff7cf7f67836 */ /* 0x000fe40000000000 */
[----:B------:R4:W-:Y:S01]  /*180c0*/  LDGSTS.E [R4+0x1c00c], desc[UR8][R10.64], !P2 ;  /* 0x1c00c0000a047fae */ /* 0x0009e2000d121848 */
[----:B------:R-:W-:Y:S01]  /*180d0*/  ISETP.GE.U32.AND P2, PT, R245, 0x7ffffee0, PT ;  /* 0x7ffffee0f500780c */ /* 0x000fe20003f46070 */
[----:B------:R-:W-:Y:S01]  /*180e0*/  IMAD.U32 R252, RZ, RZ, UR61 ;  /* 0x0000003dfffc7e24 */ /* 0x000fe2000f8e00ff */
[----:B------:R-:W-:Y:S01]  /*180f0*/  ISETP.GE.U32.AND P1, PT, R246, 0x7ffffefd, PT ;  /* 0x7ffffefdf600780c */ /* 0x000fe20003f26070 */
[----:B------:R-:W2:Y:S01]  /*18100*/  LDL.64 R242, [R1+0x68] ;  /* 0x0000680001f27983 */ /* 0x000ea20000100a00 */
[----:B------:R-:W-:-:S02]  /*18110*/  LOP3.LUT R249, R8, 0x20, RZ, 0x3c, !PT ;  /* 0x0000002008f97812 */ /* 0x000fc400078e3cff */
[C---:B------:R-:W-:Y:S01]  /*18120*/  LOP3.LUT R248, R8.reuse, 0x30, RZ, 0x3c, !PT ;  /* 0x0000003008f87812 */ /* 0x040fe200078e3cff */
[----:B-1----:R-:W2:Y:S01]  /*18130*/  LDL.64 R18, [R1+0x28] ;  /* 0x0000280001127983 */ /* 0x002ea20000100a00 */
[C---:B------:R-:W-:Y:S02]  /*18140*/  LOP3.LUT R247, R8.reuse, 0x40, RZ, 0x3c, !PT ;  /* 0x0000004008f77812 */ /* 0x040fe400078e3cff */
[----:B------:R-:W-:Y:S01]  /*18150*/  LOP3.LUT R246, R8, 0x50, RZ, 0x3c, !PT ;  /* 0x0000005008f67812 */ /* 0x000fe200078e3cff */
[----:B------:R-:W0:Y:S01]  /*18160*/  LDGDEPBAR ;  /* 0x00000000000079af */ /* 0x000e220000000000 */
[----:B----4-:R-:W-:Y:S01]  /*18170*/  IADD3 R4, R250, -0xa2, RZ ;  /* 0xffffff5efa047810 */ /* 0x010fe20007ffe0ff */
[----:B------:R-:W1:Y:S01]  /*18180*/  LDC R10, c[0x0][0x230] ;  /* 0x00008c00ff0a7b82 */ /* 0x000e620000000800 */
[C---:B------:R-:W-:Y:S02]  /*18190*/  LOP3.LUT R250, R8.reuse, 0x10, RZ, 0x3c, !PT ;  /* 0x0000001008fa7812 */ /* 0x040fe400078e3cff */
[----:B------:R-:W-:-:S02]  /*181a0*/  LOP3.LUT R245, R8, 0x60, RZ, 0x3c, !PT ;  /* 0x0000006008f57812 */ /* 0x000fc400078e3cff */
[----:B------:R-:W-:Y:S02]  /*181b0*/  LOP3.LUT R2, R8, 0x70, RZ, 0x3c, !PT ;  /* 0x0000007008027812 */ /* 0x000fe400078e3cff */
[C---:B------:R-:W-:Y:S02]  /*181c0*/  IADD3 R250, R252.reuse, 0x100000, R250 ;  /* 0x00100000fcfa7810 */ /* 0x040fe40007ffe0fa */
[C---:B------:R-:W-:Y:S02]  /*181d0*/  IADD3 R249, R252.reuse, 0x100000, R249 ;  /* 0x00100000fcf97810 */ /* 0x040fe40007ffe0f9 */
[C---:B------:R-:W-:Y:S02]  /*181e0*/  IADD3 R248, R252.reuse, 0x100000, R248 ;  /* 0x00100000fcf87810 */ /* 0x040fe40007ffe0f8 */
[C---:B------:R-:W-:Y:S02]  /*181f0*/  IADD3 R247, R252.reuse, 0x100000, R247 ;  /* 0x00100000fcf77810 */ /* 0x040fe40007ffe0f7 */
[----:B------:R-:W-:-:S02]  /*18200*/  IADD3 R246, R252, 0x100000, R246 ;  /* 0x00100000fcf67810 */ /* 0x000fc40007ffe0f6 */
[C---:B------:R-:W-:Y:S02]  /*18210*/  IADD3 R245, R252.reuse, 0x100000, R245 ;  /* 0x00100000fcf57810 */ /* 0x040fe40007ffe0f5 */
[C---:B------:R-:W-:Y:S02]  /*18220*/  IADD3 R2, R252.reuse, 0x100000, R2 ;  /* 0x00100000fc027810 */ /* 0x040fe40007ffe002 */
[----:B------:R-:W-:Y:S01]  /*18230*/  IADD3 R252, R252, 0x100000, R8 ;  /* 0x00100000fcfc7810 */ /* 0x000fe20007ffe008 */
[----:B------:R4:W-:Y:S04]  /*18240*/  STL.64 [R1+0x1a18], R8 ;  /* 0x001a180801007387 */ /* 0x0009e80000100a00 */
[----:B----4-:R-:W4:Y:S04]  /*18250*/  LDL.64 R8, [R1+0xa8] ;  /* 0x0000a80001087983 */ /* 0x010f280000100a00 */
[----:B------:R-:W-:Y:S04]  /*18260*/  LDGSTS.E [R252+-0x40000], desc[UR8][R116.64], P0 ;  /* 0xc000000074fc7fae */ /* 0x000fe80008121848 */
[----:B------:R-:W-:Y:S04]  /*18270*/  LDGSTS.E [R252+-0x3fc00], desc[UR8][R112.64], P0 ;  /* 0xc040000070fc7fae */ /* 0x000fe80008121848 */
[----:B------:R-:W-:Y:S04]  /*18280*/  LDGSTS.E [R252+-0x3f800], desc[UR8][R110.64], P0 ;  /* 0xc08000006efc7fae */ /* 0x000fe80008121848 */
[----:B------:R-:W4:Y:S04]  /*18290*/  LDL.LU.64 R116, [R1+0x1bc8] ;  /* 0x001bc80001747983 */ /* 0x000f280000300a00 */
[----:B------:R-:W4:Y:S04]  /*182a0*/  LDL.LU.64 R112, [R1+0x1bc0] ;  /* 0x001bc00001707983 */ /* 0x000f280000300a00 */
[----:B------:R-:W4:Y:S04]  /*182b0*/  LDL.LU.64 R110, [R1+0x1bb8] ;  /* 0x001bb800016e7983 */ /* 0x000f280000300a00 */
[----:B------:R-:W-:Y:S04]  /*182c0*/  LDGSTS.E [R252+-0x3f400], desc[UR8][R100.64], P0 ;  /* 0xc0c0000064fc7fae */ /* 0x000fe80008121848 */
[----:B------:R-:W-:Y:S04]  /*182d0*/  LDGSTS.E [R252+-0x3f000], desc[UR8][R84.64], P0 ;  /* 0xc100000054fc7fae */ /* 0x000fe80008121848 */
[----:B------:R-:W-:Y:S04]  /*182e0*/  LDGSTS.E [R252+-0x3ec00], desc[UR8][R68.64], P0 ;  /* 0xc140000044fc7fae */ /* 0x000fe80008121848 */
[----:B------:R-:W4:Y:S04]  /*182f0*/  LDL.LU.64 R100, [R1+0x1bb0] ;  /* 0x001bb00001647983 */ /* 0x000f280000300a00 */
[----:B------:R-:W4:Y:S04]  /*18300*/  LDL.LU.64 R84, [R1+0x1ba8] ;  /* 0x001ba80001547983 */ /* 0x000f280000300a00 */
[----:B------:R-:W4:Y:S04]  /*18310*/  LDL.LU.64 R68, [R1+0x1ba0] ;  /* 0x001ba00001447983 */ /* 0x000f280000300a00 */
[----:B------:R-:W-:Y:S04]  /*18320*/  LDGSTS.E [R252+-0x3e800], desc[UR8][R52.64], P0 ;  /* 0xc180000034fc7fae */ /* 0x000fe80008121848 */
[----:B---3--:R-:W-:Y:S04]  /*18330*/  LDGSTS.E [R252+-0x3e400], desc[UR8][R36.64], P0 ;  /* 0xc1c0000024fc7fae */ /* 0x008fe80008121848 */
[----:B--2---:R-:W-:Y:S04]  /*18340*/  LDGSTS.E [R252+-0x3e000], desc[UR8][R20.64], P0 ;  /* 0xc200000014fc7fae */ /* 0x004fe80008121848 */
[----:B------:R-:W2:Y:S04]  /*18350*/  LDL.LU.64 R52, [R1+0x1b98] ;  /* 0x001b980001347983 */ /* 0x000ea80000300a00 */
[----:B------:R-:W3:Y:S04]  /*18360*/  LDL.LU.64 R36, [R1+0x1b90] ;  /* 0x001b900001247983 */ /* 0x000ee80000300a00 */
[----:B------:R-:W2:Y:S04]  /*18370*/  LDL.LU.64 R20, [R1+0x1b88] ;  /* 0x001b880001147983 */ /* 0x000ea80000300a00 */
[----:B----4-:R-:W-:Y:S04]  /*18380*/  LDGSTS.E [R252+-0x3dc00], desc[UR8][R8.64], P0 ;  /* 0xc240000008fc7fae */ /* 0x010fe80008121848 */
[----:B------:R-:W-:Y:S04]  /*18390*/  LDGSTS.E [R252+-0x3d800], desc[UR8][R242.64], P0 ;  /* 0xc2800000f2fc7fae */ /* 0x000fe80008121848 */
[----:B------:R-:W-:Y:S04]  /*183a0*/  LDGSTS.E [R252+-0x3d400], desc[UR8][R18.64], P0 ;  /* 0xc2c0000012fc7fae */ /* 0x000fe80008121848 */
[----:B------:R-:W4:Y:S04]  /*183b0*/  LDL.64 R8, [R1+0x120] ;  /* 0x0001200001087983 */ /* 0x000f280000100a00 */
[----:B------:R-:W4:Y:S04]  /*183c0*/  LDL.64 R242, [R1+0xe0] ;  /* 0x0000e00001f27983 */ /* 0x000f280000100a00 */
[----:B------:R-:W4:Y:S04]  /*183d0*/  LDL.64 R18, [R1+0x20] ;  /* 0x0000200001127983 */ /* 0x000f280000100a00 */
[----:B--2---:R-:W-:Y:S04]  /*183e0*/  LDGSTS.E [R252+-0x3d000], desc[UR8][R20.64], P0 ;  /* 0xc300000014fc7fae */ /* 0x004fe80008121848 */
[----:B------:R2:W-:Y:S04]  /*183f0*/  STL.64 [R1+0x1880], R20 ;  /* 0x0018801401007387 */ /* 0x0005e80000100a00 */
[----:B---3--:R-:W-:Y:S04]  /*18400*/  LDGSTS.E [R252+-0x3cc00], desc[UR8][R36.64], P0 ;  /* 0xc340000024fc7fae */ /* 0x008fe80008121848 */
[----:B------:R-:W-:Y:S04]  /*18410*/  LDGSTS.E [R252+-0x3c800], desc[UR8][R52.64], P0 ;  /* 0xc380000034fc7fae */ /* 0x000fe80008121848 */
[----:B--2---:R-:W2:Y:S04]  /*18420*/  LDL.64 R20, [R1+0x160] ;  /* 0x0001600001147983 */ /* 0x004ea80000100a00 */
[----:B------:R3:W-:Y:S04]  /*18430*/  STL.64 [R1+0x1888], R36 ;  /* 0x0018882401007387 */ /* 0x0007e80000100a00 */
[----:B------:R-:W-:Y:S04]  /*18440*/  LDGSTS.E [R252+-0x3c400], desc[UR8][R68.64], P0 ;  /* 0xc3c0000044fc7fae */ /* 0x000fe80008121848 */
[----:B------:R-:W-:Y:S04]  /*18450*/  LDGSTS.E [R252+-0x3c000], desc[UR8][R84.64], P0 ;  /* 0xc400000054fc7fae */ /* 0x000fe80008121848 */
[----:B---3--:R-:W3:Y:S04]  /*18460*/  LDL.64 R36, [R1+0x1a0] ;  /* 0x0001a00001247983 */ /* 0x008ee80000100a00 */
[----:B------:R1:W-:Y:S04]  /*18470*/  STL.64 [R1+0x1890], R52 ;  /* 0x0018903401007387 */ /* 0x0003e80000100a00 */
[----:B------:R-:W-:Y:S04]  /*18480*/  LDGSTS.E [R252+-0x3bc00], desc[UR8][R100.64], P0 ;  /* 0xc440000064fc7fae */ /* 0x000fe80008121848 */
[----:B------:R-:W-:Y:S04]  /*18490*/  LDGSTS.E [R252+-0x3b800], desc[UR8][R116.64], P0 ;  /* 0xc480000074fc7fae */ /* 0x000fe80008121848 */
[----:B-1----:R-:W4:Y:S04]  /*184a0*/  LDL.LU.64 R52, [R1+0x60] ;  /* 0x0000600001347983 */ /* 0x002f280000300a00 */
[----:B------:R1:W-:Y:S04]  /*184b0*/  STL.64 [R1+0x1898], R68 ;  /* 0x0018984401007387 */ /* 0x0003e80000100a00 */
[----:B------:R-:W-:Y:S04]  /*184c0*/  LDGSTS.E [R252+-0x3b400], desc[UR8][R132.64], P0 ;  /* 0xc4c0000084fc7fae */ /* 0x000fe80008121848 */
[----:B------:R-:W-:Y:S04]  /*184d0*/  LDGSTS.E [R252+-0x3b000], desc[UR8][R148.64], P0 ;  /* 0xc500000094fc7fae */ /* 0x000fe80008121848 */
[----:B-1----:R-:W2:Y:S04]  /*184e0*/  LDL.64 R68, [R1+0x1e0] ;  /* 0x0001e00001447983 */ /* 0x002ea80000100a00 */
[----:B------:R1:W-:Y:S04]  /*184f0*/  STL.64 [R1+0x18a0], R84 ;  /* 0x0018a05401007387 */ /* 0x0003e80000100a00 */
[----:B------:R-:W-:Y:S04]  /*18500*/  LDGSTS.E [R252+-0x3ac00], desc[UR8][R164.64], P0 ;  /* 0xc5400000a4fc7fae */ /* 0x000fe80008121848 */
[----:B------:R-:W-:Y:S04]  /*18510*/  LDGSTS.E [R252+-0x3a800], desc[UR8][R180.64], P0 ;  /* 0xc5800000b4fc7fae */ /* 0x000fe80008121848 */
[----:B-1----:R-:W3:Y:S04]  /*18520*/  LDL.64 R84, [R1+0x220] ;  /* 0x0002200001547983 */ /* 0x002ee80000100a00 */
[----:B------:R1:W-:Y:S04]  /*18530*/  STL.64 [R1+0x18a8], R100 ;  /* 0x0018a86401007387 */ /* 0x0003e80000100a00 */
[----:B------:R-:W-:Y:S04]  /*18540*/  LDGSTS.E [R252+-0x3a400], desc[UR8][R196.64], P0 ;  /* 0xc5c00000c4fc7fae */ /* 0x000fe80008121848 */
[----:B------:R-:W-:Y:S04]  /*18550*/  LDGSTS.E [R252+-0x3a000], desc[UR8][R212.64], P0 ;  /* 0xc6000000d4fc7fae */ /* 0x000fe80008121848 */
[----:B-1----:R-:W4:Y:S04]  /*18560*/  LDL.64 R100, [R1+0x260] ;  /* 0x0002600001647983 */ /* 0x002f280000100a00 */
        /* <DEDUP_REMOVED lines=8> */
[----:B------:R-:W-:Y:S04]  /*185f0*/  STL.64 [R1+0x18c0], R148 ;  /* 0x0018c09401007387 */ /* 0x000fe80000100a00 */
[----:B------:R1:W-:Y:S04]  /*18600*/  STL.64 [R1+0x18c8], R164 ;  /* 0x0018c8a401007387 */ /* 0x0003e80000100a00 */
[----:B------:R-:W-:Y:S04]  /*18610*/  LDGSTS.E [R252+-0x38c00], desc[UR8][R54.64], P0 ;  /* 0xc740000036fc7fae */ /* 0x000fe80008121848 */
[----:B------:R-:W-:Y:S04]  /*18620*/  LDGSTS.E [R252+-0x38800], desc[UR8][R38.64], P0 ;  /* 0xc780000026fc7fae */ /* 0x000fe80008121848 */
[----:B-1----:R-:W4:Y:S04]  /*18630*/  LDL.LU.64 R164, [R1+0xa0] ;  /* 0x0000a00001a47983 */ /* 0x002f280000300a00 */
[----:B------:R-:W-:Y:S04]  /*18640*/  STL.64 [R1+0x18d0], R180 ;  /* 0x0018d0b401007387 */ /* 0x000fe80000100a00 */
[----:B------:R-:W-:Y:S04]  /*18650*/  STL.64 [R1+0x18d8], R196 ;  /* 0x0018d8c401007387 */ /* 0x000fe80000100a00 */
[----:B------:R-:W-:Y:S04]  /*18660*/  STL.64 [R1+0x18e0], R212 ;  /* 0x0018e0d401007387 */ /* 0x000fe80000100a00 */
[----:B------:R-:W-:Y:S04]  /*18670*/  STL.64 [R1+0x18e8], R228 ;  /* 0x0018e8e401007387 */ /* 0x000fe80000100a00 */
[----:B------:R-:W4:Y:S04]  /*18680*/  LDL.LU.64 R102, [R1+0x1b80] ;  /* 0x001b800001667983 */ /* 0x000f280000300a00 */
[----:B------:R-:W4:Y:S04]  /*18690*/  LDL.LU.64 R86, [R1+0x1b78] ;  /* 0x001b780001567983 */ /* 0x000f280000300a00 */
[----:B------:R-:W4:Y:S04]  /*186a0*/  LDL.LU.64 R70, [R1+0x1b70] ;  /* 0x001b700001467983 */ /* 0x000f280000300a00 */
[----:B------:R-:W4:Y:S04]  /*186b0*/  LDL.LU.64 R54, [R1+0x1b68] ;  /* 0x001b680001367983 */ /* 0x000f280000300a00 */
[----:B------:R-:W4:Y:S04]  /*186c0*/  LDL.LU.64 R38, [R1+0x1b60] ;  /* 0x001b600001267983 */ /* 0x000f280000300a00 */
[----:B------:R-:W-:Y:S04]  /*186d0*/  LDGSTS.E [R252+-0x38400], desc[UR8][R22.64], P0 ;  /* 0xc7c0000016fc7fae */ /* 0x000fe80008121848 */
[----:B------:R-:W4:Y:S04]  /*186e0*/  LDL.LU.64 R22, [R1+0x1b58] ;  /* 0x001b580001167983 */ /* 0x000f280000300a00 */
[----:B---3--:R-:W-:Y:S04]  /*186f0*/  LDGSTS.E [R250+-0x3ff80], desc[UR8][R132.64], P0 ;  /* 0xc008000084fa7fae */ /* 0x008fe80008121848 */
[----:B--2---:R-:W-:Y:S04]  /*18700*/  LDGSTS.E [R250+-0x3fb80], desc[UR8][R116.64], P0 ;  /* 0xc048000074fa7fae */ /* 0x004fe80008121848 */
[----:B----4-:R-:W-:Y:S04]  /*18710*/  LDGSTS.E [R250+-0x3f780], desc[UR8][R100.64], P0 ;  /* 0xc088000064fa7fae */ /* 0x010fe80008121848 */
[----:B------:R-:W-:Y:S04]  /*18720*/  LDGSTS.E [R250+-0x3f380], desc[UR8][R84.64], P0 ;  /* 0xc0c8000054fa7fae */ /* 0x000fe80008121848 */
[----:B------:R-:W-:Y:S04]  /*18730*/  LDGSTS.E [R250+-0x3ef80], desc[UR8][R68.64], P0 ;  /* 0xc108000044fa7fae */ /* 0x000fe80008121848 */
[----:B------:R-:W-:Y:S04]  /*18740*/  LDGSTS.E [R250+-0x3eb80], desc[UR8][R36.64], P0 ;  /* 0xc148000024fa7fae */ /* 0x000fe80008121848 */
[----:B------:R-:W-:Y:S04]  /*18750*/  LDGSTS.E [R250+-0x3e780], desc[UR8][R20.64], P0 ;  /* 0xc188000014fa7fae */ /* 0x000fe80008121848 */
[----:B------:R-:W-:Y:S04]  /*18760*/  LDGSTS.E [R250+-0x3e380], desc[UR8][R8.64], P0 ;  /* 0xc1c8000008fa7fae */ /* 0x000fe80008121848 */
[----:B------:R-:W-:Y:S04]  /*18770*/  LDGSTS.E [R250+-0x3df80], desc[UR8][R242.64], P0 ;  /* 0xc2080000f2fa7fae */ /* 0x000fe80008121848 */
[----:B------:R-:W-:Y:S04]  /*18780*/  LDGSTS.E [R250+-0x3db80], desc[UR8][R164.64], P0 ;  /* 0xc2480000a4fa7fae */ /* 0x000fe80008121848 */
[----:B------:R-:W-:Y:S04]  /*18790*/  STL.64 [R1+0x18f0], R164 ;  /* 0x0018f0a401007387 */ /* 0x000fe80000100a00 */
[----:B------:R-:W-:Y:S04]  /*187a0*/  LDGSTS.E [R250+-0x3d780], desc[UR8][R52.64], P0 ;  /* 0xc288000034fa7fae */ /* 0x000fe80008121848 */
[----:B------:R1:W-:Y:S04]  /*187b0*/  STL.64 [R1+0x18f8], R52 ;  /* 0x0018f83401007387 */ /* 0x0003e80000100a00 */
[----:B------:R-:W-:Y:S04]  /*187c0*/  LDGSTS.E [R250+-0x3d380], desc[UR8][R18.64], P0 ;  /* 0xc2c8000012fa7fae */ /* 0x000fe80008121848 */
[----:B-1----:R-:W2:Y:S04]  /*187d0*/  LDL.LU.64 R52, [R1+0x118] ;  /* 0x0001180001347983 */ /* 0x002ea80000300a00 */
[----:B------:R-:W3:Y:S04]  /*187e0*/  LDL.64 R100, [R1+0x2d8] ;  /* 0x0002d80001647983 */ /* 0x000ee80000100a00 */
[----:B------:R-:W4:Y:S04]  /*187f0*/  LDL.64 R84, [R1+0x298] ;  /* 0x0002980001547983 */ /* 0x000f280000100a00 */
[----:B------:R-:W2:Y:S04]  /*18800*/  LDL.64 R68, [R1+0x258] ;  /* 0x0002580001447983 */ /* 0x000ea80000100a00 */
[----:B------:R-:W2:Y:S04]  /*18810*/  LDL.64 R20, [R1+0x218] ;  /* 0x0002180001147983 */ /* 0x000ea80000100a00 */
[----:B------:R-:W2:Y:S04]  /*18820*/  LDL.64 R8, [R1+0x158] ;  /* 0x0001580001087983 */ /* 0x000ea80000100a00 */
[----:B------:R-:W2:Y:S04]  /*18830*/  LDL.64 R242, [R1+0xd8] ;  /* 0x0000d80001f27983 */ /* 0x000ea80000100a00 */
[----:B------:R-:W2:Y:S04]  /*18840*/  LDL.64 R18, [R1+0x18] ;  /* 0x0000180001127983 */ /* 0x000ea80000100a00 */
[----:B------:R-:W2:Y:S04]  /*18850*/  LDL.LU.64 R148, [R1+0x98] ;  /* 0x0000980001947983 */ /* 0x000ea80000300a00 */
[----:B------:R-:W2:Y:S04]  /*18860*/  LDL.LU.64 R36, [R1+0x58] ;  /* 0x0000580001247983 */ /* 0x000ea80000300a00 */
[----:B------:R-:W-:Y:S04]  /*18870*/  LDGSTS.E [R250+-0x3cf80], desc[UR8][R22.64], P0 ;  /* 0xc308000016fa7fae */ /* 0x000fe80008121848 */
[----:B------:R-:W-:Y:S04]  /*18880*/  STL.64 [R1+0x1900], R22 ;  /* 0x0019001601007387 */ /* 0x000fe80000100a00 */
[----:B------:R-:W-:Y:S04]  /*18890*/  LDGSTS.E [R250+-0x3cb80], desc[UR8][R38.64], P0 ;  /* 0xc348000026fa7fae */ /* 0x000fe80008121848 */
[----:B------:R1:W-:Y:S04]  /*188a0*/  STL.64 [R1+0x1908], R38 ;  /* 0x0019082601007387 */ /* 0x0003e80000100a00 */
[----:B------:R-:W-:Y:S04]  /*188b0*/  LDGSTS.E [R250+-0x3c780], desc[UR8][R54.64], P0 ;  /* 0xc388000036fa7fae */ /* 0x000fe80008121848 */
[----:B------:R-:W-:Y:S04]  /*188c0*/  LDGSTS.E [R250+-0x3c380], desc[UR8][R70.64], P0 ;  /* 0xc3c8000046fa7fae */ /* 0x000fe80008121848 */
[----:B-1----:R-:W2:Y:S04]  /*188d0*/  LDL.LU.64 R38, [R1+0x1d8] ;  /* 0x0001d80001267983 */ /* 0x002ea80000300a00 */
[----:B------:R-:W-:Y:S04]  /*188e0*/  STL.64 [R1+0x1910], R54 ;  /* 0x0019103601007387 */ /* 0x000fe80000100a00 */
[----:B------:R-:W-:Y:S04]  /*188f0*/  STL.64 [R1+0x1918], R70 ;  /* 0x0019184601007387 */ /* 0x000fe80000100a00 */
[----:B------:R-:W-:Y:S04]  /*18900*/  LDGSTS.E [R250+-0x3bf80], desc[UR8][R86.64], P0 ;  /* 0xc408000056fa7fae */ /* 0x000fe80008121848 */
        /* <DEDUP_REMOVED lines=21> */
[----:B------:R-:W2:Y:S04]  /*18a60*/  LDL.LU.64 R104, [R1+0x1b50] ;  /* 0x001b500001687983 */ /* 0x000ea80000300a00 */
[----:B------:R-:W-:Y:S04]  /*18a70*/  LDGSTS.E [R250+-0x39380], desc[UR8][R88.64], P0 ;  /* 0xc6c8000058fa7fae */ /* 0x000fe80008121848 */
[----:B------:R-:W-:Y:S04]  /*18a80*/  LDGSTS.E [R250+-0x38f80], desc[UR8][R72.64], P0 ;  /* 0xc708000048fa7fae */ /* 0x000fe80008121848 */
[----:B------:R-:W-:Y:S04]  /*18a90*/  LDGSTS.E [R250+-0x38b80], desc[UR8][R56.64], P0 ;  /* 0xc748000038fa7fae */ /* 0x000fe80008121848 */
[----:B------:R-:W2:Y:S04]  /*18aa0*/  LDL.LU.64 R88, [R1+0x1b48] ;  /* 0x001b480001587983 */ /* 0x000ea80000300a00 */
[----:B------:R-:W2:Y:S04]  /*18ab0*/  LDL.LU.64 R72, [R1+0x1b40] ;  /* 0x001b400001487983 */ /* 0x000ea80000300a00 */
[----:B------:R-:W2:Y:S04]  /*18ac0*/  LDL.LU.64 R56, [R1+0x1b38] ;  /* 0x001b380001387983 */ /* 0x000ea80000300a00 */
[----:B------:R-:W-:Y:S04]  /*18ad0*/  LDGSTS.E [R250+-0x38780], desc[UR8][R40.64], P0 ;  /* 0xc788000028fa7fae */ /* 0x000fe80008121848 */
[----:B------:R-:W-:Y:S04]  /*18ae0*/  LDGSTS.E [R250+-0x38380], desc[UR8][R24.64], P0 ;  /* 0xc7c8000018fa7fae */ /* 0x000fe80008121848 */
[----:B------:R-:W2:Y:S04]  /*18af0*/  LDL.LU.64 R40, [R1+0x1b30] ;  /* 0x001b300001287983 */ /* 0x000ea80000300a00 */
[----:B------:R-:W2:Y:S04]  /*18b00*/  LDL.LU.64 R24, [R1+0x1b28] ;  /* 0x001b280001187983 */ /* 0x000ea80000300a00 */
[----:B---3--:R-:W-:Y:S04]  /*18b10*/  LDGSTS.E [R249+-0x3ff00], desc[UR8][R100.64], P0 ;  /* 0xc010000064f97fae */ /* 0x008fe80008121848 */
[----:B----4-:R-:W-:Y:S04]  /*18b20*/  LDGSTS.E [R249+-0x3fb00], desc[UR8][R84.64], P0 ;  /* 0xc050000054f97fae */ /* 0x010fe80008121848 */
[----:B--2---:R-:W-:Y:S04]  /*18b30*/  LDGSTS.E [R249+-0x3f700], desc[UR8][R68.64], P0 ;  /* 0xc090000044f97fae */ /* 0x004fe80008121848 */
[----:B------:R-:W-:Y:S04]  /*18b40*/  LDGSTS.E [R249+-0x3f300], desc[UR8][R20.64], P0 ;  /* 0xc0d0000014f97fae */ /* 0x000fe80008121848 */
[----:B------:R-:W-:Y:S04]  /*18b50*/  LDGSTS.E [R249+-0x3ef00], desc[UR8][R38.64], P0 ;  /* 0xc110000026f97fae */ /* 0x000fe80008121848 */
[----:B------:R1:W-:Y:S04]  /*18b60*/  STL.64 [R1+0x1970], R38 ;  /* 0x0019702601007387 */ /* 0x0003e80000100a00 */
[----:B------:R-:W-:Y:S04]  /*18b70*/  LDGSTS.E [R249+-0x3eb00], desc[UR8][R214.64], P0 ;  /* 0xc1500000d6f97fae */ /* 0x000fe80008121848 */
[----:B------:R-:W-:Y:S04]  /*18b80*/  STL.64 [R1+0x1978], R214 ;  /* 0x001978d601007387 */ /* 0x000fe80000100a00 */
[----:B------:R-:W-:Y:S04]  /*18b90*/  LDGSTS.E [R249+-0x3e700], desc[UR8][R8.64], P0 ;  /* 0xc190000008f97fae */ /* 0x000fe80008121848 */
[----:B------:R-:W-:Y:S04]  /*18ba0*/  STL.64 [R1+0x1980], R52 ;  /* 0x0019803401007387 */ /* 0x000fe80000100a00 */
[----:B------:R-:W-:Y:S04]  /*18bb0*/  LDGSTS.E [R249+-0x3e300], desc[UR8][R52.64], P0 ;  /* 0xc1d0000034f97fae */ /* 0x000fe80008121848 */
[----:B------:R-:W2:Y:S04]  /*18bc0*/  LDL.LU.64 R22, [R1+0x1d0] ;  /* 0x0001d00001167983 */ /* 0x000ea80000300a00 */
[----:B------:R-:W-:Y:S04]  /*18bd0*/  LDGSTS.E [R249+-0x3df00], desc[UR8][R242.64], P0 ;  /* 0xc2100000f2f97fae */ /* 0x000fe80008121848 */
[----:B------:R-:W3:Y:S04]  /*18be0*/  LDL.LU.64 R198, [R1+0x190] ;  /* 0x0001900001c67983 */ /* 0x000ee80000300a00 */
[----:B------:R-:W4:Y:S04]  /*18bf0*/  LDL.LU.64 R180, [R1+0x150] ;  /* 0x0001500001b47983 */ /* 0x000f280000300a00 */
[----:B------:R-:W-:Y:S04]  /*18c00*/  LDGSTS.E [R249+-0x3db00], desc[UR8][R148.64], P0 ;  /* 0xc250000094f97fae */ /* 0x000fe80008121848 */
[----:B------:R-:W-:Y:S04]  /*18c10*/  STL.64 [R1+0x1988], R148 ;  /* 0x0019889401007387 */ /* 0x000fe80000100a00 */
[----:B------:R-:W-:Y:S04]  /*18c20*/  LDGSTS.E [R249+-0x3d700], desc[UR8][R36.64], P0 ;  /* 0xc290000024f97fae */ /* 0x000fe80008121848 */
[----:B------:R-:W-:Y:S04]  /*18c30*/  STL.64 [R1+0x1990], R36 ;  /* 0x0019902401007387 */ /* 0x000fe80000100a00 */
[----:B------:R-:W-:Y:S04]  /*18c40*/  LDGSTS.E [R249+-0x3d300], desc[UR8][R18.64], P0 ;  /* 0xc2d0000012f97fae */ /* 0x000fe80008121848 */
[----:B------:R-:W2:Y:S04]  /*18c50*/  LDL.64 R8, [R1+0x210] ;  /* 0x0002100001087983 */ /* 0x000ea80000100a00 */
[----:B------:R-:W4:Y:S04]  /*18c60*/  LDL.64 R242, [R1+0x110] ;  /* 0x0001100001f27983 */ /* 0x000f280000100a00 */
[----:B------:R-:W4:Y:S04]  /*18c70*/  LDL.64 R18, [R1+0x10] ;  /* 0x0000100001127983 */ /* 0x000f280000100a00 */
[----:B-1----:R-:W3:Y:S04]  /*18c80*/  LDL.LU.64 R38, [R1+0x290] ;  /* 0x0002900001267983 */ /* 0x002ee80000300a00 */
[----:B------:R-:W4:Y:S04]  /*18c90*/  LDL.LU.64 R228, [R1+0xd0] ;  /* 0x0000d00001e47983 */ /* 0x000f280000300a00 */
[----:B------:R-:W4:Y:S04]  /*18ca0*/  LDL.LU.64 R132, [R1+0x90] ;  /* 0x0000900001847983 */ /* 0x000f280000300a00 */
[----:B------:R-:W4:Y:S04]  /*18cb0*/  LDL.LU.64 R20, [R1+0x50] ;  /* 0x0000500001147983 */ /* 0x000f280000300a00 */
        /* <DEDUP_REMOVED lines=10> */
[----:B------:R1:W-:Y:S04]  /*18d60*/  STL.64 [R1+0x19b8], R88 ;  /* 0x0019b85801007387 */ /* 0x0003e80000100a00 */
[----:B------:R-:W-:Y:S04]  /*18d70*/  LDGSTS.E [R249+-0x3bb00], desc[UR8][R104.64], P0 ;  /* 0xc450000068f97fae */ /* 0x000fe80008121848 */
[----:B------:R-:W-:Y:S04]  /*18d80*/  LDGSTS.E [R249+-0x3b700], desc[UR8][R120.64], P0 ;  /* 0xc490000078f97fae */ /* 0x000fe80008121848 */
[----:B-1----:R-:W4:Y:S04]  /*18d90*/  LDL.LU.64 R88, [R1+0x250] ;  /* 0x0002500001587983 */ /* 0x002f280000300a00 */
        /* <DEDUP_REMOVED lines=28> */
[----:B--2---:R-:W-:Y:S04]  /*18f60*/  LDGSTS.E [R248+-0x3fe80], desc[UR8][R24.64], P0 ;  /* 0xc018000018f87fae */ /* 0x004fe80008121848 */
[----:B---3--:R-:W-:Y:S04]  /*18f70*/  LDGSTS.E [R248+-0x3fa80], desc[UR8][R38.64], P0 ;  /* 0xc058000026f87fae */ /* 0x008fe80008121848 */
[----:B------:R-:W-:Y:S04]  /*18f80*/  STL.64 [R1+0x1a08], R24 ;  /* 0x001a081801007387 */ /* 0x000fe80000100a00 */
[----:B------:R-:W2:Y:S04]  /*18f90*/  LDL.LU.64 R36, [R1+0x2c8] ;  /* 0x0002c80001247983 */ /* 0x000ea80000300a00 */
[----:B------:R-:W3:Y:S04]  /*18fa0*/  LDL.LU.64 R72, [R1+0x248] ;  /* 0x0002480001487983 */ /* 0x000ee80000300a00 */
[----:B------:R-:W3:Y:S04]  /*18fb0*/  LDL.LU.64 R118, [R1+0x208] ;  /* 0x0002080001767983 */ /* 0x000ee80000300a00 */
[----:B------:R-:W3:Y:S04]  /*18fc0*/  LDL.64 R84, [R1+0x288] ;  /* 0x0002880001547983 */ /* 0x000ee80000100a00 */
        /* <DEDUP_REMOVED lines=10> */
[----:B------:R-:W4:Y:S04]  /*19070*/  LDL.64 R8, [R1+0x1c8] ;  /* 0x0001c80001087983 */ /* 0x000f280000100a00 */
[----:B------:R-:W4:Y:S04]  /*19080*/  LDL.64 R242, [R1+0xc8] ;  /* 0x0000c80001f27983 */ /* 0x000f280000100a00 */
[----:B------:R-:W4:Y:S04]  /*19090*/  LDL.64 R18, [R1+0x48] ;  /* 0x0000480001127983 */ /* 0x000f280000100a00 */
[----:B------:R-:W4:Y:S04]  /*190a0*/  LDL.LU.64 R182, [R1+0x188] ;  /* 0x0001880001b67983 */ /* 0x000f280000300a00 */
[----:B------:R-:W4:Y:S04]  /*190b0*/  LDL.LU.64 R102, [R1+0x148] ;  /* 0x0001480001667983 */ /* 0x000f280000300a00 */
[----:B------:R-:W4:Y:S04]  /*190c0*/  LDL.LU.64 R68, [R1+0x108] ;  /* 0x0001080001447983 */ /* 0x000f280000300a00 */
[----:B------:R-:W4:Y:S04]  /*190d0*/  LDL.LU.64 R116, [R1+0x88] ;  /* 0x0000880001747983 */ /* 0x000f280000300a00 */
        /* <DEDUP_REMOVED lines=26> */
[----:B------:R1:W-:Y:S04]  /*19280*/  STL.64 [R1+0x1750], R248 ;  /* 0x001750f801007387 */ /* 0x0003e80000100a00 */
[----:B-1----:R-:W4:Y:S04]  /*19290*/  LDL.LU.64 R248, [R1+0x8] ;  /* 0x0000080001f87983 */ /* 0x002f280000300a00 */
[----:B--2---:R-:W-:Y:S04]  /*192a0*/  LDGSTS.E [R247+-0x3fe00], desc[UR8][R36.64], P0 ;  /* 0xc020000024f77fae */ /* 0x004fe80008121848 */
[----:B---3--:R-:W-:Y:S04]  /*192b0*/  LDGSTS.E [R247+-0x3fa00], desc[UR8][R84.64], P0 ;  /* 0xc060000054f77fae */ /* 0x008fe80008121848 */
[----:B------:R-:W-:Y:S04]  /*192c0*/  LDGSTS.E [R247+-0x3f600], desc[UR8][R72.64], P0 ;  /* 0xc0a0000048f77fae */ /* 0x000fe80008121848 */
[----:B------:R-:W-:Y:S04]  /*192d0*/  LDGSTS.E [R247+-0x3f200], desc[UR8][R118.64], P0 ;  /* 0xc0e0000076f77fae */ /* 0x000fe80008121848 */
[----:B----4-:R-:W-:Y:S04]  /*192e0*/  LDGSTS.E [R247+-0x3ee00], desc[UR8][R8.64], P0 ;  /* 0xc120000008f77fae */ /* 0x010fe80008121848 */
[----:B------:R-:W-:Y:S04]  /*192f0*/  LDGSTS.E [R247+-0x3ea00], desc[UR8][R182.64], P0 ;  /* 0xc1600000b6f77fae */ /* 0x000fe80008121848 */
[----:B------:R-:W-:Y:S04]  /*19300*/  LDGSTS.E [R247+-0x3e600], desc[UR8][R102.64], P0 ;  /* 0xc1a0000066f77fae */ /* 0x000fe80008121848 */
[----:B------:R-:W2:Y:S04]  /*19310*/  LDL.64 R8, [R1+0x280] ;  /* 0x0002800001087983 */ /* 0x000ea80000100a00 */
[----:B------:R-:W-:Y:S04]  /*19320*/  LDGSTS.E [R247+-0x3e200], desc[UR8][R68.64], P0 ;  /* 0xc1e0000044f77fae */ /* 0x000fe80008121848 */
[----:B------:R-:W3:Y:S04]  /*19330*/  LDL.LU.64 R200, [R1+0x2c0] ;  /* 0x0002c00001c87983 */ /* 0x000ee80000300a00 */
[----:B------:R-:W-:Y:S04]  /*19340*/  LDGSTS.E [R247+-0x3de00], desc[UR8][R242.64], P0 ;  /* 0xc2200000f2f77fae */ /* 0x000fe80008121848 */
[----:B------:R-:W4:Y:S04]  /*19350*/  LDL.LU.64 R230, [R1+0x240] ;  /* 0x0002400001e67983 */ /* 0x000f280000300a00 */
[----:B------:R-:W-:Y:S04]  /*19360*/  LDGSTS.E [R247+-0x3da00], desc[UR8][R116.64], P0 ;  /* 0xc260000074f77fae */ /* 0x000fe80008121848 */
[----:B------:R-:W4:Y:S04]  /*19370*/  LDL.LU.64 R148, [R1+0x200] ;  /* 0x0002000001947983 */ /* 0x000f280000300a00 */
[----:B------:R-:W-:Y:S04]  /*19380*/  LDGSTS.E [R247+-0x3d600], desc[UR8][R18.64], P0 ;  /* 0xc2a0000012f77fae */ /* 0x000fe80008121848 */
[----:B------:R-:W4:Y:S04]  /*19390*/  LDL.64 R242, [R1+0x1c0] ;  /* 0x0001c00001f27983 */ /* 0x000f280000100a00 */
[----:B------:R-:W4:Y:S04]  /*193a0*/  LDL.64 R18, [R1+0x40] ;  /* 0x0000400001127983 */ /* 0x000f280000100a00 */
[----:B------:R-:W4:Y:S04]  /*193b0*/  LDL.LU.64 R166, [R1+0x180] ;  /* 0x0001800001a67983 */ /* 0x000f280000300a00 */
        /* <DEDUP_REMOVED lines=31> */
[----:B------:R-:W4:Y:S04]  /*195b0*/  LDL.LU.64 R184, [R1+0x2b8] ;  /* 0x0002b80001b87983 */ /* 0x000f280000300a00 */
[----:B------:R-:W4:Y:S04]  /*195c0*/  LDL.LU.64 R56, [R1+0x238] ;  /* 0x0002380001387983 */ /* 0x000f280000300a00 */
[----:B------:R-:W4:Y:S04]  /*195d0*/  LDL.LU.64 R52, [R1+0x1f8] ;  /* 0x0001f80001347983 */ /* 0x000f280000300a00 */
[----:B------:R-:W4:Y:S04]  /*195e0*/  LDL.64 R54, [R1+0x278] ;  /* 0x0002780001367983 */ /* 0x000f280000100a00 */
[----:B---3--:R-:W-:Y:S04]  /*195f0*/  LDGSTS.E [R246+-0x3fd80], desc[UR8][R200.64], P0 ;  /* 0xc0280000c8f67fae */ /* 0x008fe80008121848 */
[----:B--2---:R-:W-:Y:S04]  /*19600*/  LDGSTS.E [R246+-0x3f980], desc[UR8][R8.64], P0 ;  /* 0xc068000008f67fae */ /* 0x004fe80008121848 */
[----:B----4-:R-:W-:Y:S04]  /*19610*/  LDGSTS.E [R246+-0x3f580], desc[UR8][R230.64], P0 ;  /* 0xc0a80000e6f67fae */ /* 0x010fe80008121848 */
[----:B------:R-:W-:Y:S04]  /*19620*/  LDGSTS.E [R246+-0x3f180], desc[UR8][R148.64], P0 ;  /* 0xc0e8000094f67fae */ /* 0x000fe80008121848 */
[----:B------:R-:W2:Y:S04]  /*19630*/  LDL.64 R8, [R1+0x1b8] ;  /* 0x0001b80001087983 */ /* 0x000ea80000100a00 */
[----:B------:R-:W-:Y:S04]  /*19640*/  LDGSTS.E [R246+-0x3ed80], desc[UR8][R242.64], P0 ;  /* 0xc1280000f2f67fae */ /* 0x000fe80008121848 */
[----:B------:R-:W-:Y:S04]  /*19650*/  LDGSTS.E [R246+-0x3e980], desc[UR8][R166.64], P0 ;  /* 0xc1680000a6f67fae */ /* 0x000fe80008121848 */
[----:B------:R-:W-:Y:S04]  /*19660*/  LDGSTS.E [R246+-0x3e580], desc[UR8][R86.64], P0 ;  /* 0xc1a8000056f67fae */ /* 0x000fe80008121848 */
[----:B------:R-:W-:Y:S04]  /*19670*/  LDGSTS.E [R246+-0x3e180], desc[UR8][R164.64], P0 ;  /* 0xc1e80000a4f67fae */ /* 0x000fe80008121848 */
[----:B------:R-:W-:Y:S04]  /*19680*/  LDGSTS.E [R246+-0x3dd80], desc[UR8][R212.64], P0 ;  /* 0xc2280000d4f67fae */ /* 0x000fe80008121848 */
[----:B------:R-:W-:Y:S04]  /*19690*/  LDGSTS.E [R246+-0x3d980], desc[UR8][R100.64], P0 ;  /* 0xc268000064f67fae */ /* 0x000fe80008121848 */
[----:B------:R-:W-:Y:S04]  /*196a0*/  LDGSTS.E [R246+-0x3d580], desc[UR8][R18.64], P0 ;  /* 0xc2a8000012f67fae */ /* 0x000fe80008121848 */
[----:B------:R-:W3:Y:S04]  /*196b0*/  LDL.64 R242, [R1+0xf8] ;  /* 0x0000f80001f27983 */ /* 0x000ee80000100a00 */
[----:B------:R-:W4:Y:S04]  /*196c0*/  LDL.64 R18, [R1+0x38] ;  /* 0x0000380001127983 */ /* 0x000f280000100a00 */
[----:B------:R-:W3:Y:S04]  /*196d0*/  LDL.LU.64 R150, [R1+0x178] ;  /* 0x0001780001967983 */ /* 0x000ee80000300a00 */
        /* <DEDUP_REMOVED lines=31> */
[----:B------:R1:W-:Y:S04]  /*198d0*/  STL.64 [R1+0x16f8], R246 ;  /* 0x0016f8f601007387 */ /* 0x0003e80000100a00 */
[----:B------:R-:W-:Y:S04]  /*198e0*/  LDGSTS.E [R245+-0x3f900], desc[UR8][R54.64], P0 ;  /* 0xc070000036f57fae */ /* 0x000fe80008121848 */
[----:B------:R-:W-:Y:S04]  /*198f0*/  LDGSTS.E [R245+-0x3f500], desc[UR8][R56.64], P0 ;  /* 0xc0b0000038f57fae */ /* 0x000fe80008121848 */
[----:B------:R-:W4:Y:S04]  /*19900*/  LDL.LU.64 R168, [R1+0x2b0] ;  /* 0x0002b00001a87983 */ /* 0x000f280000300a00 */
[----:B------:R-:W-:Y:S04]  /*19910*/  LDGSTS.E [R245+-0x3f100], desc[UR8][R52.64], P0 ;  /* 0xc0f0000034f57fae */ /* 0x000fe80008121848 */
[----:B------:R-:W4:Y:S04]  /*19920*/  LDL.LU.64 R40, [R1+0x230] ;  /* 0x0002300001287983 */ /* 0x000f280000300a00 */
[----:B--2---:R-:W-:Y:S04]  /*19930*/  LDGSTS.E [R245+-0x3ed00], desc[UR8][R8.64], P0 ;  /* 0xc130000008f57fae */ /* 0x004fe80008121848 */
[----:B------:R-:W2:Y:S04]  /*19940*/  LDL.LU.64 R214, [R1+0x1f0] ;  /* 0x0001f00001d67983 */ /* 0x000ea80000300a00 */
[----:B---3--:R-:W-:Y:S04]  /*19950*/  LDGSTS.E [R245+-0x3e900], desc[UR8][R150.64], P0 ;  /* 0xc170000096f57fae */ /* 0x008fe80008121848 */
[----:B------:R-:W3:Y:S04]  /*19960*/  LDL.64 R8, [R1+0x270] ;  /* 0x0002700001087983 */ /* 0x000ee80000100a00 */
[----:B----4-:R-:W-:Y:S04]  /*19970*/  LDGSTS.E [R245+-0x3e500], desc[UR8][R70.64], P0 ;  /* 0xc1b0000046f57fae */ /* 0x010fe80008121848 */
[----:B------:R-:W4:Y:S04]  /*19980*/  LDL.LU.64 R134, [R1+0x170] ;  /* 0x0001700001867983 */ /* 0x000f280000300a00 */
[----:B------:R-:W-:Y:S04]  /*19990*/  LDGSTS.E [R245+-0x3e100], desc[UR8][R242.64], P0 ;  /* 0xc1f00000f2f57fae */ /* 0x000fe80008121848 */
[----:B------:R-:W4:Y:S04]  /*199a0*/  LDL.LU.64 R54, [R1+0x130] ;  /* 0x0001300001367983 */ /* 0x000f280000300a00 */
[----:B------:R-:W-:Y:S04]  /*199b0*/  LDGSTS.E [R245+-0x3dd00], desc[UR8][R196.64], P0 ;  /* 0xc2300000c4f57fae */ /* 0x000fe80008121848 */
[----:B------:R-:W4:Y:S04]  /*199c0*/  LDL.64 R242, [R1+0x1b0] ;  /* 0x0001b00001f27983 */ /* 0x000f280000100a00 */
[----:B------:R-:W-:Y:S04]  /*199d0*/  LDGSTS.E [R245+-0x3d900], desc[UR8][R84.64], P0 ;  /* 0xc270000054f57fae */ /* 0x000fe80008121848 */
[----:B------:R-:W-:Y:S04]  /*199e0*/  LDGSTS.E [R245+-0x3d500], desc[UR8][R18.64], P0 ;  /* 0xc2b0000012f57fae */ /* 0x000fe80008121848 */
[----:B-1----:R-:W4:Y:S04]  /*199f0*/  LDL.64 R246, [R1+0xb0] ;  /* 0x0000b00001f67983 */ /* 0x002f280000100a00 */
[----:B------:R-:W4:Y:S04]  /*19a00*/  LDL.64 R152, [R1+0x70] ;  /* 0x0000700001987983 */ /* 0x000f280000100a00 */
[----:B------:R-:W4:Y:S04]  /*19a10*/  LDL.64 R18, [R1+0xf0] ;  /* 0x0000f00001127983 */ /* 0x000f280000100a00 */
[----:B------:R-:W4:Y:S04]  /*19a20*/  LDL.64 R136, [R1+0x30] ;  /* 0x0000300001887983 */ /* 0x000f280000100a00 */
        /* <DEDUP_REMOVED lines=23> */
[----:B---3--:R-:W-:Y:S04]  /*19ba0*/  LDGSTS.E [R2+-0x3f880], desc[UR8][R8.64], P0 ;  /* 0xc078000008027fae */ /* 0x008fe80008121848 */
[----:B------:R-:W3:Y:S04]  /*19bb0*/  LDL.LU.64 R98, [R1+0x1a58] ;  /* 0x001a580001627983 */ /* 0x000ee80000300a00 */
[----:B------:R-:W-:Y:S04]  /*19bc0*/  LDGSTS.E [R2+-0x3f480], desc[UR8][R40.64], P0 ;  /* 0xc0b8000028027fae */ /* 0x000fe80008121848 */
[----:B------:R-:W3:Y:S04]  /*19bd0*/  LDL.LU.64 R82, [R1+0x1a50] ;  /* 0x001a500001527983 */ /* 0x000ee80000300a00 */
[----:B--2---:R-:W-:Y:S04]  /*19be0*/  LDGSTS.E [R2+-0x3f080], desc[UR8][R214.64], P0 ;  /* 0xc0f80000d6027fae */ /* 0x004fe80008121848 */
[----:B------:R-:W2:Y:S04]  /*19bf0*/  LDL.LU.64 R66, [R1+0x1a48] ;  /* 0x001a480001427983 */ /* 0x000ea80000300a00 */
[----:B----4-:R-:W-:Y:S04]  /*19c00*/  LDGSTS.E [R2+-0x3ec80], desc[UR8][R242.64], P0 ;  /* 0xc1380000f2027fae */ /* 0x010fe80008121848 */
[----:B------:R-:W4:Y:S04]  /*19c10*/  LDL.LU.64 R50, [R1+0x1a40] ;  /* 0x001a400001327983 */ /* 0x000f280000300a00 */
[----:B------:R-:W-:Y:S04]  /*19c20*/  LDGSTS.E [R2+-0x3e880], desc[UR8][R134.64], P0 ;  /* 0xc178000086027fae */ /* 0x000fe80008121848 */
[----:B------:R-:W3:Y:S04]  /*19c30*/  LDL.LU.64 R34, [R1+0x1a38] ;  /* 0x001a380001227983 */ /* 0x000ee80000300a00 */
[----:B------:R-:W-:Y:S04]  /*19c40*/  LDGSTS.E [R2+-0x3e480], desc[UR8][R54.64], P0 ;  /* 0xc1b8000036027fae */ /* 0x000fe80008121848 */
[----:B------:R-:W2:Y:S04]  /*19c50*/  LDL.64 R120, [R1+0x2f0] ;  /* 0x0002f00001787983 */ /* 0x000ea80000100a00 */
[----:B------:R-:W2:Y:S04]  /*19c60*/  LDL.64 R8, [R1+0x330] ;  /* 0x0003300001087983 */ /* 0x000ea80000100a00 */
[----:B------:R-:W2:Y:S04]  /*19c70*/  LDL.64 R24, [R1+0x370] ;  /* 0x0003700001187983 */ /* 0x000ea80000100a00 */
[----:B------:R-:W2:Y:S04]  /*19c80*/  LDL.64 R232, [R1+0x3b0] ;  /* 0x0003b00001e87983 */ /* 0x000ea80000100a00 */
[----:B------:R-:W2:Y:S04]  /*19c90*/  LDL.64 R216, [R1+0x3f0] ;  /* 0x0003f00001d87983 */ /* 0x000ea80000100a00 */
[----:B------:R-:W2:Y:S04]  /*19ca0*/  LDL.64 R104, [R1+0x430] ;  /* 0x0004300001687983 */ /* 0x000ea80000100a00 */
[----:B------:R-:W2:Y:S04]  /*19cb0*/  LDL.64 R242, [R1+0x470] ;  /* 0x0004700001f27983 */ /* 0x000ea80000100a00 */
[----:B------:R-:W-:Y:S04]  /*19cc0*/  LDGSTS.E [R2+-0x3e080], desc[UR8][R18.64], P0 ;  /* 0xc1f8000012027fae */ /* 0x000fe80008121848 */
[----:B------:R-:W-:Y:S04]  /*19cd0*/  LDGSTS.E [R2+-0x3dc80], desc[UR8][R246.64], P0 ;  /* 0xc2380000f6027fae */ /* 0x000fe80008121848 */
[----:B------:R-:W-:Y:S04]  /*19ce0*/  LDGSTS.E [R2+-0x3d880], desc[UR8][R152.64], P0 ;  /* 0xc278000098027fae */ /* 0x000fe80008121848 */
[----:B------:R-:W4:Y:S04]  /*19cf0*/  LDL.LU.64 R18, [R1+0x1a30] ;  /* 0x001a300001127983 */ /* 0x000f280000300a00 */
[----:B------:R-:W-:Y:S01]  /*19d00*/  LDGSTS.E [R2+-0x3d480], desc[UR8][R136.64], P0 ;  /* 0xc2b8000088027fae */ /* 0x000fe20008121848 */
[----:B------:R-:W-:-:S03]  /*19d10*/  USHF.L.U32 UR7, UR10, 0x7, URZ ;  /* 0x000000070a077899 */ /* 0x000fc6000800063f */
[----:B------:R-:W2:Y:S04]  /*19d20*/  LDL.LU.64 R152, [R1+0xc30] ;  /* 0x000c300001987983 */ /* 0x000ea80000300a00 */
[----:B------:R-:W2:Y:S01]  /*19d30*/  LDL.LU.64 R136, [R1+0xc28] ;  /* 0x000c280001887983 */ /* 0x000ea20000300a00 */
[----:B------:R-:W-:-:S03]  /*19d40*/  IMAD.U32 R251, RZ, RZ, UR7 ;  /* 0x00000007fffb7e24 */ /* 0x000fc6000f8e00ff */
[----:B----4-:R-:W-:Y:S04]  /*19d50*/  LDGSTS.E [R2+-0x3d080], desc[UR8][R18.64], P0 ;  /* 0xc2f8000012027fae */ /* 0x010fe80008121848 */
[----:B---3--:R-:W-:Y:S04]  /*19d60*/  LDGSTS.E [R2+-0x3cc80], desc[UR8][R34.64], P0 ;  /* 0xc338000022027fae */ /* 0x008fe80008121848 */
[----:B------:R-:W-:Y:S04]  /*19d70*/  LDGSTS.E [R2+-0x3c880], desc[UR8][R50.64], P0 ;  /* 0xc378000032027fae */ /* 0x000fe80008121848 */
[----:B--2---:R-:W-:Y:S04]  /*19d80*/  LDGSTS.E [R2+-0x3c480], desc[UR8][R66.64], P0 ;  /* 0xc3b8000042027fae */ /* 0x004fe80008121848 */
        /* <DEDUP_REMOVED lines=12> */
[----:B------:R1:W-:Y:S04]  /*19e50*/  LDGSTS.E [R2+-0x39080], desc[UR8][R24.64], P0 ;  /* 0xc6f8000018027fae */ /* 0x0003e80008121848 */
[----:B------:R-:W2:Y:S04]  /*19e60*/  LDL.LU.64 R120, [R1+0xc20] ;  /* 0x000c200001787983 */ /* 0x000ea80000300a00 */
[----:B------:R-:W3:Y:S04]  /*19e70*/  LDL.LU.64 R8, [R1+0xc18] ;  /* 0x000c180001087983 */ /* 0x000ee80000300a00 */
[----:B------:R4:W-:Y:S01]  /*19e80*/  LDGSTS.E [R2+-0x38c80], desc[UR8][R232.64], P0 ;  /* 0xc7380000e8027fae */ /* 0x0009e20008121848 */
[C---:B------:R-:W-:Y:S01]  /*19e90*/  IMAD.WIDE R14, R251.reuse, 0x4, R14 ;  /* 0x00000004fb0e7825 */ /* 0x040fe200078e020e */
[----:B-1----:R-:W1:Y:S02]  /*19ea0*/  LDC R25, c[0x0][0x230] ;  /* 0x00008c00ff197b82 */ /* 0x002e640000000800 */
[----:B------:R-:W-:Y:S04]  /*19eb0*/  LDGSTS.E [R2+-0x38880], desc[UR8][R216.64], P0 ;  /* 0xc7780000d8027fae */ /* 0x000fe80008121848 */
[----:B------:R-:W-:Y:S01]  /*19ec0*/  LDGSTS.E [R2+-0x38480], desc[UR8][R104.64], P0 ;  /* 0xc7b8000068027fae */ /* 0x000fe20008121848 */
[----:B------:R-:W-:Y:S01]  /*19ed0*/  IMAD.WIDE R152, R251, 0x4, R152 ;  /* 0x00000004fb987825 */ /* 0x000fe200078e0298 */
[----:B------:R-:W1:Y:S02]  /*19ee0*/  LDC R24, c[0x0][0x230] ;  /* 0x00008c00ff187b82 */ /* 0x000e640000000800 */
[----:B------:R4:W-:Y:S04]  /*19ef0*/  LDGSTS.E [R2+-0x38080], desc[UR8][R242.64], P0 ;  /* 0xc7f80000f2027fae */ /* 0x0009e80008121848 */
[----:B------:R4:W-:Y:S02]  /*19f00*/  STL.64 [R1+0x1698], R2 ;  /* 0x0016980201007387 */ /* 0x0009e40000100a00 */
[----:B----4-:R-:W4:Y:S02]  /*19f10*/  LDC R232, c[0x0][0x230] ;  /* 0x00008c00ffe87b82 */ /* 0x010f240000000800 */
[----:B------:R-:W3:Y:S01]  /*19f20*/  LDL.LU.64 R104, [R1+0xc10] ;  /* 0x000c100001687983 */ /* 0x000ee20000300a00 */
[----:B------:R-:W-:-:S03]  /*19f30*/  ISETP.GE.U32.AND P0, PT, R4, 0x7ffffedf, PT ;  /* 0x7ffffedf0400780c */ /* 0x000fc60003f06070 */
[----:B------:R-:W0:Y:S02]  /*19f40*/  LDGDEPBAR ;  /* 0x00000000000079af */ /* 0x000e240000000000 */
[----:B------:R-:W1:Y:S01]  /*19f50*/  LDC R233, c[0x0][0x230] ;  /* 0x00008c00ffe97b82 */ /* 0x000e620000000800 */
[----:B------:R-:W-:Y:S01]  /*19f60*/  IMAD.WIDE R2, R251, 0x4, R12 ;  /* 0x00000004fb027825 */ /* 0x000fe200078e020c */
[----:B------:R-:W-:-:S06]  /*19f70*/  IADD3 R12, R10, -0xa3, RZ ;  /* 0xffffff5d0a0c7810 */ /* 0x000fcc0007ffe0ff */
[----:B------:R-:W-:Y:S01]  /*19f80*/  BAR.SYNC.DEFER_BLOCKING 0x0 ;  /* 0x0000000000007b1d */ /* 0x000fe20000010000 */
[----:B------:R-:W-:-:S07]  /*19f90*/  IMAD.WIDE R136, R251, 0x4, R136 ;  /* 0x00000004fb887825 */ /* 0x000fce00078e0288 */
[----:B------:R-:W3:Y:S01]  /*19fa0*/  LDC R217, c[0x0][0x230] ;  /* 0x00008c00ffd97b82 */ /* 0x000ee20000000800 */
[----:B------:R1:W-:Y:S04]  /*19fb0*/  STL.64 [R1+0x12d0], R2 ;  /* 0x0012d00201007387 */ /* 0x0003e80000100a00 */
[----:B------:R-:W3:Y:S03]  /*19fc0*/  LDL.LU.64 R10, [R1+0xc08] ;  /* 0x000c0800010a7983 */ /* 0x000ee60000300a00 */
[----:B------:R-:W3:Y:S01]  /*19fd0*/  LDC R216, c[0x0][0x230] ;  /* 0x00008c00ffd87b82 */ /* 0x000ee20000000800 */
[----:B------:R-:W3:Y:S04]  /*19fe0*/  LDL.LU.64 R4, [R1+0xa40] ;  /* 0x000a400001047983 */ /* 0x000ee80000300a00 */
[----:B------:R-:W3:Y:S01]  /*19ff0*/  LDL.LU.64 R242, [R1+0xa38] ;  /* 0x000a380001f27983 */ /* 0x000ee20000300a00 */
[----:B----4-:R-:W-:-:S03]  /*1a000*/  VIADD R13, R232, 0xffffff5c ;  /* 0xffffff5ce80d7836 */ /* 0x010fc60000000000 */
[----:B------:R-:W-:Y:S01]  /*1a010*/  @!PT LDS RZ, [RZ] ;  /* 0x00000000fffff984 */ /* 0x000fe20000000800 */
[----:B------:R-:W-:Y:S01]  /*1a020*/  @!PT LDS RZ, [RZ] ;  /* 0x00000000fffff984 */ /* 0x000fe20000000800 */
[----:B------:R-:W-:Y:S01]  /*1a030*/  @!PT LDS RZ, [RZ] ;  /* 0x00000000fffff984 */ /* 0x000fe20000000800 */
[----:B------:R4:W-:Y:S04]  /*1a040*/  LDGSTS.E [R244+0x20000], desc[UR8][R2.64], !P4 ;  /* 0x2000000002f47fae */ /* 0x0009e8000e121848 */
[----:B------:R3:W-:Y:S01]  /*1a050*/  LDGSTS.E [R244+0x24000], desc[UR8][R14.64], !P4 ;  /* 0x240000000ef47fae */ /* 0x0007e2000e121848 */
[----:B------:R-:W-:Y:S01]  /*1a060*/  ISETP.GE.U32.AND P4, PT, R12, 0x7ffffede, PT ;  /* 0x7ffffede0c00780c */ /* 0x000fe20003f86070 */
[----:B-1----:R-:W-:Y:S02]  /*1a070*/  VIADD R12, R233, 0xffffff3f ;  /* 0xffffff3fe90c7836 */ /* 0x002fe40000000000 */
[----:B------:R3:W-:Y:S04]  /*1a080*/  STL.64 [R1+0x1678], R14 ;  /* 0x0016780e01007387 */ /* 0x0007e80000100a00 */
[----:B------:R1:W-:Y:S01]  /*1a090*/  STL.64 [R1+0x12c8], R152 ;  /* 0x0012c89801007387 */ /* 0x0003e20000100a00 */
[----:B----4-:R-:W4:Y:S03]  /*1a0a0*/  LDC R3, c[0x0][0x230] ;  /* 0x00008c00ff037b82 */ /* 0x010f260000000800 */
[----:B------:R1:W-:Y:S04]  /*1a0b0*/  STL.64 [R1+0x12c0], R136 ;  /* 0x0012c08801007387 */ /* 0x0003e80000100a00 */
[----:B------:R-:W-:Y:S01]  /*1a0c0*/  LDGSTS.E [R244+0x20004], desc[UR8][R152.64], !P5 ;  /* 0x2000400098f47fae */ /* 0x000fe2000e921848 */
[----:B------:R-:W4:Y:S03]  /*1a0d0*/  LDC R2, c[0x0][0x230] ;  /* 0x00008c00ff027b82 */ /* 0x000f260000000800 */
[----:B------:R-:W-:Y:S01]  /*1a0e0*/  LDGSTS.E [R244+0x24004], desc[UR8][R136.64], !P5 ;  /* 0x2400400088f47fae */ /* 0x000fe2000e921848 */
[----:B--2---:R-:W-:-:S03]  /*1a0f0*/  IMAD.WIDE R232, R251, 0x4, R120 ;  /* 0x00000004fbe87825 */ /* 0x004fc600078e0278 */
[----:B------:R-:W2:Y:S01]  /*1a100*/  LDL.LU.64 R120, [R1+0xa30] ;  /* 0x000a300001787983 */ /* 0x000ea20000300a00 */
[----:B---3--:R-:W-:-:S03]  /*1a110*/  IMAD.WIDE R14, R251, 0x4, R8 ;  /* 0x00000004fb0e7825 */ /* 0x008fc600078e0208 */
[----:B------:R-:W3:Y:S04]  /*1a120*/  LDL.LU.64 R8, [R1+0xa28] ;  /* 0x000a280001087983 */ /* 0x000ee80000300a00 */
[----:B------:R4:W-:Y:S04]  /*1a130*/  STL.64 [R1+0x12b8], R232 ;  /* 0x0012b8e801007387 */ /* 0x0009e80000100a00 */
[----:B------:R4:W-:Y:S04]  /*1a140*/  STL.64 [R1+0x12b0], R14 ;  /* 0x0012b00e01007387 */ /* 0x0009e80000100a00 */
[----:B-1----:R-:W3:Y:S04]  /*1a150*/  LDL.LU.64 R152, [R1+0xa20] ;  /* 0x000a200001987983 */ /* 0x002ee80000300a00 */
[----:B------:R-:W3:Y:S04]  /*1a160*/  LDL.LU.64 R136, [R1+0xa18] ;  /* 0x000a180001887983 */ /* 0x000ee80000300a00 */
[----:B------:R4:W-:Y:S01]  /*1a170*/  LDGSTS.E [R244+0x20008], desc[UR8][R232.64], !P6 ;  /* 0x20008000e8f47fae */ /* 0x0009e2000f121848 */
[----:B------:R-:W-:-:S03]  /*1a180*/  IMAD.WIDE R104, R251, 0x4, R104 ;  /* 0x00000004fb687825 */ /* 0x000fc600078e0268 */
[----:B------:R1:W-:Y:S04]  /*1a190*/  LDGSTS.E [R244+0x24008], desc[UR8][R14.64], !P6 ;  /* 0x240080000ef47fae */ /* 0x0003e8000f121848 */
[----:B------:R1:W-:Y:S04]  /*1a1a0*/  STL.64 [R1+0x12a8], R104 ;  /* 0x0012a86801007387 */ /* 0x0003e80000100a00 */
[----:B------:R-:W-:Y:S01]  /*1a1b0*/  LDGSTS.E [R244+0x2000c], desc[UR8][R104.64], !P1 ;  /* 0x2000c00068f47fae */ /* 0x000fe2000c921848 */
[----:B------:R-:W-:-:S04]  /*1a1c0*/  IMAD.WIDE R10, R251, 0x4, R10 ;  /* 0x00000004fb0a7825 */ /* 0x000fc800078e020a */
[C---:B----4-:R-:W-:Y:S01]  /*1a1d0*/  IMAD.WIDE R232, R251.reuse, 0x4, R4 ;  /* 0x00000004fbe87825 */ /* 0x050fe200078e0204 */
[----:B------:R4:W-:Y:S03]  /*1a1e0*/  STL.64 [R1+0x12a0], R10 ;  /* 0x0012a00a01007387 */ /* 0x0009e60000100a00 */
[----:B-1----:R-:W-:Y:S01]  /*1a1f0*/  IMAD.WIDE R14, R251, 0x4, R242 ;  /* 0x00000004fb0e7825 */ /* 0x002fe200078e02f2 */
[----:B------:R-:W-:Y:S04]  /*1a200*/  LDGSTS.E [R244+0x2400c], desc[UR8][R10.64], !P1 ;  /* 0x2400c0000af47fae */ /* 0x000fe8000c921848 */
[----:B------:R-:W3:Y:S04]  /*1a210*/  LDL.LU.64 R242, [R1+0xa10] ;  /* 0x000a100001f27983 */ /* 0x000ee80000300a00 */
[----:B------:R-:W3:Y:S04]  /*1a220*/  LDL.LU.64 R4, [R1+0xa08] ;  /* 0x000a080001047983 */ /* 0x000ee80000300a00 */
[----:B------:R-:W-:Y:S04]  /*1a230*/  STL.64 [R1+0x10d8], R232 ;  /* 0x0010d8e801007387 */ /* 0x000fe80000100a00 */
[----:B------:R1:W-:Y:S04]  /*1a240*/  STL.64 [R1+0x10d0], R14 ;  /* 0x0010d00e01007387 */ /* 0x0003e80000100a00 */
[----:B------:R-:W3:Y:S04]  /*1a250*/  LDL.LU.64 R104, [R1+0x840] ;  /* 0x0008400001687983 */ /* 0x000ee80000300a00 */
[----:B----4-:R-:W4:Y:S01]  /*1a260*/  LDL.LU.64 R10, [R1+0x838] ;  /* 0x00083800010a7983 */ /* 0x010f220000300a00 */
[----:B------:R-:W-:-:S02]  /*1a270*/  ISETP.GE.U32.AND P5, PT, R13, 0x7ffffedd, PT ;  /* 0x7ffffedd0d00780c */ /* 0x000fc40003fa6070 */
[----:B------:R-:W-:Y:S01]  /*1a280*/  IADD3 R13, R217, -0xc2, RZ ;  /* 0xffffff3ed90d7810 */ /* 0x000fe20007ffe0ff */
[----:B------:R-:W-:Y:S03]  /*1a290*/  LDGSTS.E [R244+0x28000], desc[UR8][R232.64], !P2 ;  /* 0x28000000e8f47fae */ /* 0x000fe6000d121848 */
[----:B------:R-:W-:Y:S01]  /*1a2a0*/  ISETP.GE.U32.AND P1, PT, R13, 0x7ffffebf, PT ;  /* 0x7ffffebf0d00780c */ /* 0x000fe20003f26070 */
[----:B------:R-:W-:Y:S01]  /*1a2b0*/  VIADD R13, R216, 0xffffff3c ;  /* 0xffffff3cd80d7836 */ /* 0x000fe20000000000 */
[----:B------:R1:W-:Y:S01]  /*1a2c0*/  LDGSTS.E [R244+0x2c000], desc[UR8][R14.64], !P2 ;  /* 0x2c0000000ef47fae */ /* 0x0003e2000d121848 */
[----:B--2---:R-:W-:-:S04]  /*1a2d0*/  IMAD.WIDE R120, R251, 0x4, R120 ;  /* 0x00000004fb787825 */ /* 0x004fc800078e0278 */
[C---:B---3--:R-:W-:Y:S01]  /*1a2e0*/  IMAD.WIDE R8, R251.reuse, 0x4, R8 ;  /* 0x00000004fb087825 */ /* 0x048fe200078e0208 */
[----:B------:R2:W-:Y:S01]  /*1a2f0*/  STL.64 [R1+0x10c8], R120 ;  /* 0x0010c87801007387 */ /* 0x0005e20000100a00 */
[----:B------:R-:W-:Y:S01]  /*1a300*/  ISETP.GE.U32.AND P6, PT, R12, 0x7ffffec0, PT ;  /* 0x7ffffec00c00780c */ /* 0x000fe20003fc6070 */
[----:B-1----:R-:W1:Y:S02]  /*1a310*/  LDC R15, c[0x0][0x230] ;  /* 0x00008c00ff0f7b82 */ /* 0x002e640000000800 */
[----:B------:R3:W-:Y:S04]  /*1a320*/  STL.64 [R1+0x10c0], R8 ;  /* 0x0010c00801007387 */ /* 0x0007e80000100a00 */
[----:B------:R-:W-:Y:S02]  /*1a330*/  LDGSTS.E [R244+0x28004], desc[UR8][R120.64], !P0 ;  /* 0x2800400078f47fae */ /* 0x000fe4000c121848 */
[----:B------:R-:W1:Y:S01]  /*1a340*/  LDC R14, c[0x0][0x230] ;  /* 0x00008c00ff0e7b82 */ /* 0x000e620000000800 */
[C---:B------:R-:W-:Y:S01]  /*1a350*/  IMAD.WIDE R232, R251.reuse, 0x4, R152 ;  /* 0x00000004fbe87825 */ /* 0x040fe200078e0298 */
[----:B------:R-:W-:Y:S03]  /*1a360*/  LDGSTS.E [R244+0x2c004], desc[UR8][R8.64], !P0 ;  /* 0x2c00400008f47fae */ /* 0x000fe6000c121848 */
[C---:B------:R-:W-:Y:S01]  /*1a370*/  IMAD.WIDE R216, R251.reuse, 0x4, R136 ;  /* 0x00000004fbd87825 */ /* 0x040fe200078e0288 */
[----:B------:R-:W4:Y:S04]  /*1a380*/  LDL.LU.64 R152, [R1+0x830] ;  /* 0x0008300001987983 */ /* 0x000f280000300a00 */
[----:B------:R-:W4:Y:S04]  /*1a390*/  LDL.LU.64 R136, [R1+0x828] ;  /* 0x0008280001887983 */ /* 0x000f280000300a00 */
[----:B------:R1:W-:Y:S04]  /*1a3a0*/  STL.64 [R1+0x10b8], R232 ;  /* 0x0010b8e801007387 */ /* 0x0003e80000100a00 */
[----:B------:R4:W-:Y:S04]  /*1a3b0*/  STL.64 [R1+0x10b0], R216 ;  /* 0x0010b0d801007387 */ /* 0x0009e80000100a00 */
[----:B--2---:R-:W2:Y:S04]  /*1a3c0*/  LDL.LU.64 R120, [R1+0x820] ;  /* 0x0008200001787983 */ /* 0x004ea80000300a00 */
[----:B---3--:R-:W3:Y:S04]  /*1a3d0*/  LDL.LU.64 R8, [R1+0x818] ;  /* 0x0008180001087983 */ /* 0x008ee80000300a00 */
[----:B------:R1:W-:Y:S04]  /*1a3e0*/  LDGSTS.E [R244+0x28008], desc[UR8][R232.64], !P4 ;  /* 0x28008000e8f47fae */ /* 0x0003e8000e121848 */
[----:B------:R4:W-:Y:S01]  /*1a3f0*/  LDGSTS.E [R244+0x2c008], desc[UR8][R216.64], !P4 ;  /* 0x2c008000d8f47fae */ /* 0x0009e2000e121848 */
[----:B------:R-:W-:-:S04]  /*1a400*/  IMAD.WIDE R242, R251, 0x4, R242 ;  /* 0x00000004fbf27825 */ /* 0x000fc800078e02f2 */
[C---:B------:R-:W-:Y:S01]  /*1a410*/  IMAD.WIDE R4, R251.reuse, 0x4, R4 ;  /* 0x00000004fb047825 */ /* 0x040fe200078e0204 */
[----:B------:R4:W-:Y:S04]  /*1a420*/  STL.64 [R1+0x10a8], R242 ;  /* 0x0010a8f201007387 */ /* 0x0009e80000100a00 */
[----:B------:R4:W-:Y:S04]  /*1a430*/  STL.64 [R1+0x10a0], R4 ;  /* 0x0010a00401007387 */ /* 0x0009e80000100a00 */
[----:B------:R-:W-:Y:S01]  /*1a440*/  LDGSTS.E [R244+0x2800c], desc[UR8][R242.64], !P5 ;  /* 0x2800c000f2f47fae */ /* 0x000fe2000e921848 */
[----:B-1----:R-:W-:-:S03]  /*1a450*/  IMAD.WIDE R232, R251, 0x4, R104 ;  /* 0x00000004fbe87825 */ /* 0x002fc600078e0268 */
[----:B------:R-:W-:Y:S01]  /*1a460*/  LDGSTS.E [R244+0x2c00c], desc[UR8][R4.64], !P5 ;  /* 0x2c00c00004f47fae */ /* 0x000fe2000e921848 */
[----:B----4-:R-:W-:-:S03]  /*1a470*/  IMAD.WIDE R216, R251, 0x4, R10 ;  /* 0x00000004fbd87825 */ /* 0x010fc600078e020a */
[----:B------:R-:W-:Y:S04]  /*1a480*/  LDGSTS.E [R244+0x30000], desc[UR8][R232.64], !P6 ;  /* 0x30000000e8f47fae */ /* 0x000fe8000f121848 */
[----:B------:R-:W4:Y:S04]  /*1a490*/  LDL.LU.64 R10, [R1+0x810] ;  /* 0x00081000010a7983 */ /* 0x000f280000300a00 */
[----:B------:R-:W4:Y:S04]  /*1a4a0*/  LDL.LU.64 R104, [R1+0x808] ;  /* 0x0008080001687983 */ /* 0x000f280000300a00 */
[----:B------:R-:W-:Y:S04]  /*1a4b0*/  STL.64 [R1+0xf20], R232 ;  /* 0x000f20e801007387 */ /* 0x000fe80000100a00 */
[----:B------:R1:W-:Y:S04]  /*1a4c0*/  STL.64 [R1+0xf18], R216 ;  /* 0x000f18d801007387 */ /* 0x0003e80000100a00 */
[----:B------:R-:W4:Y:S04]  /*1a4d0*/  LDL.LU.64 R242, [R1+0x650] ;  /* 0x0006500001f27983 */ /* 0x000f280000300a00 */
[----:B------:R-:W4:Y:S01]  /*1a4e0*/  LDL.LU.64 R4, [R1+0x648] ;  /* 0x0006480001047983 */ /* 0x000f220000300a00 */
[----:B------:R-:W-:Y:S01]  /*1a4f0*/  VIADD R12, R25, 0xffffff3d ;  /* 0xffffff3d190c7836 */ /* 0x000fe20000000000 */
[----:B------:R-:W-:Y:S01]  /*1a500*/  ISETP.GE.U32.AND P0, PT, R13, 0x7ffffebd, PT ;  /* 0x7ffffebd0d00780c */ /* 0x000fe20003f06070 */
[----:B------:R-:W4:Y:S01]  /*1a510*/  LDC R25, c[0x0][0x230] ;  /* 0x00008c00ff197b82 */ /* 0x000f220000000800 */
[----:B------:R1:W-:Y:S02]  /*1a520*/  LDGSTS.E [R244+0x34000], desc[UR8][R216.64], !P6 ;  /* 0x34000000d8f47fae */ /* 0x0003e4000f121848 */
[----:B------:R-:W-:Y:S01]  /*1a530*/  ISETP.GE.U32.AND P2, PT, R12, 0x7ffffebe, PT ;  /* 0x7ffffebe0c00780c */ /* 0x000fe20003f46070 */
[----:B-1----:R-:W-:-:S04]  /*1a540*/  IMAD.WIDE R216, R251, 0x4, R152 ;  /* 0x00000004fbd87825 */ /* 0x002fc800078e0298 */
[C---:B------:R-:W-:Y:S01]  /*1a550*/  IMAD.WIDE R152, R251.reuse, 0x4, R136 ;  /* 0x00000004fb987825 */ /* 0x040fe200078e0288 */
[----:B------:R1:W-:Y:S04]  /*1a560*/  STL.64 [R1+0xf10], R216 ;  /* 0x000f10d801007387 */ /* 0x0003e80000100a00 */
[----:B------:R1:W-:Y:S04]  /*1a570*/  STL.64 [R1+0xf08], R152 ;  /* 0x000f089801007387 */ /* 0x0003e80000100a00 */
[----:B------:R-:W4:Y:S01]  /*1a580*/  LDL.LU.64 R232, [R1+0x640] ;  /* 0x0006400001e87983 */ /* 0x000f220000300a00 */
[----:B--2---:R-:W-:-:S03]  /*1a590*/  IMAD.WIDE R136, R251, 0x4, R120 ;  /* 0x00000004fb887825 */ /* 0x004fc600078e0278 */
[----:B------:R-:W-:Y:S01]  /*1a5a0*/  LDGSTS.E [R244+0x30004], desc[UR8][R216.64], !P1 ;  /* 0x30004000d8f47fae */ /* 0x000fe2000c921848 */
[----:B---3--:R-:W-:-:S03]  /*1a5b0*/  IMAD.WIDE R120, R251, 0x4, R8 ;  /* 0x00000004fb787825 */ /* 0x008fc600078e0208 */
[----:B------:R-:W-:Y:S04]  /*1a5c0*/  LDGSTS.E [R244+0x34004], desc[UR8][R152.64], !P1 ;  /* 0x3400400098f47fae */ /* 0x000fe8000c921848 */
[----:B------:R-:W2:Y:S04]  /*1a5d0*/  LDL.LU.64 R8, [R1+0x638] ;  /* 0x0006380001087983 */ /* 0x000ea80000300a00 */
[----:B------:R-:W-:Y:S04]  /*1a5e0*/  STL.64 [R1+0xf00], R136 ;  /* 0x000f008801007387 */ /* 0x000fe80000100a00 */
[----:B------:R3:W-:Y:S04]  /*1a5f0*/  STL.64 [R1+0xef8], R120 ;  /* 0x000ef87801007387 */ /* 0x0007e80000100a00 */
[----:B-1----:R-:W2:Y:S04]  /*1a600*/  LDL.LU.64 R216, [R1+0x630] ;  /* 0x0006300001d87983 */ /* 0x002ea80000300a00 */
[----:B------:R-:W2:Y:S04]  /*1a610*/  LDL.LU.64 R152, [R1+0x628] ;  /* 0x0006280001987983 */ /* 0x000ea80000300a00 */
[----:B------:R-:W-:Y:S04]  /*1a620*/  LDGSTS.E [R244+0x30008], desc[UR8][R136.64], !P2 ;  /* 0x3000800088f47fae */ /* 0x000fe8000d121848 */
[----:B------:R3:W-:Y:S01]  /*1a630*/  LDGSTS.E [R244+0x34008], desc[UR8][R120.64], !P2 ;  /* 0x3400800078f47fae */ /* 0x0007e2000d121848 */
[----:B----4-:R-:W-:-:S04]  /*1a640*/  IMAD.WIDE R10, R251, 0x4, R10 ;  /* 0x00000004fb0a7825 */ /* 0x010fc800078e020a */
[----:B------:R-:W-:-:S04]  /*1a650*/  IMAD.WIDE R242, R251, 0x4, R242 ;  /* 0x00000004fbf27825 */ /* 0x000fc800078e02f2 */
[----:B------:R-:W-:-:S04]  /*1a660*/  IMAD.WIDE R246, R251, 0x4, R4 ;  /* 0x00000004fbf67825 */ /* 0x000fc800078e0204 */
[----:B------:R-:W-:Y:S01]  /*1a670*/  VIADD R13, R24, 0xffffff1e ;  /* 0xffffff1e180d7836 */ /* 0x000fe20000000000 */
[----:B------:R-:W-:Y:S01]  /*1a680*/  IADD3 R12, R3, -0xe1, RZ ;  /* 0xffffff1f030c7810 */ /* 0x000fe20007ffe0ff */
[----:B---3--:R-:W-:Y:S01]  /*1a690*/  IMAD.WIDE R120, R251, 0x4, R104 ;  /* 0x00000004fb787825 */ /* 0x008fe200078e0268 */
[----:B------:R1:W-:Y:S01]  /*1a6a0*/  STL.64 [R1+0xef0], R10 ;  /* 0x000ef00a01007387 */ /* 0x0003e20000100a00 */
[----:B------:R-:W3:Y:S03]  /*1a6b0*/  LDC R24, c[0x0][0x230] ;  /* 0x00008c00ff187b82 */ /* 0x000ee60000000800 */
[----:B------:R4:W-:Y:S04]  /*1a6c0*/  STL.64 [R1+0xee8], R120 ;  /* 0x000ee87801007387 */ /* 0x0009e80000100a00 */
[----:B------:R-:W2:Y:S01]  /*1a6d0*/  LDL.LU.64 R104, [R1+0x620] ;  /* 0x0006200001687983 */ /* 0x000ea20000300a00 */
[----:B------:R-:W2:Y:S03]  /*1a6e0*/  LDC R136, c[0x0][0x230] ;  /* 0x00008c00ff887b82 */ /* 0x000ea60000000800 */
[----:B------:R-:W2:Y:S04]  /*1a6f0*/  LDL.LU.64 R4, [R1+0x618] ;  /* 0x0006180001047983 */ /* 0x000ea80000300a00 */
[----:B------:R3:W-:Y:S04]  /*1a700*/  STL.64 [R1+0xcf8], R242 ;  /* 0x000cf8f201007387 */ /* 0x0007e80000100a00 */
[----:B------:R-:W-:Y:S01]  /*1a710*/  LDGSTS.E [R244+0x3000c], desc[UR8][R10.64], !P0 ;  /* 0x3000c0000af47fae */ /* 0x000fe2000c121848 */
[----:B------:R-:W-:Y:S01]  /*1a720*/  ISETP.GE.U32.AND P5, PT, R13, 0x7ffffe9f, PT ;  /* 0x7ffffe9f0d00780c */ /* 0x000fe20003fa6070 */
[----:B------:R-:W2:Y:S02]  /*1a730*/  LDC R3, c[0x0][0x230] ;  /* 0x00008c00ff037b82 */ /* 0x000ea40000000800 */
[----:B------:R2:W-:Y:S04]  /*1a740*/  STL.64 [R1+0xce8], R246 ;  /* 0x000ce8f601007387 */ /* 0x0005e80000100a00 */
[----:B------:R-:W-:Y:S04]  /*1a750*/  LDGSTS.E [R244+0x3400c], desc[UR8][R120.64], !P0 ;  /* 0x3400c00078f47fae */ /* 0x000fe8000c121848 */
[----:B-1----:R-:W2:Y:S04]  /*1a760*/  LDL.LU.64 R10, [R1+0xc00] ;  /* 0x000c0000010a7983 */ /* 0x002ea80000300a00 */
[----:B----4-:R-:W4:Y:S01]  /*1a770*/  LDL.LU.64 R120, [R1+0xbf8] ;  /* 0x000bf80001787983 */ /* 0x010f220000300a00 */
[----:B------:R-:W-:-:S02]  /*1a780*/  ISETP.GE.U32.AND P4, PT, R12, 0x7ffffea0, PT ;  /* 0x7ffffea00c00780c */ /* 0x000fc40003f86070 */
[----:B------:R-:W-:-:S04]  /*1a790*/  IADD3 R13, R25, -0xe4, RZ ;  /* 0xffffff1c190d7810 */ /* 0x000fc80007ffe0ff */
[----:B------:R-:W-:Y:S01]  /*1a7a0*/  ISETP.GE.U32.AND P1, PT, R13, 0x7ffffe9d, PT ;  /* 0x7ffffe9d0d00780c */ /* 0x000fe20003f26070 */
[----:B------:R-:W-:Y:S02]  /*1a7b0*/  VIADD R13, R15, 0xffffff7a ;  /* 0xffffff7a0f0d7836 */ /* 0x000fe40000000000 */
[----:B------:R-:W-:Y:S01]  /*1a7c0*/  VIADD R12, R2, 0xffffff1d ;  /* 0xffffff1d020c7836 */ /* 0x000fe20000000000 */
[----:B------:R-:W1:Y:S02]  /*1a7d0*/  LDC R15, c[0x0][0x230] ;  /* 0x00008c00ff0f7b82 */ /* 0x000e640000000800 */
[----:B------:R-:W-:Y:S01]  /*1a7e0*/  ISETP.GE.U32.AND P0, PT, R13, 0x7ffffefb, PT ;  /* 0x7ffffefb0d00780c */ /* 0x000fe20003f06070 */
[----:B---3--:R-:W-:Y:S01]  /*1a7f0*/  VIADD R13, R24, 0xffffff78 ;  /* 0xffffff78180d7836 */ /* 0x008fe20000000000 */
[----:B------:R-:W-:Y:S04]  /*1a800*/  LDGSTS.E [R244+0x38000], desc[UR8][R242.64], !P4 ;  /* 0x38000000f2f47fae */ /* 0x000fe8000e121848 */
[----:B------:R3:W-:Y:S01]  /*1a810*/  LDGSTS.E [R244+0x3c000], desc[UR8][R246.64], !P4 ;  /* 0x3c000000f6f47fae */ /* 0x0007e2000e121848 */
[----:B------:R-:W-:Y:S01]  /*1a820*/  ISETP.GE.U32.AND P6, PT, R12, 0x7ffffe9e, PT ;  /* 0x7ffffe9e0c00780c */ /* 0x000fe20003fc6070 */
[----:B------:R-:W1:Y:S02]  /*1a830*/  LDC R2, c[0x0][0x230] ;  /* 0x00008c00ff027b82 */ /* 0x000e640000000800 */
[----:B------:R-:W4:Y:S01]  /*1a840*/  LDL.LU.64 R242, [R1+0x1a28] ;  /* 0x001a280001f27983 */ /* 0x000f220000300a00 */
[----:B------:R-:W-:-:S05]  /*1a850*/  IMAD.WIDE R24, R251, 0x4, R232 ;  /* 0x00000004fb187825 */ /* 0x000fca00078e02e8 */
[----:B------:R1:W-:Y:S04]  /*1a860*/  STL.64 [R1+0xcd8], R24 ;  /* 0x000cd81801007387 */ /* 0x0003e80000100a00 */
[----:B------:R-:W-:Y:S01]  /*1a870*/  LDGSTS.E [R244+0x38004], desc[UR8][R24.64], !P5 ;  /* 0x3800400018f47fae */ /* 0x000fe2000e921848 */
[----:B--2---:R-:W-:-:S05]  /*1a880*/  IMAD.WIDE R8, R251, 0x4, R8 ;  /* 0x00000004fb087825 */ /* 0x004fca00078e0208 */
[----:B------:R2:W-:Y:S04]  /*1a890*/  STL.64 [R1+0xcc8], R8 ;  /* 0x000cc80801007387 */ /* 0x0005e80000100a00 */
[----:B------:R-:W4:Y:S01]  /*1a8a0*/  LDL.LU.64 R232, [R1+0xbf0] ;  /* 0x000bf00001e87983 */ /* 0x000f220000300a00 */
[----:B---3--:R-:W-:-:S03]  /*1a8b0*/  IMAD.WIDE R246, R251, 0x4, R216 ;  /* 0x00000004fbf67825 */ /* 0x008fc600078e02d8 */
[----:B------:R-:W-:Y:S01]  /*1a8c0*/  LDGSTS.E [R244+0x3c004], desc[UR8][R8.64], !P5 ;  /* 0x3c00400008f47fae */ /* 0x000fe2000e921848 */
[----:B------:R-:W-:-:S03]  /*1a8d0*/  IMAD.WIDE R152, R251, 0x4, R152 ;  /* 0x00000004fb987825 */ /* 0x000fc600078e0298 */
[----:B------:R-:W-:Y:S04]  /*1a8e0*/  STL.64 [R1+0xcb8], R246 ;  /* 0x000cb8f601007387 */ /* 0x000fe80000100a00 */
[----:B------:R-:W3:Y:S04]  /*1a8f0*/  LDL.LU.64 R216, [R1+0xbe8] ;  /* 0x000be80001d87983 */ /* 0x000ee80000300a00 */
[----:B------:R2:W-:Y:S04]  /*1a900*/  STL.64 [R1+0xca8], R152 ;  /* 0x000ca89801007387 */ /* 0x0005e80000100a00 */
[----:B-1----:R-:W3:Y:S04]  /*1a910*/  LDL.LU.64 R24, [R1+0xbe0] ;  /* 0x000be00001187983 */ /* 0x002ee80000300a00 */
[----:B--2---:R-:W2:Y:S01]  /*1a920*/  LDL.LU.64 R8, [R1+0xbd8] ;  /* 0x000bd80001087983 */ /* 0x004ea20000300a00 */
[----:B------:R-:W-:-:S02]  /*1a930*/  ISETP.GE.U32.AND P5, PT, R13, 0x7ffffef9, PT ;  /* 0x7ffffef90d00780c */ /* 0x000fc40003fa6070 */
[----:B------:R-:W-:Y:S01]  /*1a940*/  IADD3 R13, R136, -0xa6, RZ ;  /* 0xffffff5a880d7810 */ /* 0x000fe20007ffe0ff */
[----:B------:R-:W-:Y:S04]  /*1a950*/  LDGSTS.E [R244+0x38008], desc[UR8][R246.64], !P6 ;  /* 0x38008000f6f47fae */ /* 0x000fe8000f121848 */
[----:B------:R1:W-:Y:S01]  /*1a960*/  LDGSTS.E [R244+0x3c008], desc[UR8][R152.64], !P6 ;  /* 0x3c00800098f47fae */ /* 0x0003e2000f121848 */
[C---:B------:R-:W-:Y:S01]  /*1a970*/  IMAD.WIDE R104, R251.reuse, 0x4, R104 ;  /* 0x00000004fb687825 */ /* 0x040fe200078e0268 */
[----:B-1----:R-:W1:Y:S03]  /*1a980*/  LDC R152, c[0x0][0x230] ;  /* 0x00008c00ff987b82 */ /* 0x002e660000000800 */
[C---:B------:R-:W-:Y:S01]  /*1a990*/  IMAD.WIDE R4, R251.reuse, 0x4, R4 ;  /* 0x00000004fb047825 */ /* 0x040fe200078e0204 */
[----:B------:R4:W-:Y:S04]  /*1a9a0*/  STL.64 [R1+0xc98], R104 ;  /* 0x000c986801007387 */ /* 0x0009e80000100a00 */
[----:B------:R4:W-:Y:S01]  /*1a9b0*/  STL.64 [R1+0xc88], R4 ;  /* 0x000c880401007387 */ /* 0x0009e20000100a00 */
[----:B------:R-:W-:-:S03]  /*1a9c0*/  IMAD.WIDE R10, R251, 0x4, R10 ;  /* 0x00000004fb0a7825 */ /* 0x000fc600078e020a */
[----:B------:R-:W2:Y:S01]  /*1a9d0*/  LDL.LU.64 R136, [R1+0xbd0] ;  /* 0x000bd00001887983 */ /* 0x000ea20000300a00 */
[----:B------:R-:W1:Y:S03]  /*1a9e0*/  LDC R153, c[0x0][0x230] ;  /* 0x00008c00ff997b82 */ /* 0x000e660000000800 */
[----:B------:R3:W-:Y:S01]  /*1a9f0*/  STL.64 [R1+0x1298], R10 ;  /* 0x0012980a01007387 */ /* 0x0007e20000100a00 */
[----:B----4-:R-:W-:-:S03]  /*1aa00*/  IMAD.WIDE R246, R251, 0x4, R120 ;  /* 0x00000004fbf67825 */ /* 0x010fc600078e0278 */
[----:B------:R-:W-:Y:S04]  /*1aa10*/  LDGSTS.E [R244+0x3800c], desc[UR8][R104.64], !P1 ;  /* 0x3800c00068f47fae */ /* 0x000fe8000c921848 */
[----:B------:R-:W4:Y:S04]  /*1aa20*/  LDL.LU.64 R120, [R1+0xbc8] ;  /* 0x000bc80001787983 */ /* 0x000f280000300a00 */
[----:B------:R3:W-:Y:S04]  /*1aa30*/  STL.64 [R1+0x1290], R246 ;  /* 0x001290f601007387 */ /* 0x0007e80000100a00 */
[----:B------:R-:W-:Y:S04]  /*1aa40*/  LDGSTS.E [R244+0x3c00c], desc[UR8][R4.64], !P1 ;  /* 0x3c00c00004f47fae */ /* 0x000fe8000c921848 */
[----:B------:R-:W4:Y:S04]  /*1aa50*/  LDL.LU.64 R104, [R1+0xa00] ;  /* 0x000a000001687983 */ /* 0x000f280000300a00 */
[----:B------:R-:W4:Y:S01]  /*1aa60*/  LDL.LU.64 R4, [R1+0x9f8] ;  /* 0x0009f80001047983 */ /* 0x000f220000300a00 */
[----:B------:R-:W-:-:S02]  /*1aa70*/  VIADD R12, R14, 0xffffff7b ;  /* 0xffffff7b0e0c7836 */ /* 0x000fc40000000000 */
[----:B------:R-:W1:Y:S03]  /*1aa80*/  LDC R14, c[0x0][0x230] ;  /* 0x00008c00ff0e7b82 */ /* 0x000e660000000800 */
[----:B------:R-:W-:Y:S01]  /*1aa90*/  ISETP.GE.U32.AND P2, PT, R12, 0x7ffffefc, PT ;  /* 0x7ffffefc0c00780c */ /* 0x000fe20003f46070 */
[----:B------:R2:W-:Y:S01]  /*1aaa0*/  STL.64 [R1+0x16b8], R244 ;  /* 0x0016b8f401007387 */ /* 0x0005e20000100a00 */
[----:B------:R-:W-:Y:S01]  /*1aab0*/  IADD3 R12, R3, -0x87, RZ ;  /* 0xffffff79030c7810 */ /* 0x000fe20007ffe0ff */
[----:B------:R-:W-:-:S10]  /*1aac0*/  IMAD.WIDE R232, R251, 0x4, R232 ;  /* 0x00000004fbe87825 */ /* 0x000fd400078e02e8 */
[----:B------:R-:W-:Y:S01]  /*1aad0*/  LDGSTS.E [R243+0x20000], desc[UR8][R10.64], !P2 ;  /* 0x200000000af37fae */ /* 0x000fe2000d121848 */
[----:B------:R-:W-:Y:S01]  /*1aae0*/  ISETP.GE.U32.AND P4, PT, R12, 0x7ffffefa, PT ;  /* 0x7ffffefa0c00780c */ /* 0x000fe20003f86070 */
[----:B------:R-:W1:Y:S02]  /*1aaf0*/  LDC R3, c[0x0][0x230] ;  /* 0x00008c00ff037b82 */ /* 0x000e640000000800 */
[----:B------:R2:W-:Y:S04]  /*1ab00*/  LDGSTS.E [R243+0x24000], desc[UR8][R246.64], !P2 ;  /* 0x24000000f6f37fae */ /* 0x0005e8000d121848 */
[----:B------:R-:W-:Y:S01]  /*1ab10*/  LDGSTS.E [R243+0x20004], desc[UR8][R232.64], !P0 ;  /* 0x20004000e8f37fae */ /* 0x000fe2000c121848 */
[----:B---3--:R-:W-:-:S03]  /*1ab20*/  IMAD.WIDE R216, R251, 0x4, R216 ;  /* 0x00000004fbd87825 */ /* 0x008fc600078e02d8 */
[----:B------:R-:W3:Y:S04]  /*1ab30*/  LDL.LU.64 R10, [R1+0x1a20] ;  /* 0x001a2000010a7983 */ /* 0x000ee80000300a00 */
[----:B------:R1:W-:Y:S01]  /*1ab40*/  STL.64 [R1+0x1288], R232 ;  /* 0x001288e801007387 */ /* 0x0003e20000100a00 */
[----:B--2---:R-:W-:-:S03]  /*1ab50*/  IMAD.WIDE R246, R251, 0x4, R24 ;  /* 0x00000004fbf67825 */ /* 0x004fc600078e0218 */
[----:B------:R2:W-:Y:S01]  /*1ab60*/  STL.64 [R1+0x1280], R216 ;  /* 0x001280d801007387 */ /* 0x0005e20000100a00 */
[----:B------:R-:W-:-:S03]  /*1ab70*/  IMAD.WIDE R244, R251, 0x4, R8 ;  /* 0x00000004fbf47825 */ /* 0x000fc600078e0208 */
[----:B------:R-:W3:Y:S04]  /*1ab80*/  LDL.LU.64 R24, [R1+0x9f0] ;  /* 0x0009f00001187983 */ /* 0x000ee80000300a00 */
[----:B------:R-:W3:Y:S04]  /*1ab90*/  LDL.LU.64 R8, [R1+0x9e8] ;  /* 0x0009e80001087983 */ /* 0x000ee80000300a00 */
[----:B------:R4:W-:Y:S04]  /*1aba0*/  STL.64 [R1+0x1278], R246 ;  /* 0x001278f601007387 */ /* 0x0009e80000100a00 */
[----:B------:R4:W-:Y:S04]  /*1abb0*/  STL.64 [R1+0x1270], R244 ;  /* 0x001270f401007387 */ /* 0x0009e80000100a00 */
[----:B-1----:R-:W3:Y:S04]  /*1abc0*/  LDL.LU.64 R232, [R1+0x9e0] ;  /* 0x0009e00001e87983 */ /* 0x002ee80000300a00 */
[----:B------:R-:W-:Y:S04]  /*1abd0*/  LDGSTS.E [R243+0x24004], desc[UR8][R216.64], !P0 ;  /* 0x24004000d8f37fae */ /* 0x000fe8000c121848 */
[----:B------:R1:W-:Y:S04]  /*1abe0*/  LDGSTS.E [R243+0x20008], desc[UR8][R246.64], !P4 ;  /* 0x20008000f6f37fae */ /* 0x0003e8000e121848 */
[----:B------:R1:W-:Y:S04]  /*1abf0*/  LDGSTS.E [R243+0x24008], desc[UR8][R244.64], !P4 ;  /* 0x24008000f4f37fae */ /* 0x0003e8000e121848 */
[----:B--2---:R-:W2:Y:S01]  /*1ac00*/  LDL.LU.64 R216, [R1+0x9d8] ;  /* 0x0009d80001d87983 */ /* 0x004ea20000300a00 */
[----:B------:R-:W-:-:S05]  /*1ac10*/  IMAD.WIDE R136, R251, 0x4, R136 ;  /* 0x00000004fb887825 */ /* 0x000fca00078e0288 */
[----:B------:R1:W-:Y:S04]  /*1ac20*/  STL.64 [R1+0x1268], R136 ;  /* 0x0012688801007387 */ /* 0x0003e80000100a00 */
[----:B------:R-:W-:Y:S01]  /*1ac30*/  LDGSTS.E [R243+0x2000c], desc[UR8][R136.64], !P5 ;  /* 0x2000c00088f37fae */ /* 0x000fe2000e921848 */
[----:B----4-:R-:W-:-:S05]  /*1ac40*/  IMAD.WIDE R120, R251, 0x4, R120 ;  /* 0x00000004fb787825 */ /* 0x010fca00078e0278 */
[----:B------:R4:W-:Y:S04]  /*1ac50*/  STL.64 [R1+0x1260], R120 ;  /* 0x0012607801007387 */ /* 0x0009e80000100a00 */
[----:B------:R-:W-:Y:S01]  /*1ac60*/  LDGSTS.E [R243+0x2400c], desc[UR8][R120.64], !P5 ;  /* 0x2400c00078f37fae */ /* 0x000fe2000e921848 */
[----:B-1----:R-:W-:-:S03]  /*1ac70*/  IMAD.WIDE R246, R251, 0x4, R104 ;  /* 0x00000004fbf67825 */ /* 0x002fc600078e0268 */
[----:B------:R-:W2:Y:S01]  /*1ac80*/  LDL.LU.64 R104, [R1+0x9d0] ;  /* 0x0009d00001687983 */ /* 0x000ea20000300a00 */
[----:B------:R-:W-:-:S03]  /*1ac90*/  IMAD.WIDE R244, R251, 0x4, R4 ;  /* 0x00000004fbf47825 */ /* 0x000fc600078e0204 */
[----:B------:R-:W2:Y:S04]  /*1aca0*/  LDL.LU.64 R4, [R1+0x9c8] ;  /* 0x0009c80001047983 */ /* 0x000ea80000300a00 */
[----:B------:R1:W-:Y:S04]  /*1acb0*/  STL.64 [R1+0x1098], R246 ;  /* 0x001098f601007387 */ /* 0x0003e80000100a00 */
[----:B------:R2:W-:Y:S04]  /*1acc0*/  STL.64 [R1+0x1090], R244 ;  /* 0x001090f401007387 */ /* 0x0005e80000100a00 */
[----:B------:R-:W2:Y:S04]  /*1acd0*/  LDL.LU.64 R136, [R1+0x800] ;  /* 0x0008000001887983 */ /* 0x000ea80000300a00 */
[----:B----4-:R-:W4:Y:S01]  /*1ace0*/  LDL.LU.64 R120, [R1+0x7f8] ;  /* 0x0007f80001787983 */ /* 0x010f220000300a00 */
[----:B------:R-:W-:Y:S01]  /*1acf0*/  VIADD R12, R2, 0xffffff5b ;  /* 0xffffff5b020c7836 */ /* 0x000fe20000000000 */
[----:B------:R-:W-:Y:S01]  /*1ad00*/  ISETP.GE.U32.AND P1, PT, R13, 0x7ffffedb, PT ;  /* 0x7ffffedb0d00780c */ /* 0x000fe20003f26070 */
[----:B------:R-:W4:Y:S03]  /*1ad10*/  LDC R2, c[0x0][0x230] ;  /* 0x00008c00ff027b82 */ /* 0x000f260000000800 */
[----:B------:R-:W-:Y:S01]  /*1ad20*/  ISETP.GE.U32.AND P6, PT, R12, 0x7ffffedc, PT ;  /* 0x7ffffedc0c00780c */ /* 0x000fe20003fc6070 */
[----:B------:R-:W-:-:S02]  /*1ad30*/  VIADD R12, R14, 0xffffff59 ;  /* 0xffffff590e0c7836 */ /* 0x000fc40000000000 */
[----:B------:R-:W-:Y:S02]  /*1ad40*/  VIADD R13, R15, 0xffffff58 ;  /* 0xffffff580f0d7836 */ /* 0x000fe40000000000 */
[----:B------:R-:W4:Y:S01]  /*1ad50*/  LDC R14, c[0x0][0x230] ;  /* 0x00008c00ff0e7b82 */ /* 0x000f220000000800 */
[----:B------:R-:W-:-:S07]  /*1ad60*/  ISETP.GE.U32.AND P2, PT, R12, 0x7ffffeda, PT ;  /* 0x7ffffeda0c00780c */ /* 0x000fce0003f46070 */
[----:B------:R1:W-:Y:S01]  /*1ad70*/  LDGSTS.E [R243+0x28000], desc[UR8][R246.64], !P6 ;  /* 0x28000000f6f37fae */ /* 0x0003e2000f121848 */
[----:B------:R-:W4:Y:S03]  /*1ad80*/  LDC R15, c[0x0][0x230] ;  /* 0x00008c00ff0f7b82 */ /* 0x000f260000000800 */
[----:B------:R2:W-:Y:S01]  /*1ad90*/  LDGSTS.E [R243+0x2c000], desc[UR8][R244.64], !P6 ;  /* 0x2c000000f4f37fae */ /* 0x0005e2000f121848 */
[----:B------:R-:W-:Y:S01]  /*1ada0*/  ISETP.GE.U32.AND P0, PT, R13, 0x7ffffed9, PT ;  /* 0x7ffffed90d00780c */ /* 0x000fe20003f06070 */
[----:B---3--:R-:W-:-:S04]  /*1adb0*/  IMAD.WIDE R24, R251, 0x4, R24 ;  /* 0x00000004fb187825 */ /* 0x008fc800078e0218 */
[C---:B------:R-:W-:Y:S01]  /*1adc0*/  IMAD.WIDE R8, R251.reuse, 0x4, R8 ;  /* 0x00000004fb087825 */ /* 0x040fe200078e0208 */
[----:B------:R3:W-:Y:S04]  /*1add0*/  STL.64 [R1+0x1088], R24 ;  /* 0x0010881801007387 */ /* 0x0007e80000100a00 */
[----:B------:R3:W-:Y:S04]  /*1ade0*/  STL.64 [R1+0x1080], R8 ;  /* 0x0010800801007387 */ /* 0x0007e80000100a00 */
[----:B------:R-:W-:Y:S01]  /*1adf0*/  LDGSTS.E [R243+0x28004], desc[UR8][R24.64], !P1 ;  /* 0x2800400018f37fae */ /* 0x000fe2000c921848 */
[----:B-1----:R-:W-:-:S03]  /*1ae00*/  IMAD.WIDE R246, R251, 0x4, R232 ;  /* 0x00000004fbf67825 */ /* 0x002fc600078e02e8 */
[----:B------:R-:W-:Y:S04]  /*1ae10*/  LDGSTS.E [R243+0x2c004], desc[UR8][R8.64], !P1 ;  /* 0x2c00400008f37fae */ /* 0x000fe8000c921848 */
[----:B------:R-:W4:Y:S04]  /*1ae20*/  LDL.LU.64 R232, [R1+0x7f0] ;  /* 0x0007f00001e87983 */ /* 0x000f280000300a00 */
[----:B------:R1:W-:Y:S01]  /*1ae30*/  LDGSTS.E [R243+0x28008], desc[UR8][R246.64], !P2 ;  /* 0x28008000f6f37fae */ /* 0x0003e2000d121848 */
[----:B--2---:R-:W-:-:S03]  /*1ae40*/  IMAD.WIDE R244, R251, 0x4, R216 ;  /* 0x00000004fbf47825 */ /* 0x004fc600078e02d8 */
[----:B------:R-:W2:Y:S04]  /*1ae50*/  LDL.LU.64 R216, [R1+0x7e8] ;  /* 0x0007e80001d87983 */ /* 0x000ea80000300a00 */
[----:B------:R1:W-:Y:S04]  /*1ae60*/  STL.64 [R1+0x1078], R246 ;  /* 0x001078f601007387 */ /* 0x0003e80000100a00 */
[----:B------:R4:W-:Y:S04]  /*1ae70*/  STL.64 [R1+0x1070], R244 ;  /* 0x001070f401007387 */ /* 0x0009e80000100a00 */
[----:B---3--:R-:W3:Y:S04]  /*1ae80*/  LDL.LU.64 R24, [R1+0x7e0] ;  /* 0x0007e00001187983 */ /* 0x008ee80000300a00 */
[----:B------:R-:W3:Y:S04]  /*1ae90*/  LDL.LU.64 R8, [R1+0x7d8] ;  /* 0x0007d80001087983 */ /* 0x000ee80000300a00 */
        /* <DEDUP_REMOVED lines=9> */
[----:B------:R-:W4:Y:S04]  /*1af30*/  LDL.LU.64 R136, [R1+0x7d0] ;  /* 0x0007d00001887983 */ /* 0x000f280000300a00 */
[----:B------:R-:W4:Y:S04]  /*1af40*/  LDL.LU.64 R120, [R1+0x7c8] ;  /* 0x0007c80001787983 */ /* 0x000f280000300a00 */
[----:B------:R3:W-:Y:S04]  /*1af50*/  STL.64 [R1+0xee0], R246 ;  /* 0x000ee0f601007387 */ /* 0x0007e80000100a00 */
[----:B------:R1:W-:Y:S04]  /*1af60*/  STL.64 [R1+0xed8], R244 ;  /* 0x000ed8f401007387 */ /* 0x0003e80000100a00 */
[----:B------:R-:W4:Y:S04]  /*1af70*/  LDL.LU.64 R104, [R1+0x610] ;  /* 0x0006100001687983 */ /* 0x000f280000300a00 */
[----:B------:R-:W4:Y:S01]  /*1af80*/  LDL.LU.64 R4, [R1+0x608] ;  /* 0x0006080001047983 */ /* 0x000f220000300a00 */
[----:B------:R-:W-:Y:S01]  /*1af90*/  IADD3 R12, R3, -0xc5, RZ ;  /* 0xffffff3b030c7810 */ /* 0x000fe20007ffe0ff */
[----:B------:R-:W-:Y:S01]  /*1afa0*/  VIADD R13, R152, 0xffffff3a ;  /* 0xffffff3a980d7836 */ /* 0x000fe20000000000 */
[----:B------:R-:W4:Y:S02]  /*1afb0*/  LDC R3, c[0x0][0x230] ;  /* 0x00008c00ff037b82 */ /* 0x000f240000000800 */
[----:B------:R-:W-:-:S02]  /*1afc0*/  ISETP.GE.U32.AND P4, PT, R12, 0x7ffffebc, PT ;  /* 0x7ffffebc0c00780c */ /* 0x000fc40003f86070 */
[----:B------:R-:W-:Y:S01]  /*1afd0*/  ISETP.GE.U32.AND P5, PT, R13, 0x7ffffebb, PT ;  /* 0x7ffffebb0d00780c */ /* 0x000fe20003fa6070 */
[----:B------:R-:W-:Y:S01]  /*1afe0*/  VIADD R12, R2, 0xffffff39 ;  /* 0xffffff39020c7836 */ /* 0x000fe20000000000 */
[----:B------:R-:W-:Y:S02]  /*1aff0*/  IADD3 R13, R153, -0xc8, RZ ;  /* 0xffffff38990d7810 */ /* 0x000fe40007ffe0ff */
[----:B------:R-:W4:Y:S02]  /*1b000*/  LDC R152, c[0x0][0x230] ;  /* 0x00008c00ff987b82 */ /* 0x000f240000000800 */
[----:B------:R-:W-:-:S05]  /*1b010*/  ISETP.GE.U32.AND P6, PT, R12, 0x7ffffeba, PT ;  /* 0x7ffffeba0c00780c */ /* 0x000fca0003fc6070 */
[----:B------:R3:W-:Y:S01]  /*1b020*/  LDGSTS.E [R243+0x30000], desc[UR8][R246.64], !P4 ;  /* 0x30000000f6f37fae */ /* 0x0007e2000e121848 */
[----:B------:R-:W4:Y:S03]  /*1b030*/  LDC R2, c[0x0][0x230] ;  /* 0x00008c00ff027b82 */ /* 0x000f260000000800 */
[----:B------:R1:W-:Y:S01]  /*1b040*/  LDGSTS.E [R243+0x34000], desc[UR8][R244.64], !P4 ;  /* 0x34000000f4f37fae */ /* 0x0003e2000e121848 */
[----:B------:R-:W-:-:S04]  /*1b050*/  ISETP.GE.U32.AND P1, PT, R13, 0x7ffffeb9, PT ;  /* 0x7ffffeb90d00780c */ /* 0x000fc80003f26070 */
[----:B------:R-:W4:Y:S01]  /*1b060*/  LDC R153, c[0x0][0x230] ;  /* 0x00008c00ff997b82 */ /* 0x000f220000000800 */
[----:B------:R-:W-:-:S05]  /*1b070*/  IMAD.WIDE R232, R251, 0x4, R232 ;  /* 0x00000004fbe87825 */ /* 0x000fca00078e02e8 */
[----:B------:R1:W-:Y:S04]  /*1b080*/  STL.64 [R1+0xed0], R232 ;  /* 0x000ed0e801007387 */ /* 0x0003e80000100a00 */
[----:B------:R-:W-:Y:S01]  /*1b090*/  LDGSTS.E [R243+0x30004], desc[UR8][R232.64], !P5 ;  /* 0x30004000e8f37fae */ /* 0x000fe2000e921848 */
[----:B--2---:R-:W-:-:S05]  /*1b0a0*/  IMAD.WIDE R216, R251, 0x4, R216 ;  /* 0x00000004fbd87825 */ /* 0x004fca00078e02d8 */
[----:B------:R2:W-:Y:S04]  /*1b0b0*/  STL.64 [R1+0xec8], R216 ;  /* 0x000ec8d801007387 */ /* 0x0005e80000100a00 */
[----:B------:R-:W-:Y:S01]  /*1b0c0*/  LDGSTS.E [R243+0x34004], desc[UR8][R216.64], !P5 ;  /* 0x34004000d8f37fae */ /* 0x000fe2000e921848 */
[----:B---3--:R-:W-:-:S03]  /*1b0d0*/  IMAD.WIDE R246, R251, 0x4, R24 ;  /* 0x00000004fbf67825 */ /* 0x008fc600078e0218 */
[----:B------:R-:W3:Y:S01]  /*1b0e0*/  LDL.LU.64 R24, [R1+0x600] ;  /* 0x0006000001187983 */ /* 0x000ee20000300a00 */
[----:B-1----:R-:W-:-:S03]  /*1b0f0*/  IMAD.WIDE R244, R251, 0x4, R8 ;  /* 0x00000004fbf47825 */ /* 0x002fc600078e0208 */
[----:B------:R-:W3:Y:S04]  /*1b100*/  LDL.LU.64 R8, [R1+0x5f8] ;  /* 0x0005f80001087983 */ /* 0x000ee80000300a00 */
[----:B------:R1:W-:Y:S04]  /*1b110*/  STL.64 [R1+0xec0], R246 ;  /* 0x000ec0f601007387 */ /* 0x0003e80000100a00 */
[----:B------:R1:W-:Y:S04]  /*1b120*/  STL.64 [R1+0xeb8], R244 ;  /* 0x000eb8f401007387 */ /* 0x0003e80000100a00 */
[----:B------:R-:W3:Y:S04]  /*1b130*/  LDL.LU.64 R232, [R1+0x5f0] ;  /* 0x0005f00001e87983 */ /* 0x000ee80000300a00 */
[----:B--2---:R-:W2:Y:S04]  /*1b140*/  LDL.LU.64 R216, [R1+0x5e8] ;  /* 0x0005e80001d87983 */ /* 0x004ea80000300a00 */
[----:B------:R1:W-:Y:S04]  /*1b150*/  LDGSTS.E [R243+0x30008], desc[UR8][R246.64], !P6 ;  /* 0x30008000f6f37fae */ /* 0x0003e8000f121848 */
[----:B------:R1:W-:Y:S01]  /*1b160*/  LDGSTS.E [R243+0x34008], desc[UR8][R244.64], !P6 ;  /* 0x34008000f4f37fae */ /* 0x0003e2000f121848 */
[----:B----4-:R-:W-:-:S04]  /*1b170*/  IMAD.WIDE R136, R251, 0x4, R136 ;  /* 0x00000004fb887825 */ /* 0x010fc800078e0288 */
[C---:B------:R-:W-:Y:S01]  /*1b180*/  IMAD.WIDE R120, R251.reuse, 0x4, R120 ;  /* 0x00000004fb787825 */ /* 0x040fe200078e0278 */
[----:B------:R4:W-:Y:S04]  /*1b190*/  STL.64 [R1+0xeb0], R136 ;  /* 0x000eb08801007387 */ /* 0x0009e80000100a00 */
[----:B------:R4:W-:Y:S04]  /*1b1a0*/  STL.64 [R1+0xea8], R120 ;  /* 0x000ea87801007387 */ /* 0x0009e80000100a00 */
[----:B------:R-:W-:Y:S01]  /*1b1b0*/  LDGSTS.E [R243+0x3000c], desc[UR8][R136.64], !P1 ;  /* 0x3000c00088f37fae */ /* 0x000fe2000c921848 */
[----:B-1----:R-:W-:-:S03]  /*1b1c0*/  IMAD.WIDE R246, R251, 0x4, R104 ;  /* 0x00000004fbf67825 */ /* 0x002fc600078e0268 */
[----:B------:R-:W-:Y:S01]  /*1b1d0*/  LDGSTS.E [R243+0x3400c], desc[UR8][R120.64], !P1 ;  /* 0x3400c00078f37fae */ /* 0x000fe2000c921848 */
[----:B------:R-:W-:-:S03]  /*1b1e0*/  IMAD.WIDE R244, R251, 0x4, R4 ;  /* 0x00000004fbf47825 */ /* 0x000fc600078e0204 */
[----:B------:R-:W2:Y:S04]  /*1b1f0*/  LDL.LU.64 R104, [R1+0x5e0] ;  /* 0x0005e00001687983 */ /* 0x000ea80000300a00 */
[----:B------:R-:W2:Y:S04]  /*1b200*/  LDL.LU.64 R4, [R1+0x5d8] ;  /* 0x0005d80001047983 */ /* 0x000ea80000300a00 */
[----:B------:R1:W-:Y:S04]  /*1b210*/  STL.64 [R1+0xc78], R246 ;  /* 0x000c78f601007387 */ /* 0x0003e80000100a00 */
[----:B------:R2:W-:Y:S04]  /*1b220*/  STL.64 [R1+0xc68], R244 ;  /* 0x000c68f401007387 */ /* 0x0005e80000100a00 */
[----:B----4-:R-:W4:Y:S04]  /*1b230*/  LDL.LU.64 R136, [R1+0xbc0] ;  /* 0x000bc00001887983 */ /* 0x010f280000300a00 */
[----:B------:R-:W4:Y:S01]  /*1b240*/  LDL.LU.64 R120, [R1+0xbb8] ;  /* 0x000bb80001787983 */ /* 0x000f220000300a00 */
[----:B------:R-:W-:-:S02]  /*1b250*/  VIADD R12, R14, 0xffffff1b ;  /* 0xffffff1b0e0c7836 */ /* 0x000fc40000000000 */
[----:B------:R-:W-:Y:S01]  /*1b260*/  VIADD R13, R15, 0xffffff1a ;  /* 0xffffff1a0f0d7836 */ /* 0x000fe20000000000 */
[----:B------:R-:W4:Y:S02]  /*1b270*/  LDC R14, c[0x0][0x230] ;  /* 0x00008c00ff0e7b82 */ /* 0x000f240000000800 */
[----:B------:R-:W-:Y:S02]  /*1b280*/  ISETP.GE.U32.AND P2, PT, R12, 0x7ffffe9c, PT ;  /* 0x7ffffe9c0c00780c */ /* 0x000fe40003f46070 */
[----:B------:R-:W-:Y:S02]  /*1b290*/  ISETP.GE.U32.AND P0, PT, R13, 0x7ffffe9b, PT ;  /* 0x7ffffe9b0d00780c */ /* 0x000fe40003f06070 */
[----:B------:R-:W-:Y:S01]  /*1b2a0*/  IADD3 R12, R3, -0xe7, RZ ;  /* 0xffffff19030c7810 */ /* 0x000fe20007ffe0ff */
[----:B------:R-:W-:Y:S01]  /*1b2b0*/  VIADD R13, R152, 0xffffff18 ;  /* 0xffffff18980d7836 */ /* 0x000fe20000000000 */
[----:B------:R-:W4:Y:S02]  /*1b2c0*/  LDC R15, c[0x0][0x230] ;  /* 0x00008c00ff0f7b82 */ /* 0x000f240000000800 */
[----:B------:R-:W-:-:S05]  /*1b2d0*/  ISETP.GE.U32.AND P4, PT, R12, 0x7ffffe9a, PT ;  /* 0x7ffffe9a0c00780c */ /* 0x000fca0003f86070 */
[----:B------:R1:W-:Y:S01]  /*1b2e0*/  LDGSTS.E [R243+0x38000], desc[UR8][R246.64], !P2 ;  /* 0x38000000f6f37fae */ /* 0x0003e2000d121848 */
[----:B------:R-:W4:Y:S03]  /*1b2f0*/  LDC R3, c[0x0][0x230] ;  /* 0x00008c00ff037b82 */ /* 0x000f260000000800 */
[----:B------:R2:W-:Y:S01]  /*1b300*/  LDGSTS.E [R243+0x3c000], desc[UR8][R244.64], !P2 ;  /* 0x3c000000f4f37fae */ /* 0x0005e2000d121848 */
[----:B------:R-:W-:-:S04]  /*1b310*/  ISETP.GE.U32.AND P5, PT, R13, 0x7ffffe99, PT ;  /* 0x7ffffe990d00780c */ /* 0x000fc80003fa6070 */
[----:B------:R-:W4:Y:S01]  /*1b320*/  LDC R152, c[0x0][0x230] ;  /* 0x00008c00ff987b82 */ /* 0x000f220000000800 */
[----:B---3--:R-:W-:-:S04]  /*1b330*/  IMAD.WIDE R24, R251, 0x4, R24 ;  /* 0x00000004fb187825 */ /* 0x008fc800078e0218 */
[C---:B------:R-:W-:Y:S01]  /*1b340*/  IMAD.WIDE R8, R251.reuse, 0x4, R8 ;  /* 0x00000004fb087825 */ /* 0x040fe200078e0208 */
[----:B------:R3:W-:Y:S04]  /*1b350*/  STL.64 [R1+0xc28], R24 ;  /* 0x000c281801007387 */ /* 0x0007e80000100a00 */
[----:B------:R3:W-:Y:S04]  /*1b360*/  STL.64 [R1+0xc18], R8 ;  /* 0x000c180801007387 */ /* 0x0007e80000100a00 */
[----:B------:R-:W-:Y:S01]  /*1b370*/  LDGSTS.E [R243+0x38004], desc[UR8][R24.64], !P0 ;  /* 0x3800400018f37fae */ /* 0x000fe2000c121848 */
[----:B-1----:R-:W-:-:S03]  /*1b380*/  IMAD.WIDE R246, R251, 0x4, R232 ;  /* 0x00000004fbf67825 */ /* 0x002fc600078e02e8 */
[----:B------:R-:W-:Y:S01]  /*1b390*/  LDGSTS.E [R243+0x3c004], desc[UR8][R8.64], !P0 ;  /* 0x3c00400008f37fae */ /* 0x000fe2000c121848 */
[----:B--2---:R-:W-:-:S03]  /*1b3a0*/  IMAD.WIDE R244, R251, 0x4, R216 ;  /* 0x00000004fbf47825 */ /* 0x004fc600078e02d8 */
[----:B------:R-:W2:Y:S04]  /*1b3b0*/  LDL.LU.64 R232, [R1+0xbb0] ;  /* 0x000bb00001e87983 */ /* 0x000ea80000300a00 */
[----:B------:R-:W2:Y:S04]  /*1b3c0*/  LDL.LU.64 R216, [R1+0xba8] ;  /* 0x000ba80001d87983 */ /* 0x000ea80000300a00 */
[----:B------:R4:W-:Y:S04]  /*1b3d0*/  STL.64 [R1+0xc08], R246 ;  /* 0x000c08f601007387 */ /* 0x0009e80000100a00 */
[----:B------:R1:W-:Y:S04]  /*1b3e0*/  STL.64 [R1+0xbf8], R244 ;  /* 0x000bf8f401007387 */ /* 0x0003e80000100a00 */
[----:B---3--:R-:W3:Y:S04]  /*1b3f0*/  LDL.LU.64 R24, [R1+0xba0] ;  /* 0x000ba00001187983 */ /* 0x008ee80000300a00 */
[----:B------:R-:W3:Y:S04]  /*1b400*/  LDL.LU.64 R8, [R1+0xb98] ;  /* 0x000b980001087983 */ /* 0x000ee80000300a00 */
[----:B------:R4:W-:Y:S04]  /*1b410*/  LDGSTS.E [R243+0x38008], desc[UR8][R246.64], !P4 ;  /* 0x38008000f6f37fae */ /* 0x0009e8000e121848 */
[----:B------:R1:W-:Y:S01]  /*1b420*/  LDGSTS.E [R243+0x3c008], desc[UR8][R244.64], !P4 ;  /* 0x3c008000f4f37fae */ /* 0x0003e2000e121848 */
[----:B------:R-:W-:-:S04]  /*1b430*/  IMAD.WIDE R104, R251, 0x4, R104 ;  /* 0x00000004fb687825 */ /* 0x000fc800078e0268 */
[C---:B------:R-:W-:Y:S01]  /*1b440*/  IMAD.WIDE R4, R251.reuse, 0x4, R4 ;  /* 0x00000004fb047825 */ /* 0x040fe200078e0204 */
[----:B------:R1:W-:Y:S04]  /*1b450*/  STL.64 [R1+0xa38], R104 ;  /* 0x000a386801007387 */ /* 0x0003e80000100a00 */
[----:B------:R1:W-:Y:S04]  /*1b460*/  STL.64 [R1+0xa28], R4 ;  /* 0x000a280401007387 */ /* 0x0003e80000100a00 */
[----:B------:R-:W-:Y:S01]  /*1b470*/  LDGSTS.E [R243+0x3800c], desc[UR8][R104.64], !P5 ;  /* 0x3800c00068f37fae */ /* 0x000fe2000e921848 */
[----:B----4-:R-:W-:-:S03]  /*1b480*/  IMAD.WIDE R246, R251, 0x4, R136 ;  /* 0x00000004fbf67825 */ /* 0x010fc600078e0288 */
[----:B------:R-:W-:Y:S01]  /*1b490*/  LDGSTS.E [R243+0x3c00c], desc[UR8][R4.64], !P5 ;  /* 0x3c00c00004f37fae */ /* 0x000fe2000e921848 */
[----:B-1----:R-:W-:-:S03]  /*1b4a0*/  IMAD.WIDE R244, R251, 0x4, R120 ;  /* 0x00000004fbf47825 */ /* 0x002fc600078e0278 */
[----:B------:R-:W4:Y:S04]  /*1b4b0*/  LDL.LU.64 R136, [R1+0xb90] ;  /* 0x000b900001887983 */ /* 0x000f280000300a00 */
[----:B------:R-:W4:Y:S04]  /*1b4c0*/  LDL.LU.64 R120, [R1+0xb88] ;  /* 0x000b880001787983 */ /* 0x000f280000300a00 */
[----:B------:R3:W-:Y:S04]  /*1b4d0*/  STL.64 [R1+0x1258], R246 ;  /* 0x001258f601007387 */ /* 0x0007e80000100a00 */
[----:B------:R1:W-:Y:S04]  /*1b4e0*/  STL.64 [R1+0x1250], R244 ;  /* 0x001250f401007387 */ /* 0x0003e80000100a00 */
[----:B------:R-:W4:Y:S04]  /*1b4f0*/  LDL.LU.64 R104, [R1+0x9c0] ;  /* 0x0009c00001687983 */ /* 0x000f280000300a00 */
[----:B------:R-:W4:Y:S01]  /*1b500*/  LDL.LU.64 R4, [R1+0x9b8] ;  /* 0x0009b80001047983 */ /* 0x000f220000300a00 */
[----:B------:R-:W-:Y:S01]  /*1b510*/  VIADD R12, R2, 0xffffff77 ;  /* 0xffffff77020c7836 */ /* 0x000fe20000000000 */
[----:B------:R-:W-:Y:S01]  /*1b520*/  IADD3 R13, R153, -0x8a, RZ ;  /* 0xffffff76990d7810 */ /* 0x000fe20007ffe0ff */
[----:B------:R-:W4:Y:S03]  /*1b530*/  LDC R2, c[0x0][0x230] ;  /* 0x00008c00ff027b82 */ /* 0x000f260000000800 */
[----:B------:R-:W-:-:S02]  /*1b540*/  ISETP.GE.U32.AND P6, PT, R12, 0x7ffffef8, PT ;  /* 0x7ffffef80c00780c */ /* 0x000fc40003fc6070 */
[----:B------:R-:W-:Y:S01]  /*1b550*/  ISETP.GE.U32.AND P1, PT, R13, 0x7ffffef7, PT ;  /* 0x7ffffef70d00780c */ /* 0x000fe20003f26070 */
[----:B------:R-:W-:Y:S02]  /*1b560*/  VIADD R12, R14, 0xffffff75 ;  /* 0xffffff750e0c7836 */ /* 0x000fe40000000000 */
        /* <DEDUP_REMOVED lines=8> */
[----:B--2---:R-:W-:-:S04]  /*1b5f0*/  IMAD.WIDE R232, R251, 0x4, R232 ;  /* 0x00000004fbe87825 */ /* 0x004fc800078e02e8 */
[C---:B------:R-:W-:Y:S01]  /*1b600*/  IMAD.WIDE R216, R251.reuse, 0x4, R216 ;  /* 0x00000004fbd87825 */ /* 0x040fe200078e02d8 */
[----:B------:R2:W-:Y:S04]  /*1b610*/  STL.64 [R1+0x1248], R232 ;  /* 0x001248e801007387 */ /* 0x0005e80000100a00 */
[----:B------:R2:W-:Y:S04]  /*1b620*/  STL.64 [R1+0x1240], R216 ;  /* 0x001240d801007387 */ /* 0x0005e80000100a00 */
[----:B------:R-:W-:Y:S01]  /*1b630*/  LDGSTS.E [R242+0x20004], desc[UR8][R232.64], !P1 ;  /* 0x20004000e8f27fae */ /* 0x000fe2000c921848 */
[----:B---3--:R-:W-:-:S03]  /*1b640*/  IMAD.WIDE R246, R251, 0x4, R24 ;  /* 0x00000004fbf67825 */ /* 0x008fc600078e0218 */
[----:B------:R-:W-:Y:S01]  /*1b650*/  LDGSTS.E [R242+0x24004], desc[UR8][R216.64], !P1 ;  /* 0x24004000d8f27fae */ /* 0x000fe2000c921848 */
[----:B-1----:R-:W-:-:S03]  /*1b660*/  IMAD.WIDE R244, R251, 0x4, R8 ;  /* 0x00000004fbf47825 */ /* 0x002fc600078e0208 */
[----:B------:R-:W3:Y:S04]  /*1b670*/  LDL.LU.64 R24, [R1+0x9b0] ;  /* 0x0009b00001187983 */ /* 0x000ee80000300a00 */
[----:B------:R-:W3:Y:S04]  /*1b680*/  LDL.LU.64 R8, [R1+0x9a8] ;  /* 0x0009a80001087983 */ /* 0x000ee80000300a00 */
[----:B------:R1:W-:Y:S04]  /*1b690*/  STL.64 [R1+0x1238], R246 ;  /* 0x001238f601007387 */ /* 0x0003e80000100a00 */
[----:B------:R1:W-:Y:S04]  /*1b6a0*/  STL.64 [R1+0x1230], R244 ;  /* 0x001230f401007387 */ /* 0x0003e80000100a00 */
[----:B--2---:R-:W2:Y:S04]  /*1b6b0*/  LDL.LU.64 R232, [R1+0x9a0] ;  /* 0x0009a00001e87983 */ /* 0x004ea80000300a00 */
[----:B------:R-:W2:Y:S04]  /*1b6c0*/  LDL.LU.64 R216, [R1+0x998] ;  /* 0x0009980001d87983 */ /* 0x000ea80000300a00 */
        /* <DEDUP_REMOVED lines=35> */
[----:B--2---:R-:W-:-:S03]  /*1b900*/  IMAD.WIDE R246, R251, 0x4, R232 ;  /* 0x00000004fbf67825 */ /* 0x004fc600078e02e8 */
[----:B------:R-:W-:Y:S01]  /*1b910*/  LDGSTS.E [R242+0x2c004], desc[UR8][R8.64], !P5 ;  /* 0x2c00400008f27fae */ /* 0x000fe2000e921848 */
[----:B-1----:R-:W-:-:S03]  /*1b920*/  IMAD.WIDE R244, R251, 0x4, R216 ;  /* 0x00000004fbf47825 */ /* 0x002fc600078e02d8 */
        /* <DEDUP_REMOVED lines=44> */
[----:B------:R1:W-:Y:S04]  /*1bbf0*/  LDGSTS.E [R242+0x30008], desc[UR8][R246.64], !P4 ;  /* 0x30008000f6f27fae */ /* 0x0003e8000e121848 */
[----:B------:R-:W3:Y:S04]  /*1bc00*/  LDL.LU.64 R8, [R1+0x5c0] ;  /* 0x0005c00001087983 */ /* 0x000ee80000300a00 */
[----:B------:R-:W3:Y:S04]  /*1bc10*/  LDL.LU.64 R24, [R1+0x5b8] ;  /* 0x0005b80001187983 */ /* 0x000ee80000300a00 */
[----:B------:R1:W-:Y:S04]  /*1bc20*/  STL.64 [R1+0xe80], R246 ;  /* 0x000e80f601007387 */ /* 0x0003e80000100a00 */
[----:B------:R1:W-:Y:S04]  /*1bc30*/  STL.64 [R1+0xe78], R244 ;  /* 0x000e78f401007387 */ /* 0x0003e80000100a00 */
[----:B--2---:R-:W2:Y:S04]  /*1bc40*/  LDL.LU.64 R232, [R1+0x5b0] ;  /* 0x0005b00001e87983 */ /* 0x004ea80000300a00 */
[----:B------:R-:W2:Y:S04]  /*1bc50*/  LDL.LU.64 R216, [R1+0x5a8] ;  /* 0x0005a80001d87983 */ /* 0x000ea80000300a00 */
        /* <DEDUP_REMOVED lines=38> */
[----:B------:R4:W-:Y:S04]  /*1bec0*/  STL.64 [R1+0x828], R246 ;  /* 0x000828f601007387 */ /* 0x0009e80000100a00 */
[----:B---3--:R-:W3:Y:S04]  /*1bed0*/  LDL.LU.64 R8, [R1+0xb68] ;  /* 0x000b680001087983 */ /* 0x008ee80000300a00 */
[----:B------:R1:W-:Y:S04]  /*1bee0*/  STL.64 [R1+0x818], R244 ;  /* 0x000818f401007387 */ /* 0x0003e80000100a00 */
[----:B------:R-:W3:Y:S04]  /*1bef0*/  LDL.LU.64 R24, [R1+0xb60] ;  /* 0x000b600001187983 */ /* 0x000ee80000300a00 */
        /* <DEDUP_REMOVED lines=12> */
[----:B------:R-:W-:Y:S04]  /*1bfc0*/  STL.64 [R1+0x1218], R246 ;  /* 0x001218f601007387 */ /* 0x000fe80000100a00 */
[----:B------:R-:W4:Y:S04]  /*1bfd0*/  LDL.LU.64 R4, [R1+0xb48] ;  /* 0x000b480001047983 */ /* 0x000f280000300a00 */
        /* <DEDUP_REMOVED lines=9> */
[----:B------:R1:W-:Y:S01]  /*1c070*/  STL.64 [R1+0x1680], R242 ;  /* 0x001680f201007387 */ /* 0x0003e20000100a00 */
[----:B------:R-:W-:Y:S01]  /*1c080*/  IADD3 R13, R153, -0x90, RZ ;  /* 0xffffff70990d7810 */ /* 0x000fe20007ffe0ff */
[----:B------:R-:W4:Y:S02]  /*1c090*/  LDC R152, c[0x0][0x230] ;  /* 0x00008c00ff987b82 */ /* 0x000f240000000800 */
[----:B------:R-:W-:-:S05]  /*1c0a0*/  ISETP.GE.U32.AND P6, PT, R12, 0x7ffffef2, PT ;  /* 0x7ffffef20c00780c */ /* 0x000fca0003fc6070 */
[----:B------:R-:W-:Y:S01]  /*1c0b0*/  LDGSTS.E [R11+0x20000], desc[UR8][R246.64], !P4 ;  /* 0x20000000f60b7fae */ /* 0x000fe2000e121848 */
[----:B------:R-:W4:Y:S03]  /*1c0c0*/  LDC R2, c[0x0][0x230] ;  /* 0x00008c00ff027b82 */ /* 0x000f260000000800 */
[----:B------:R1:W-:Y:S01]  /*1c0d0*/  LDGSTS.E [R11+0x24000], desc[UR8][R244.64], !P4 ;  /* 0x24000000f40b7fae */ /* 0x0003e2000e121848 */
[----:B------:R-:W-:-:S04]  /*1c0e0*/  ISETP.GE.U32.AND P1, PT, R13, 0x7ffffef1, PT ;  /* 0x7ffffef10d00780c */ /* 0x000fc80003f26070 */
[----:B------:R-:W4:Y:S01]  /*1c0f0*/  LDC R153, c[0x0][0x230] ;  /* 0x00008c00ff997b82 */ /* 0x000f220000000800 */
[----:B--2---:R-:W-:-:S04]  /*1c100*/  IMAD.WIDE R232, R251, 0x4, R232 ;  /* 0x00000004fbe87825 */ /* 0x004fc800078e02e8 */
[C---:B---3--:R-:W-:Y:S01]  /*1c110*/  IMAD.WIDE R8, R251.reuse, 0x4, R8 ;  /* 0x00000004fb087825 */ /* 0x048fe200078e0208 */
[----:B------:R2:W-:Y:S04]  /*1c120*/  STL.64 [R1+0x1208], R232 ;  /* 0x001208e801007387 */ /* 0x0005e80000100a00 */
[----:B------:R3:W-:Y:S01]  /*1c130*/  STL.64 [R1+0x1200], R8 ;  /* 0x0012000801007387 */ /* 0x0007e20000100a00 */
[----:B-1----:R-:W-:-:S03]  /*1c140*/  IMAD.WIDE R244, R251, 0x4, R24 ;  /* 0x00000004fbf47825 */ /* 0x002fc600078e0218 */
[----:B------:R-:W-:Y:S01]  /*1c150*/  LDGSTS.E [R11+0x20004], desc[UR8][R232.64], !P5 ;  /* 0x20004000e80b7fae */ /* 0x000fe2000e921848 */
[----:B------:R-:W-:-:S03]  /*1c160*/  IMAD.WIDE R242, R251, 0x4, R216 ;  /* 0x00000004fbf27825 */ /* 0x000fc600078e02d8 */
[----:B------:R-:W4:Y:S04]  /*1c170*/  LDL.LU.64 R24, [R1+0x970] ;  /* 0x0009700001187983 */ /* 0x000f280000300a00 */
[----:B------:R-:W4:Y:S04]  /*1c180*/  LDL.LU.64 R216, [R1+0x968] ;  /* 0x0009680001d87983 */ /* 0x000f280000300a00 */
[----:B------:R1:W-:Y:S04]  /*1c190*/  STL.64 [R1+0x11f8], R244 ;  /* 0x0011f8f401007387 */ /* 0x0003e80000100a00 */
[----:B------:R1:W-:Y:S04]  /*1c1a0*/  STL.64 [R1+0x11f0], R242 ;  /* 0x0011f0f201007387 */ /* 0x0003e80000100a00 */
[----:B--2---:R-:W2:Y:S04]  /*1c1b0*/  LDL.LU.64 R232, [R1+0x960] ;  /* 0x0009600001e87983 */ /* 0x004ea80000300a00 */
[----:B------:R-:W-:Y:S04]  /*1c1c0*/  LDGSTS.E [R11+0x24004], desc[UR8][R8.64], !P5 ;  /* 0x24004000080b7fae */ /* 0x000fe8000e921848 */
[----:B------:R1:W-:Y:S04]  /*1c1d0*/  LDGSTS.E [R11+0x20008], desc[UR8][R244.64], !P6 ;  /* 0x20008000f40b7fae */ /* 0x0003e8000f121848 */
[----:B------:R1:W-:Y:S04]  /*1c1e0*/  LDGSTS.E [R11+0x24008], desc[UR8][R242.64], !P6 ;  /* 0x24008000f20b7fae */ /* 0x0003e8000f121848 */
[----:B---3--:R-:W3:Y:S01]  /*1c1f0*/  LDL.LU.64 R8, [R1+0x958] ;  /* 0x0009580001087983 */ /* 0x008ee20000300a00 */
[----:B----4-:R-:W-:-:S04]  /*1c200*/  IMAD.WIDE R136, R251, 0x4, R136 ;  /* 0x00000004fb887825 */ /* 0x010fc800078e0288 */
[C---:B------:R-:W-:Y:S01]  /*1c210*/  IMAD.WIDE R4, R251.reuse, 0x4, R4 ;  /* 0x00000004fb047825 */ /* 0x040fe200078e0204 */
[----:B------:R4:W-:Y:S04]  /*1c220*/  STL.64 [R1+0x11e8], R136 ;  /* 0x0011e88801007387 */ /* 0x0009e80000100a00 */
[----:B------:R4:W-:Y:S01]  /*1c230*/  STL.64 [R1+0x11e0], R4 ;  /* 0x0011e00401007387 */ /* 0x0009e20000100a00 */
[----:B-1----:R-:W-:-:S03]  /*1c240*/  IMAD.WIDE R244, R251, 0x4, R120 ;  /* 0x00000004fbf47825 */ /* 0x002fc600078e0278 */
[----:B------:R-:W-:Y:S01]  /*1c250*/  LDGSTS.E [R11+0x2000c], desc[UR8][R136.64], !P1 ;  /* 0x2000c000880b7fae */ /* 0x000fe2000c921848 */
[----:B------:R-:W-:-:S03]  /*1c260*/  IMAD.WIDE R242, R251, 0x4, R104 ;  /* 0x00000004fbf27825 */ /* 0x000fc600078e0268 */
[----:B------:R-:W3:Y:S04]  /*1c270*/  LDL.LU.64 R120, [R1+0x950] ;  /* 0x0009500001787983 */ /* 0x000ee80000300a00 */
[----:B------:R-:W3:Y:S04]  /*1c280*/  LDL.LU.64 R104, [R1+0x948] ;  /* 0x0009480001687983 */ /* 0x000ee80000300a00 */
[----:B------:R2:W-:Y:S04]  /*1c290*/  STL.64 [R1+0x1018], R244 ;  /* 0x001018f401007387 */ /* 0x0005e80000100a00 */
[----:B------:R3:W-:Y:S04]  /*1c2a0*/  STL.64 [R1+0x1010], R242 ;  /* 0x001010f201007387 */ /* 0x0007e80000100a00 */
[----:B----4-:R-:W4:Y:S04]  /*1c2b0*/  LDL.LU.64 R136, [R1+0x780] ;  /* 0x0007800001887983 */ /* 0x010f280000300a00 */
[----:B------:R-:W-:Y:S04]  /*1c2c0*/  LDGSTS.E [R11+0x2400c], desc[UR8][R4.64], !P1 ;  /* 0x2400c000040b7fae */ /* 0x000fe8000c921848 */
[----:B------:R-:W4:Y:S01]  /*1c2d0*/  LDL.LU.64 R4, [R1+0x778] ;  /* 0x0007780001047983 */ /* 0x000f220000300a00 */
[----:B------:R-:W-:-:S02]  /*1c2e0*/  VIADD R12, R14, 0xffffff53 ;  /* 0xffffff530e0c7836 */ /* 0x000fc40000000000 */
[----:B------:R-:W-:Y:S01]  /*1c2f0*/  VIADD R13, R15, 0xffffff52 ;  /* 0xffffff520f0d7836 */ /* 0x000fe20000000000 */
[----:B------:R-:W1:Y:S02]  /*1c300*/  LDC R14, c[0x0][0x230] ;  /* 0x00008c00ff0e7b82 */ /* 0x000e640000000800 */
[----:B------:R-:W-:Y:S02]  /*1c310*/  ISETP.GE.U32.AND P2, PT, R12, 0x7ffffed4, PT ;  /* 0x7ffffed40c00780c */ /* 0x000fe40003f46070 */
[----:B------:R-:W-:Y:S02]  /*1c320*/  ISETP.GE.U32.AND P0, PT, R13, 0x7ffffed3, PT ;  /* 0x7ffffed30d00780c */ /* 0x000fe40003f06070 */
[----:B------:R-:W-:Y:S01]  /*1c330*/  IADD3 R12, R3, -0xaf, RZ ;  /* 0xffffff51030c7810 */ /* 0x000fe20007ffe0ff */
[----:B------:R-:W-:Y:S01]  /*1c340*/  VIADD R13, R152, 0xffffff50 ;  /* 0xffffff50980d7836 */ /* 0x000fe20000000000 */
[----:B------:R-:W1:Y:S02]  /*1c350*/  LDC R15, c[0x0][0x230] ;  /* 0x00008c00ff0f7b82 */ /* 0x000e640000000800 */
[----:B------:R-:W-:-:S05]  /*1c360*/  ISETP.GE.U32.AND P4, PT, R12, 0x7ffffed2, PT ;  /* 0x7ffffed20c00780c */ /* 0x000fca0003f86070 */
[----:B------:R2:W-:Y:S01]  /*1c370*/  LDGSTS.E [R11+0x28000], desc[UR8][R244.64], !P2 ;  /* 0x28000000f40b7fae */ /* 0x0005e2000d121848 */
[----:B------:R-:W1:Y:S03]  /*1c380*/  LDC R3, c[0x0][0x230] ;  /* 0x00008c00ff037b82 */ /* 0x000e660000000800 */
[----:B------:R3:W-:Y:S01]  /*1c390*/  LDGSTS.E [R11+0x2c000], desc[UR8][R242.64], !P2 ;  /* 0x2c000000f20b7fae */ /* 0x0007e2000d121848 */
[----:B------:R-:W-:-:S04]  /*1c3a0*/  ISETP.GE.U32.AND P5, PT, R13, 0x7ffffed1, PT ;  /* 0x7ffffed10d00780c */ /* 0x000fc80003fa6070 */
[----:B------:R-:W1:Y:S01]  /*1c3b0*/  LDC R152, c[0x0][0x230] ;  /* 0x00008c00ff987b82 */ /* 0x000e620000000800 */
[----:B------:R-:W-:-:S04]  /*1c3c0*/  IMAD.WIDE R24, R251, 0x4, R24 ;  /* 0x00000004fb187825 */ /* 0x000fc800078e0218 */
[C---:B------:R-:W-:Y:S01]  /*1c3d0*/  IMAD.WIDE R216, R251.reuse, 0x4, R216 ;  /* 0x00000004fbd87825 */ /* 0x040fe200078e02d8 */
[----:B------:R1:W-:Y:S04]  /*1c3e0*/  STL.64 [R1+0x1008], R24 ;  /* 0x0010081801007387 */ /* 0x0003e80000100a00 */
[----:B------:R1:W-:Y:S04]  /*1c3f0*/  STL.64 [R1+0x1000], R216 ;  /* 0x001000d801007387 */ /* 0x0003e80000100a00 */
[----:B------:R-:W-:Y:S01]  /*1c400*/  LDGSTS.E [R11+0x28004], desc[UR8][R24.64], !P0 ;  /* 0x28004000180b7fae */ /* 0x000fe2000c121848 */
[----:B--2---:R-:W-:-:S03]  /*1c410*/  IMAD.WIDE R244, R251, 0x4, R232 ;  /* 0x00000004fbf47825 */ /* 0x004fc600078e02e8 */
[----:B------:R-:W-:Y:S04]  /*1c420*/  LDGSTS.E [R11+0x2c004], desc[UR8][R216.64], !P0 ;  /* 0x2c004000d80b7fae */ /* 0x000fe8000c121848 */
[----:B------:R-:W2:Y:S04]  /*1c430*/  LDL.LU.64 R232, [R1+0x770] ;  /* 0x0007700001e87983 */ /* 0x000ea80000300a00 */
[----:B------:R4:W-:Y:S01]  /*1c440*/  LDGSTS.E [R11+0x28008], desc[UR8][R244.64], !P4 ;  /* 0x28008000f40b7fae */ /* 0x0009e2000e121848 */
[----:B---3--:R-:W-:-:S03]  /*1c450*/  IMAD.WIDE R242, R251, 0x4, R8 ;  /* 0x00000004fbf27825 */ /* 0x008fc600078e0208 */
[----:B------:R-:W3:Y:S04]  /*1c460*/  LDL.LU.64 R8, [R1+0x768] ;  /* 0x0007680001087983 */ /* 0x000ee80000300a00 */
[----:B------:R4:W-:Y:S04]  /*1c470*/  STL.64 [R1+0xff8], R244 ;  /* 0x000ff8f401007387 */ /* 0x0009e80000100a00 */
[----:B------:R4:W-:Y:S04]  /*1c480*/  STL.64 [R1+0xff0], R242 ;  /* 0x000ff0f201007387 */ /* 0x0009e80000100a00 */
[----:B-1----:R-:W3:Y:S04]  /*1c490*/  LDL.LU.64 R24, [R1+0x760] ;  /* 0x0007600001187983 */ /* 0x002ee80000300a00 */
[----:B------:R-:W3:Y:S04]  /*1c4a0*/  LDL.LU.64 R216, [R1+0x758] ;  /* 0x0007580001d87983 */ /* 0x000ee80000300a00 */
[----:B------:R1:W-:Y:S01]  /*1c4b0*/  LDGSTS.E [R11+0x2c008], desc[UR8][R242.64], !P4 ;  /* 0x2c008000f20b7fae */ /* 0x0003e2000e121848 */
[----:B------:R-:W-:-:S04]  /*1c4c0*/  IMAD.WIDE R120, R251, 0x4, R120 ;  /* 0x00000004fb787825 */ /* 0x000fc800078e0278 */
[C---:B------:R-:W-:Y:S01]  /*1c4d0*/  IMAD.WIDE R104, R251.reuse, 0x4, R104 ;  /* 0x00000004fb687825 */ /* 0x040fe200078e0268 */
[----:B------:R1:W-:Y:S04]  /*1c4e0*/  STL.64 [R1+0xfe8], R120 ;  /* 0x000fe87801007387 */ /* 0x0003e80000100a00 */
[----:B------:R1:W-:Y:S04]  /*1c4f0*/  STL.64 [R1+0xfe0], R104 ;  /* 0x000fe06801007387 */ /* 0x0003e80000100a00 */
[----:B------:R-:W-:Y:S01]  /*1c500*/  LDGSTS.E [R11+0x2800c], desc[UR8][R120.64], !P5 ;  /* 0x2800c000780b7fae */ /* 0x000fe2000e921848 */
[----:B----4-:R-:W-:-:S03]  /*1c510*/  IMAD.WIDE R244, R251, 0x4, R136 ;  /* 0x00000004fbf47825 */ /* 0x010fc600078e0288 */
[----:B------:R-:W-:Y:S04]  /*1c520*/  LDGSTS.E [R11+0x2c00c], desc[UR8][R104.64], !P5 ;  /* 0x2c00c000680b7fae */ /* 0x000fe8000e921848 */
[----:B------:R-:W4:Y:S01]  /*1c530*/  LDL.LU.64 R136, [R1+0x750] ;  /* 0x0007500001887983 */ /* 0x000f220000300a00 */
[----:B-1----:R-:W-:-:S03]  /*1c540*/  IMAD.WIDE R242, R251, 0x4, R4 ;  /* 0x00000004fbf27825 */ /* 0x002fc600078e0204 */
        /* <DEDUP_REMOVED lines=19> */
[----:B--2---:R-:W-:-:S05]  /*1c680*/  IMAD.WIDE R232, R251, 0x4, R232 ;  /* 0x00000004fbe87825 */ /* 0x004fca00078e02e8 */
[----:B------:R2:W-:Y:S04]  /*1c690*/  STL.64 [R1+0xe50], R232 ;  /* 0x000e50e801007387 */ /* 0x0005e80000100a00 */
[----:B------:R-:W-:Y:S01]  /*1c6a0*/  LDGSTS.E [R11+0x30004], desc[UR8][R232.64], !P1 ;  /* 0x30004000e80b7fae */ /* 0x000fe2000c921848 */
[----:B---3--:R-:W-:-:S05]  /*1c6b0*/  IMAD.WIDE R8, R251, 0x4, R8 ;  /* 0x00000004fb087825 */ /* 0x008fca00078e0208 */
[----:B------:R3:W-:Y:S04]  /*1c6c0*/  STL.64 [R1+0xe48], R8 ;  /* 0x000e480801007387 */ /* 0x0007e80000100a00 */
[----:B------:R-:W-:Y:S01]  /*1c6d0*/  LDGSTS.E [R11+0x34004], desc[UR8][R8.64], !P1 ;  /* 0x34004000080b7fae */ /* 0x000fe2000c921848 */
[----:B-1----:R-:W-:-:S03]  /*1c6e0*/  IMAD.WIDE R244, R251, 0x4, R24 ;  /* 0x00000004fbf47825 */ /* 0x002fc600078e0218 */
[----:B------:R-:W4:Y:S01]  /*1c6f0*/  LDL.LU.64 R24, [R1+0x580] ;  /* 0x0005800001187983 */ /* 0x000f220000300a00 */
[----:B------:R-:W-:-:S03]  /*1c700*/  IMAD.WIDE R242, R251, 0x4, R216 ;  /* 0x00000004fbf27825 */ /* 0x000fc600078e02d8 */
[----:B------:R-:W4:Y:S04]  /*1c710*/  LDL.LU.64 R216, [R1+0x578] ;  /* 0x0005780001d87983 */ /* 0x000f280000300a00 */
[----:B------:R1:W-:Y:S04]  /*1c720*/  STL.64 [R1+0xe40], R244 ;  /* 0x000e40f401007387 */ /* 0x0003e80000100a00 */
[----:B------:R1:W-:Y:S04]  /*1c730*/  STL.64 [R1+0xe38], R242 ;  /* 0x000e38f201007387 */ /* 0x0003e80000100a00 */
[----:B--2---:R-:W2:Y:S04]  /*1c740*/  LDL.LU.64 R232, [R1+0x570] ;  /* 0x0005700001e87983 */ /* 0x004ea80000300a00 */
[----:B---3--:R-:W3:Y:S04]  /*1c750*/  LDL.LU.64 R8, [R1+0x568] ;  /* 0x0005680001087983 */ /* 0x008ee80000300a00 */
[----:B------:R1:W-:Y:S04]  /*1c760*/  LDGSTS.E [R11+0x30008], desc[UR8][R244.64], !P2 ;  /* 0x30008000f40b7fae */ /* 0x0003e8000d121848 */
[----:B------:R1:W-:Y:S01]  /*1c770*/  LDGSTS.E [R11+0x34008], desc[UR8][R242.64], !P2 ;  /* 0x34008000f20b7fae */ /* 0x0003e2000d121848 */
[----:B----4-:R-:W-:-:S05]  /*1c780*/  IMAD.WIDE R136, R251, 0x4, R136 ;  /* 0x00000004fb887825 */ /* 0x010fca00078e0288 */
[----:B------:R4:W-:Y:S04]  /*1c790*/  STL.64 [R1+0xe30], R136 ;  /* 0x000e308801007387 */ /* 0x0009e80000100a00 */
[----:B------:R-:W-:Y:S01]  /*1c7a0*/  LDGSTS.E [R11+0x3000c], desc[UR8][R136.64], !P0 ;  /* 0x3000c000880b7fae */ /* 0x000fe2000c121848 */
[----:B------:R-:W-:-:S05]  /*1c7b0*/  IMAD.WIDE R4, R251, 0x4, R4 ;  /* 0x00000004fb047825 */ /* 0x000fca00078e0204 */
[----:B------:R4:W-:Y:S04]  /*1c7c0*/  STL.64 [R1+0xe28], R4 ;  /* 0x000e280401007387 */ /* 0x0009e80000100a00 */
[----:B------:R-:W-:Y:S01]  /*1c7d0*/  LDGSTS.E [R11+0x3400c], desc[UR8][R4.64], !P0 ;  /* 0x3400c000040b7fae */ /* 0x000fe2000c121848 */
[----:B-1----:R-:W-:-:S03]  /*1c7e0*/  IMAD.WIDE R244, R251, 0x4, R120 ;  /* 0x00000004fbf47825 */ /* 0x002fc600078e0278 */
[----:B------:R-:W3:Y:S01]  /*1c7f0*/  LDL.LU.64 R120, [R1+0x560] ;  /* 0x0005600001787983 */ /* 0x000ee20000300a00 */
[----:B------:R-:W-:-:S03]  /*1c800*/  IMAD.WIDE R242, R251, 0x4, R104 ;  /* 0x00000004fbf27825 */ /* 0x000fc600078e0268 */
[----:B------:R-:W3:Y:S04]  /*1c810*/  LDL.LU.64 R104, [R1+0x558] ;  /* 0x0005580001687983 */ /* 0x000ee80000300a00 */
[----:B------:R2:W-:Y:S04]  /*1c820*/  STL.64 [R1+0x758], R244 ;  /* 0x000758f401007387 */ /* 0x0005e80000100a00 */
[----:B------:R3:W-:Y:S04]  /*1c830*/  STL.64 [R1+0x748], R242 ;  /* 0x000748f201007387 */ /* 0x0007e80000100a00 */
[----:B----4-:R-:W4:Y:S04]  /*1c840*/  LDL.LU.64 R136, [R1+0xb40] ;  /* 0x000b400001887983 */ /* 0x010f280000300a00 */
[----:B------:R-:W4:Y:S01]  /*1c850*/  LDL.LU.64 R4, [R1+0xb38] ;  /* 0x000b380001047983 */ /* 0x000f220000300a00 */
[----:B------:R-:W-:Y:S01]  /*1c860*/  IADD3 R12, R3, -0xed, RZ ;  /* 0xffffff13030c7810 */ /* 0x000fe20007ffe0ff */
[----:B------:R-:W-:Y:S01]  /*1c870*/  VIADD R13, R152, 0xffffff12 ;  /* 0xffffff12980d7836 */ /* 0x000fe20000000000 */
[----:B------:R-:W1:Y:S02]  /*1c880*/  LDC R3, c[0x0][0x230] ;  /* 0x00008c00ff037b82 */ /* 0x000e640000000800 */
[----:B------:R-:W-:-:S02]  /*1c890*/  ISETP.GE.U32.AND P4, PT, R12, 0x7ffffe94, PT ;  /* 0x7ffffe940c00780c */ /* 0x000fc40003f86070 */
[----:B------:R-:W-:Y:S01]  /*1c8a0*/  ISETP.GE.U32.AND P5, PT, R13, 0x7ffffe93, PT ;  /* 0x7ffffe930d00780c */ /* 0x000fe20003fa6070 */
[----:B------:R-:W-:Y:S01]  /*1c8b0*/  VIADD R12, R2, 0xffffff11 ;  /* 0xffffff11020c7836 */ /* 0x000fe20000000000 */
[----:B------:R-:W-:Y:S02]  /*1c8c0*/  IADD3 R13, R153, -0xf0, RZ ;  /* 0xffffff10990d7810 */ /* 0x000fe40007ffe0ff */
        /* <DEDUP_REMOVED lines=13> */
[----:B------:R-:W-:Y:S01]  /*1c9a0*/  LDGSTS.E [R11+0x3c004], desc[UR8][R216.64], !P5 ;  /* 0x3c004000d80b7fae */ /* 0x000fe2000e921848 */
[----:B---3--:R-:W-:-:S03]  /*1c9b0*/  IMAD.WIDE R242, R251, 0x4, R8 ;  /* 0x00000004fbf27825 */ /* 0x008fc600078e0208 */
[----:B------:R-:W2:Y:S04]  /*1c9c0*/  LDL.LU.64 R232, [R1+0xb30] ;  /* 0x000b300001e87983 */ /* 0x000ea80000300a00 */
[----:B------:R-:W3:Y:S04]  /*1c9d0*/  LDL.LU.64 R8, [R1+0xb28] ;  /* 0x000b280001087983 */ /* 0x000ee80000300a00 */
[----:B------:R4:W-:Y:S04]  /*1c9e0*/  STL.64 [R1+0x628], R244 ;  /* 0x000628f401007387 */ /* 0x0009e80000100a00 */
[----:B------:R4:W-:Y:S04]  /*1c9f0*/  STL.64 [R1+0x618], R242 ;  /* 0x000618f201007387 */ /* 0x0009e80000100a00 */
[----:B-1----:R-:W3:Y:S04]  /*1ca00*/  LDL.LU.64 R24, [R1+0xb20] ;  /* 0x000b200001187983 */ /* 0x002ee80000300a00 */
        /* <DEDUP_REMOVED lines=32> */
[C---:B---3--:R-:W-:Y:S01]  /*1cc10*/  IMAD.WIDE R8, R251.reuse, 0x4, R8 ;  /* 0x00000004fb087825 */ /* 0x048fe200078e0208 */
[----:B------:R2:W-:Y:S04]  /*1cc20*/  STL.64 [R1+0x11c8], R232 ;  /* 0x0011c8e801007387 */ /* 0x0005e80000100a00 */
[----:B------:R3:W-:Y:S04]  /*1cc30*/  STL.64 [R1+0x11c0], R8 ;  /* 0x0011c00801007387 */ /* 0x0007e80000100a00 */
[----:B------:R-:W-:Y:S01]  /*1cc40*/  LDGSTS.E [R10+0x20004], desc[UR8][R232.64], !P0 ;  /* 0x20004000e80a7fae */ /* 0x000fe2000c121848 */
        /* <DEDUP_REMOVED lines=24> */
[----:B------:R-:W4:Y:S01]  /*1cdd0*/  LDL.LU.64 R4, [R1+0x738] ;  /* 0x0007380001047983 */ /* 0x000f220000300a00 */
[----:B------:R-:W-:Y:S01]  /*1cde0*/  VIADD R12, R2, 0xffffff4f ;  /* 0xffffff4f020c7836 */ /* 0x000fe20000000000 */
[----:B------:R-:W-:Y:S01]  /*1cdf0*/  IADD3 R13, R153, -0xb2, RZ ;  /* 0xffffff4e990d7810 */ /* 0x000fe20007ffe0ff */
[----:B------:R-:W1:Y:S03]  /*1ce00*/  LDC R2, c[0x0][0x230] ;  /* 0x00008c00ff027b82 */ /* 0x000e660000000800 */
[----:B------:R-:W-:-:S02]  /*1ce10*/  ISETP.GE.U32.AND P6, PT, R12, 0x7ffffed0, PT ;  /* 0x7ffffed00c00780c */ /* 0x000fc40003fc6070 */
[----:B------:R-:W-:Y:S01]  /*1ce20*/  ISETP.GE.U32.AND P1, PT, R13, 0x7ffffecf, PT ;  /* 0x7ffffecf0d00780c */ /* 0x000fe20003f26070 */
[----:B------:R-:W-:Y:S02]  /*1ce30*/  VIADD R12, R14, 0xffffff4d ;  /* 0xffffff4d0e0c7836 */ /* 0x000fe40000000000 */
        /* <DEDUP_REMOVED lines=16> */
[----:B------:R4:W-:Y:S04]  /*1cf40*/  LDGSTS.E [R10+0x28008], desc[UR8][R244.64], !P2 ;  /* 0x28008000f40a7fae */ /* 0x0009e8000d121848 */
[----:B------:R-:W2:Y:S04]  /*1cf50*/  LDL.LU.64 R8, [R1+0x730] ;  /* 0x0007300001087983 */ /* 0x000ea80000300a00 */
        /* <DEDUP_REMOVED lines=42> */
[----:B------:R1:W-:Y:S04]  /*1d200*/  LDGSTS.E [R10+0x30008], desc[UR8][R244.64], !P6 ;  /* 0x30008000f40a7fae */ /* 0x0003e8000f121848 */
[----:B------:R-:W4:Y:S04]  /*1d210*/  LDL.LU.64 R216, [R1+0x540] ;  /* 0x0005400001d87983 */ /* 0x000f280000300a00 */
[----:B------:R-:W4:Y:S04]  /*1d220*/  LDL.LU.64 R24, [R1+0x538] ;  /* 0x0005380001187983 */ /* 0x000f280000300a00 */
[----:B------:R1:W-:Y:S04]  /*1d230*/  STL.64 [R1+0x738], R244 ;  /* 0x000738f401007387 */ /* 0x0003e80000100a00 */
[----:B------:R1:W-:Y:S04]  /*1d240*/  STL.64 [R1+0xe08], R242 ;  /* 0x000e08f201007387 */ /* 0x0003e80000100a00 */
[----:B--2---:R-:W2:Y:S04]  /*1d250*/  LDL.LU.64 R8, [R1+0x530] ;  /* 0x0005300001087983 */ /* 0x004ea80000300a00 */
[----:B---3--:R-:W3:Y:S04]  /*1d260*/  LDL.LU.64 R232, [R1+0x528] ;  /* 0x0005280001e87983 */ /* 0x008ee80000300a00 */
        /* <DEDUP_REMOVED lines=11> */
[----:B------:R-:W-:Y:S04]  /*1d320*/  STL.64 [R1+0x778], R244 ;  /* 0x000778f401007387 */ /* 0x000fe80000100a00 */
[----:B------:R1:W-:Y:S04]  /*1d330*/  STL.64 [R1+0x788], R242 ;  /* 0x000788f201007387 */ /* 0x0003e80000100a00 */
[----:B----4-:R-:W4:Y:S04]  /*1d340*/  LDL.LU.64 R4, [R1+0xb00] ;  /* 0x000b000001047983 */ /* 0x010f280000300a00 */
[----:B------:R-:W4:Y:S01]  /*1d350*/  LDL.LU.64 R136, [R1+0xaf8] ;  /* 0x000af80001887983 */ /* 0x000f220000300a00 */
[----:B------:R-:W-:-:S02]  /*1d360*/  VIADD R12, R14, 0xffffff0f ;  /* 0xffffff0f0e0c7836 */ /* 0x000fc40000000000 */
[----:B------:R-:W-:Y:S01]  /*1d370*/  VIADD R13, R15, 0xffffff0e ;  /* 0xffffff0e0f0d7836 */ /* 0x000fe20000000000 */
[----:B------:R-:W4:Y:S02]  /*1d380*/  LDC R14, c[0x0][0x230] ;  /* 0x00008c00ff0e7b82 */ /* 0x000f240000000800 */
[----:B------:R-:W-:Y:S02]  /*1d390*/  ISETP.GE.U32.AND P2, PT, R12, 0x7ffffe90, PT ;  /* 0x7ffffe900c00780c */ /* 0x000fe40003f46070 */
[----:B------:R-:W-:-:S04]  /*1d3a0*/  IADD3 R12, R3, -0xf3, RZ ;  /* 0xffffff0d030c7810 */ /* 0x000fc80007ffe0ff */
[----:B------:R-:W3:Y:S01]  /*1d3b0*/  LDC R15, c[0x0][0x230] ;  /* 0x00008c00ff0f7b82 */ /* 0x000ee20000000800 */
[----:B------:R-:W-:Y:S01]  /*1d3c0*/  ISETP.GE.U32.AND P0, PT, R13, 0x7ffffe8f, PT ;  /* 0x7ffffe8f0d00780c */ /* 0x000fe20003f06070 */
[----:B------:R-:W-:Y:S01]  /*1d3d0*/  VIADD R13, R152, 0xffffff0c ;  /* 0xffffff0c980d7836 */ /* 0x000fe20000000000 */
[----:B------:R-:W-:-:S04]  /*1d3e0*/  ISETP.GE.U32.AND P4, PT, R12, 0x7ffffe8e, PT ;  /* 0x7ffffe8e0c00780c */ /* 0x000fc80003f86070 */
[----:B------:R-:W-:Y:S01]  /*1d3f0*/  LDGSTS.E [R10+0x38000], desc[UR8][R244.64], !P2 ;  /* 0x38000000f40a7fae */ /* 0x000fe2000d121848 */
[----:B------:R-:W4:Y:S01]  /*1d400*/  LDC R152, c[0x0][0x230] ;  /* 0x00008c00ff987b82 */ /* 0x000f220000000800 */
[----:B------:R-:W-:Y:S02]  /*1d410*/  ISETP.GE.U32.AND P5, PT, R13, 0x7ffffe8d, PT ;  /* 0x7ffffe8d0d00780c */ /* 0x000fe40003fa6070 */
[----:B------:R1:W-:Y:S01]  /*1d420*/  LDGSTS.E [R10+0x3c000], desc[UR8][R242.64], !P2 ;  /* 0x3c000000f20a7fae */ /* 0x0003e2000d121848 */
[----:B------:R-:W-:-:S04]  /*1d430*/  IADD3 R13, R153, -0x96, RZ ;  /* 0xffffff6a990d7810 */ /* 0x000fc80007ffe0ff */
[----:B------:R-:W-:Y:S01]  /*1d440*/  ISETP.GE.U32.AND P1, PT, R13, 0x7ffffeeb, PT ;  /* 0x7ffffeeb0d00780c */ /* 0x000fe20003f26070 */
[C---:B------:R-:W-:Y:S01]  /*1d450*/  IMAD.WIDE R216, R251.reuse, 0x4, R216 ;  /* 0x00000004fbd87825 */ /* 0x040fe200078e02d8 */
[----:B-1----:R-:W1:Y:S03]  /*1d460*/  LDC R242, c[0x0][0x230] ;  /* 0x00008c00fff27b82 */ /* 0x002e660000000800 */
[C---:B------:R-:W-:Y:S01]  /*1d470*/  IMAD.WIDE R24, R251.reuse, 0x4, R24 ;  /* 0x00000004fb187825 */ /* 0x040fe200078e0218 */
[----:B------:R-:W-:Y:S04]  /*1d480*/  STL.64 [R1+0x798], R216 ;  /* 0x000798d801007387 */ /* 0x000fe80000100a00 */
[----:B------:R1:W-:Y:S01]  /*1d490*/  STL.64 [R1+0x7a8], R24 ;  /* 0x0007a81801007387 */ /* 0x0003e20000100a00 */
[----:B------:R-:W4:Y:S03]  /*1d4a0*/  LDC R3, c[0x0][0x230] ;  /* 0x00008c00ff037b82 */ /* 0x000f260000000800 */
[----:B------:R-:W4:Y:S01]  /*1d4b0*/  LDL.LU.64 R246, [R1+0xaf0] ;  /* 0x000af00001f67983 */ /* 0x000f220000300a00 */
[----:B--2---:R-:W-:-:S03]  /*1d4c0*/  IMAD.WIDE R8, R251, 0x4, R8 ;  /* 0x00000004fb087825 */ /* 0x004fc600078e0208 */
[----:B------:R-:W-:Y:S01]  /*1d4d0*/  LDGSTS.E [R10+0x38004], desc[UR8][R216.64], !P0 ;  /* 0x38004000d80a7fae */ /* 0x000fe2000c121848 */
[----:B---3--:R-:W-:-:S03]  /*1d4e0*/  IMAD.WIDE R244, R251, 0x4, R232 ;  /* 0x00000004fbf47825 */ /* 0x008fc600078e02e8 */
[----:B------:R2:W-:Y:S04]  /*1d4f0*/  STL.64 [R1+0x7b8], R8 ;  /* 0x0007b80801007387 */ /* 0x0005e80000100a00 */
[----:B------:R-:W3:Y:S04]  /*1d500*/  LDL.LU.64 R232, [R1+0xae8] ;  /* 0x000ae80001e87983 */ /* 0x000ee80000300a00 */
[----:B------:R4:W-:Y:S04]  /*1d510*/  STL.64 [R1+0x7c8], R244 ;  /* 0x0007c8f401007387 */ /* 0x0009e80000100a00 */
[----:B------:R-:W-:Y:S04]  /*1d520*/  LDGSTS.E [R10+0x3c004], desc[UR8][R24.64], !P0 ;  /* 0x3c004000180a7fae */ /* 0x000fe8000c121848 */
[----:B------:R-:W-:Y:S01]  /*1d530*/  LDGSTS.E [R10+0x38008], desc[UR8][R8.64], !P4 ;  /* 0x38008000080a7fae */ /* 0x000fe2000e121848 */
[----:B------:R-:W-:-:S02]  /*1d540*/  VIADD R13, R15, 0xffffff68 ;  /* 0xffffff680f0d7836 */ /* 0x000fc40000000000 */
[C---:B------:R-:W-:Y:S01]  /*1d550*/  IMAD.WIDE R120, R251.reuse, 0x4, R120 ;  /* 0x00000004fb787825 */ /* 0x040fe200078e0278 */
[----:B-1----:R-:W3:Y:S01]  /*1d560*/  LDL.LU.64 R24, [R1+0xae0] ;  /* 0x000ae00001187983 */ /* 0x002ee20000300a00 */
[----:B------:R-:W1:Y:S03]  /*1d570*/  LDC R15, c[0x0][0x230] ;  /* 0x00008c00ff0f7b82 */ /* 0x000e660000000800 */
[----:B------:R-:W3:Y:S04]  /*1d580*/  LDL.LU.64 R216, [R1+0xad8] ;  /* 0x000ad80001d87983 */ /* 0x000ee80000300a00 */
[----:B--2---:R-:W2:Y:S01]  /*1d590*/  LDL.LU.64 R8, [R1+0x1a18] ;  /* 0x001a180001087983 */ /* 0x004ea20000300a00 */
[----:B------:R-:W-:Y:S01]  /*1d5a0*/  IMAD.WIDE R104, R251, 0x4, R104 ;  /* 0x00000004fb687825 */ /* 0x000fe200078e0268 */
[----:B------:R-:W-:-:S02]  /*1d5b0*/  ISETP.GE.U32.AND P0, PT, R13, 0x7ffffee9, PT ;  /* 0x7ffffee90d00780c */ /* 0x000fc40003f06070 */
[----:B------:R4:W-:Y:S02]  /*1d5c0*/  LDGSTS.E [R10+0x3c008], desc[UR8][R244.64], !P4 ;  /* 0x3c008000f40a7fae */ /* 0x0009e4000e121848 */
[C---:B----4-:R-:W-:Y:S02]  /*1d5d0*/  IMAD.WIDE R4, R251.reuse, 0x4, R4 ;  /* 0x00000004fb047825 */ /* 0x050fe400078e0204 */
[----:B------:R4:W-:Y:S02]  /*1d5e0*/  STL.64 [R1+0x7d8], R120 ;  /* 0x0007d87801007387 */ /* 0x0009e40000100a00 */
[----:B------:R-:W-:Y:S02]  /*1d5f0*/  VIADD R13, R152, 0xffffff4a ;  /* 0xffffff4a980d7836 */ /* 0x000fe40000000000 */
[----:B------:R4:W-:Y:S01]  /*1d600*/  STL.64 [R1+0x7e8], R104 ;  /* 0x0007e86801007387 */ /* 0x0009e20000100a00 */
[----:B------:R-:W-:-:S03]  /*1d610*/  IMAD.WIDE R244, R251, 0x4, R136 ;  /* 0x00000004fbf47825 */ /* 0x000fc600078e0288 */
[----:B------:R-:W2:Y:S04]  /*1d620*/  LDL.LU.64 R152, [R1+0xad0] ;  /* 0x000ad00001987983 */ /* 0x000ea80000300a00 */
[----:B------:R-:W-:Y:S04]  /*1d630*/  STL.64 [R1+0x1198], R4 ;  /* 0x0011980401007387 */ /* 0x000fe80000100a00 */
[----:B------:R-:W2:Y:S04]  /*1d640*/  LDL.LU.64 R136, [R1+0xac8] ;  /* 0x000ac80001887983 */ /* 0x000ea80000300a00 */
[----:B------:R-:W-:Y:S04]  /*1d650*/  LDGSTS.E [R10+0x3800c], desc[UR8][R120.64], !P5 ;  /* 0x3800c000780a7fae */ /* 0x000fe8000e921848 */
[----:B------:R-:W-:Y:S04]  /*1d660*/  STL.64 [R1+0x1190], R244 ;  /* 0x001190f401007387 */ /* 0x000fe80000100a00 */
[----:B------:R1:W-:Y:S04]  /*1d670*/  LDGSTS.E [R10+0x3c00c], desc[UR8][R104.64], !P5 ;  /* 0x3c00c000680a7fae */ /* 0x0003e8000e921848 */
[----:B----4-:R-:W4:Y:S04]  /*1d680*/  LDL.LU.64 R120, [R1+0x900] ;  /* 0x0009000001787983 */ /* 0x010f280000300a00 */
[----:B------:R-:W4:Y:S01]  /*1d690*/  LDL.LU.64 R104, [R1+0x8f8] ;  /* 0x0008f80001687983 */ /* 0x000f220000300a00 */
[----:B------:R-:W-:Y:S01]  /*1d6a0*/  VIADD R12, R2, 0xffffff6b ;  /* 0xffffff6b020c7836 */ /* 0x000fe20000000000 */
[----:B------:R-:W-:Y:S01]  /*1d6b0*/  ISETP.GE.U32.AND P5, PT, R13, 0x7ffffecb, PT ;  /* 0x7ffffecb0d00780c */ /* 0x000fe20003fa6070 */
[----:B------:R-:W4:Y:S03]  /*1d6c0*/  LDC R2, c[0x0][0x230] ;  /* 0x00008c00ff027b82 */ /* 0x000f260000000800 */
[----:B------:R-:W-:Y:S01]  /*1d6d0*/  ISETP.GE.U32.AND P6, PT, R12, 0x7ffffeec, PT ;  /* 0x7ffffeec0c00780c */ /* 0x000fe20003fc6070 */
[----:B------:R-:W-:Y:S01]  /*1d6e0*/  VIADD R12, R14, 0xffffff69 ;  /* 0xffffff690e0c7836 */ /* 0x000fe20000000000 */
[----:B------:R1:W-:Y:S01]  /*1d6f0*/  STL.64 [R1+0x1688], R10 ;  /* 0x0016880a01007387 */ /* 0x0003e20000100a00 */
[----:B------:R-:W-:-:S02]  /*1d700*/  IADD3 R13, R242, -0xb8, RZ ;  /* 0xffffff48f20d7810 */ /* 0x000fc40007ffe0ff */
[----:B------:R-:W4:Y:S01]  /*1d710*/  LDC R14, c[0x0][0x230] ;  /* 0x00008c00ff0e7b82 */ /* 0x000f220000000800 */
[----:B------:R-:W-:-:S07]  /*1d720*/  ISETP.GE.U32.AND P2, PT, R12, 0x7ffffeea, PT ;  /* 0x7ffffeea0c00780c */ /* 0x000fce0003f46070 */
[----:B-1----:R-:W1:Y:S08]  /*1d730*/  LDC R11, c[0x0][0x230] ;  /* 0x00008c00ff0b7b82 */ /* 0x002e700000000800 */
[----:B------:R-:W1:Y:S01]  /*1d740*/  LDC R10, c[0x0][0x230] ;  /* 0x00008c00ff0a7b82 */ /* 0x000e620000000800 */
[----:B------:R-:W-:-:S04]  /*1d750*/  IMAD.WIDE R246, R251, 0x4, R246 ;  /* 0x00000004fbf67825 */ /* 0x000fc800078e02f6 */
[----:B---3--:R-:W-:-:S04]  /*1d760*/  IMAD.WIDE R232, R251, 0x4, R232 ;  /* 0x00000004fbe87825 */ /* 0x008fc800078e02e8 */
[C---:B------:R-:W-:Y:S01]  /*1d770*/  IMAD.WIDE R242, R251.reuse, 0x4, R216 ;  /* 0x00000004fbf27825 */ /* 0x040fe200078e02d8 */
[----:B--2---:R-:W-:Y:S04]  /*1d780*/  LDGSTS.E [R9+0x20000], desc[UR8][R4.64], !P6 ;  /* 0x2000000004097fae */ /* 0x004fe8000f121848 */
[----:B------:R2:W-:Y:S04]  /*1d790*/  LDGSTS.E [R9+0x24000], desc[UR8][R244.64], !P6 ;  /* 0x24000000f4097fae */ /* 0x0005e8000f121848 */
[----:B------:R-:W-:Y:S04]  /*1d7a0*/  LDGSTS.E [R9+0x20004], desc[UR8][R246.64], !P1 ;  /* 0x20004000f6097fae */ /* 0x000fe8000c921848 */
[----:B------:R-:W3:Y:S01]  /*1d7b0*/  LDL.LU.64 R4, [R1+0x1a10] ;  /* 0x001a100001047983 */ /* 0x000ee20000300a00 */
[----:B--2---:R-:W-:-:S03]  /*1d7c0*/  IMAD.WIDE R244, R251, 0x4, R24 ;  /* 0x00000004fbf47825 */ /* 0x004fc600078e0218 */
[----:B------:R2:W-:Y:S04]  /*1d7d0*/  STL.64 [R1+0x1188], R246 ;  /* 0x001188f601007387 */ /* 0x0005e80000100a00 */
[----:B------:R1:W-:Y:S04]  /*1d7e0*/  STL.64 [R1+0x1180], R232 ;  /* 0x001180e801007387 */ /* 0x0003e80000100a00 */
[----:B------:R-:W3:Y:S04]  /*1d7f0*/  LDL.LU.64 R24, [R1+0x8f0] ;  /* 0x0008f00001187983 */ /* 0x000ee80000300a00 */
[----:B------:R-:W3:Y:S04]  /*1d800*/  LDL.LU.64 R216, [R1+0x8e8] ;  /* 0x0008e80001d87983 */ /* 0x000ee80000300a00 */
[----:B------:R4:W-:Y:S01]  /*1d810*/  STL.64 [R1+0x1178], R244 ;  /* 0x001178f401007387 */ /* 0x0009e20000100a00 */
[----:B------:R-:W-:-:S03]  /*1d820*/  IMAD.WIDE R152, R251, 0x4, R152 ;  /* 0x00000004fb987825 */ /* 0x000fc600078e0298 */
[----:B------:R4:W-:Y:S01]  /*1d830*/  STL.64 [R1+0x1170], R242 ;  /* 0x001170f201007387 */ /* 0x0009e20000100a00 */
[----:B------:R-:W-:-:S03]  /*1d840*/  IMAD.WIDE R136, R251, 0x4, R136 ;  /* 0x00000004fb887825 */ /* 0x000fc600078e0288 */
[----:B--2---:R-:W2:Y:S04]  /*1d850*/  LDL.LU.64 R246, [R1+0x8e0] ;  /* 0x0008e00001f67983 */ /* 0x004ea80000300a00 */
[----:B------:R-:W-:Y:S04]  /*1d860*/  LDGSTS.E [R9+0x24004], desc[UR8][R232.64], !P1 ;  /* 0x24004000e8097fae */ /* 0x000fe8000c921848 */
[----:B------:R4:W-:Y:S04]  /*1d870*/  LDGSTS.E [R9+0x20008], desc[UR8][R244.64], !P2 ;  /* 0x20008000f4097fae */ /* 0x0009e8000d121848 */
[----:B------:R4:W-:Y:S04]  /*1d880*/  LDGSTS.E [R9+0x24008], desc[UR8][R242.64], !P2 ;  /* 0x24008000f2097fae */ /* 0x0009e8000d121848 */
[----:B-1----:R-:W2:Y:S01]  /*1d890*/  LDL.LU.64 R232, [R1+0x8d8] ;  /* 0x0008d80001e87983 */ /* 0x002ea20000300a00 */
[----:B----4-:R-:W-:-:S03]  /*1d8a0*/  IMAD.WIDE R244, R251, 0x4, R120 ;  /* 0x00000004fbf47825 */ /* 0x010fc600078e0278 */
[----:B------:R1:W-:Y:S01]  /*1d8b0*/  STL.64 [R1+0x1168], R152 ;  /* 0x0011689801007387 */ /* 0x0003e20000100a00 */
[----:B------:R-:W-:-:S03]  /*1d8c0*/  IMAD.WIDE R242, R251, 0x4, R104 ;  /* 0x00000004fbf27825 */ /* 0x000fc600078e0268 */
[----:B------:R4:W-:Y:S04]  /*1d8d0*/  STL.64 [R1+0x1160], R136 ;  /* 0x0011608801007387 */ /* 0x0009e80000100a00 */
[----:B------:R-:W2:Y:S04]  /*1d8e0*/  LDL.LU.64 R120, [R1+0x8d0] ;  /* 0x0008d00001787983 */ /* 0x000ea80000300a00 */
[----:B------:R-:W2:Y:S04]  /*1d8f0*/  LDL.LU.64 R104, [R1+0x8c8] ;  /* 0x0008c80001687983 */ /* 0x000ea80000300a00 */
[----:B------:R2:W-:Y:S04]  /*1d900*/  STL.64 [R1+0xf98], R244 ;  /* 0x000f98f401007387 */ /* 0x0005e80000100a00 */
[----:B------:R-:W-:Y:S04]  /*1d910*/  LDGSTS.E [R9+0x2000c], desc[UR8][R152.64], !P0 ;  /* 0x2000c00098097fae */ /* 0x000fe8000c121848 */
[----:B------:R2:W-:Y:S04]  /*1d920*/  STL.64 [R1+0xf90], R242 ;  /* 0x000f90f201007387 */ /* 0x0005e80000100a00 */
[----:B------:R-:W-:Y:S04]  /*1d930*/  LDGSTS.E [R9+0x2400c], desc[UR8][R136.64], !P0 ;  /* 0x2400c00088097fae */ /* 0x000fe8000c121848 */
[----:B-1----:R-:W2:Y:S04]  /*1d940*/  LDL.LU.64 R152, [R1+0x700] ;  /* 0x0007000001987983 */ /* 0x002ea80000300a00 */
[----:B----4-:R-:W4:Y:S01]  /*1d950*/  LDL.LU.64 R136, [R1+0x6f8] ;  /* 0x0006f80001887983 */ /* 0x010f220000300a00 */
[----:B------:R-:W-:-:S02]  /*1d960*/  IADD3 R12, R3, -0xb5, RZ ;  /* 0xffffff4b030c7810 */ /* 0x000fc40007ffe0ff */
[----:B------:R-:W-:Y:S01]  /*1d970*/  ISETP.GE.U32.AND P1, PT, R13, 0x7ffffec9, PT ;  /* 0x7ffffec90d00780c */ /* 0x000fe20003f26070 */
[----:B------:R-:W1:Y:S01]  /*1d980*/  LDC R3, c[0x0][0x230] ;  /* 0x00008c00ff037b82 */ /* 0x000e620000000800 */
[----:B------:R-:W-:Y:S01]  /*1d990*/  ISETP.GE.U32.AND P4, PT, R12, 0x7ffffecc, PT ;  /* 0x7ffffecc0c00780c */ /* 0x000fe20003f86070 */
[----:B------:R-:W-:-:S05]  /*1d9a0*/  VIADD R12, R2, 0xffffff49 ;  /* 0xffffff49020c7836 */ /* 0x000fca0000000000 */
[----:B------:R-:W-:-:S07]  /*1d9b0*/  ISETP.GE.U32.AND P6, PT, R12, 0x7ffffeca, PT ;  /* 0x7ffffeca0c00780c */ /* 0x000fce0003fc6070 */
[----:B------:R2:W-:Y:S01]  /*1d9c0*/  LDGSTS.E [R9+0x28000], desc[UR8][R244.64], !P4 ;  /* 0x28000000f4097fae */ /* 0x0005e2000e121848 */
[----:B---3--:R-:W-:-:S03]  /*1d9d0*/  IMAD.WIDE R24, R251, 0x4, R24 ;  /* 0x00000004fb187825 */ /* 0x008fc600078e0218 */
[----:B------:R3:W-:Y:S01]  /*1d9e0*/  LDGSTS.E [R9+0x2c000], desc[UR8][R242.64], !P4 ;  /* 0x2c000000f2097fae */ /* 0x0007e2000e121848 */
[----:B------:R-:W1:Y:S01]  /*1d9f0*/  LDC R2, c[0x0][0x230] ;  /* 0x00008c00ff027b82 */ /* 0x000e620000000800 */
[C---:B------:R-:W-:Y:S02]  /*1da00*/  IMAD.WIDE R216, R251.reuse, 0x4, R216 ;  /* 0x00000004fbd87825 */ /* 0x040fe400078e02d8 */
        /* <DEDUP_REMOVED lines=11> */
[----:B------:R-:W3:Y:S01]  /*1dac0*/  LDL.LU.64 R24, [R1+0x6e0] ;  /* 0x0006e00001187983 */ /* 0x000ee20000300a00 */
[----:B------:R-:W-:-:S03]  /*1dad0*/  IMAD.WIDE R120, R251, 0x4, R120 ;  /* 0x00000004fb787825 */ /* 0x000fc600078e0278 */
[----:B------:R-:W3:Y:S01]  /*1dae0*/  LDL.LU.64 R216, [R1+0x6d8] ;  /* 0x0006d80001d87983 */ /* 0x000ee20000300a00 */
[----:B------:R-:W-:-:S03]  /*1daf0*/  IMAD.WIDE R104, R251, 0x4, R104 ;  /* 0x00000004fb687825 */ /* 0x000fc600078e0268 */
[----:B------:R4:W-:Y:S04]  /*1db00*/  LDGSTS.E [R9+0x2c008], desc[UR8][R242.64], !P6 ;  /* 0x2c008000f2097fae */ /* 0x0009e8000f121848 */
[----:B------:R4:W-:Y:S04]  /*1db10*/  STL.64 [R1+0x8d8], R120 ;  /* 0x0008d87801007387 */ /* 0x0009e80000100a00 */
[----:B------:R4:W-:Y:S04]  /*1db20*/  STL.64 [R1+0x8e8], R104 ;  /* 0x0008e86801007387 */ /* 0x0009e80000100a00 */
[----:B------:R-:W-:Y:S01]  /*1db30*/  LDGSTS.E [R9+0x2800c], desc[UR8][R120.64], !P1 ;  /* 0x2800c00078097fae */ /* 0x000fe2000c921848 */
[----:B-1----:R-:W-:-:S03]  /*1db40*/  IMAD.WIDE R244, R251, 0x4, R152 ;  /* 0x00000004fbf47825 */ /* 0x002fc600078e0298 */
[----:B------:R-:W-:Y:S04]  /*1db50*/  LDGSTS.E [R9+0x2c00c], desc[UR8][R104.64], !P1 ;  /* 0x2c00c00068097fae */ /* 0x000fe8000c921848 */
[----:B------:R-:W3:Y:S01]  /*1db60*/  LDL.LU.64 R152, [R1+0x6d0] ;  /* 0x0006d00001987983 */ /* 0x000ee20000300a00 */
[----:B----4-:R-:W-:-:S03]  /*1db70*/  IMAD.WIDE R242, R251, 0x4, R136 ;  /* 0x00000004fbf27825 */ /* 0x010fc600078e0288 */
        /* <DEDUP_REMOVED lines=25> */
[----:B-1----:R-:W-:-:S04]  /*1dd10*/  IMAD.WIDE R244, R251, 0x4, R24 ;  /* 0x00000004fbf47825 */ /* 0x002fc800078e0218 */
[C---:B------:R-:W-:Y:S01]  /*1dd20*/  IMAD.WIDE R242, R251.reuse, 0x4, R216 ;  /* 0x00000004fbf27825 */ /* 0x040fe200078e02d8 */
[----:B------:R1:W-:Y:S04]  /*1dd30*/  LDGSTS.E [R9+0x30008], desc[UR8][R244.64], !P4 ;  /* 0x30008000f4097fae */ /* 0x0003e8000e121848 */
[----:B------:R-:W4:Y:S04]  /*1dd40*/  LDL.LU.64 R216, [R1+0x500] ;  /* 0x0005000001d87983 */ /* 0x000f280000300a00 */
[----:B------:R-:W4:Y:S04]  /*1dd50*/  LDL.LU.64 R24, [R1+0x4f8] ;  /* 0x0004f80001187983 */ /* 0x000f280000300a00 */
[----:B------:R1:W-:Y:S04]  /*1dd60*/  STL.64 [R1+0x938], R244 ;  /* 0x000938f401007387 */ /* 0x0003e80000100a00 */
[----:B------:R1:W-:Y:S04]  /*1dd70*/  STL.64 [R1+0x948], R242 ;  /* 0x000948f201007387 */ /* 0x0003e80000100a00 */
[----:B--2---:R-:W2:Y:S01]  /*1dd80*/  LDL.LU.64 R246, [R1+0x4f0] ;  /* 0x0004f00001f67983 */ /* 0x004ea20000300a00 */
[----:B------:R-:W-:-:S03]  /*1dd90*/  IMAD.WIDE R152, R251, 0x4, R152 ;  /* 0x00000004fb987825 */ /* 0x000fc600078e0298 */
[----:B---3--:R-:W3:Y:S01]  /*1dda0*/  LDL.LU.64 R232, [R1+0x4e8] ;  /* 0x0004e80001e87983 */ /* 0x008ee20000300a00 */
[----:B----4-:R-:W-:-:S03]  /*1ddb0*/  IMAD.WIDE R136, R251, 0x4, R136 ;  /* 0x00000004fb887825 */ /* 0x010fc600078e0288 */
[----:B------:R4:W-:Y:S04]  /*1ddc0*/  LDGSTS.E [R9+0x34008], desc[UR8][R242.64], !P4 ;  /* 0x34008000f2097fae */ /* 0x0009e8000e121848 */
[----:B------:R4:W-:Y:S04]  /*1ddd0*/  STL.64 [R1+0x958], R152 ;  /* 0x0009589801007387 */ /* 0x0009e80000100a00 */
[----:B------:R4:W-:Y:S01]  /*1dde0*/  STL.64 [R1+0x968], R136 ;  /* 0x0009688801007387 */ /* 0x0009e20000100a00 */
[----:B-1----:R-:W-:-:S03]  /*1ddf0*/  IMAD.WIDE R244, R251, 0x4, R120 ;  /* 0x00000004fbf47825 */ /* 0x002fc600078e0278 */
[----:B------:R-:W-:Y:S01]  /*1de00*/  LDGSTS.E [R9+0x3000c], desc[UR8][R152.64], !P5 ;  /* 0x3000c00098097fae */ /* 0x000fe2000e921848 */
[----:B----4-:R-:W-:-:S03]  /*1de10*/  IMAD.WIDE R242, R251, 0x4, R104 ;  /* 0x00000004fbf27825 */ /* 0x010fc600078e0268 */
[----:B------:R-:W-:Y:S04]  /*1de20*/  LDGSTS.E [R9+0x3400c], desc[UR8][R136.64], !P5 ;  /* 0x3400c00088097fae */ /* 0x000fe8000e921848 */
        /* <DEDUP_REMOVED lines=16> */
[----:B------:R-:W-:Y:S01]  /*1df30*/  ISETP.GE.U32.AND P0, PT, R13, 0x7ffffe89, PT ;  /* 0x7ffffe890d00780c */ /* 0x000fe20003f06070 */
[----:B------:R-:W1:Y:S02]  /*1df40*/  LDC R15, c[0x0][0x230] ;  /* 0x00008c00ff0f7b82 */ /* 0x000e640000000800 */
[----:B------:R3:W-:Y:S06]  /*1df50*/  LDGSTS.E [R9+0x3c000], desc[UR8][R242.64], !P6 ;  /* 0x3c000000f2097fae */ /* 0x0007ec000f121848 */
        /* <DEDUP_REMOVED lines=10> */
[----:B------:R-:W3:Y:S04]  /*1e000*/  LDL.LU.64 R232, [R1+0xab0] ;  /* 0x000ab00001e87983 */ /* 0x000ee80000300a00 */
[----:B------:R2:W-:Y:S04]  /*1e010*/  STL.64 [R1+0x9b8], R244 ;  /* 0x0009b8f401007387 */ /* 0x0005e80000100a00 */
[----:B-1----:R-:W3:Y:S04]  /*1e020*/  LDL.LU.64 R216, [R1+0xaa8] ;  /* 0x000aa80001d87983 */ /* 0x002ee80000300a00 */
[----:B------:R1:W-:Y:S04]  /*1e030*/  STL.64 [R1+0x9c8], R242 ;  /* 0x0009c8f201007387 */ /* 0x0003e80000100a00 */
[----:B------:R-:W3:Y:S04]  /*1e040*/  LDL.LU.64 R246, [R1+0xaa0] ;  /* 0x000aa00001f67983 */ /* 0x000ee80000300a00 */
[----:B------:R-:W3:Y:S01]  /*1e050*/  LDL.LU.64 R24, [R1+0xa98] ;  /* 0x000a980001187983 */ /* 0x000ee20000300a00 */
[----:B----4-:R-:W-:-:S03]  /*1e060*/  IMAD.WIDE R104, R251, 0x4, R104 ;  /* 0x00000004fb687825 */ /* 0x010fc600078e0268 */
[----:B------:R1:W-:Y:S01]  /*1e070*/  LDGSTS.E [R9+0x3c008], desc[UR8][R242.64], !P2 ;  /* 0x3c008000f2097fae */ /* 0x0003e2000d121848 */
[----:B------:R-:W-:-:S03]  /*1e080*/  IMAD.WIDE R120, R251, 0x4, R120 ;  /* 0x00000004fb787825 */ /* 0x000fc600078e0278 */
[----:B------:R4:W-:Y:S04]  /*1e090*/  STL.64 [R1+0x9d8], R104 ;  /* 0x0009d86801007387 */ /* 0x0009e80000100a00 */
[----:B------:R4:W-:Y:S01]  /*1e0a0*/  STL.64 [R1+0x9e8], R120 ;  /* 0x0009e87801007387 */ /* 0x0009e20000100a00 */
[----:B--2---:R-:W-:-:S03]  /*1e0b0*/  IMAD.WIDE R244, R251, 0x4, R152 ;  /* 0x00000004fbf47825 */ /* 0x004fc600078e0298 */
[----:B------:R-:W-:Y:S01]  /*1e0c0*/  LDGSTS.E [R9+0x3800c], desc[UR8][R104.64], !P0 ;  /* 0x3800c00068097fae */ /* 0x000fe2000c121848 */
[----:B-1----:R-:W-:-:S03]  /*1e0d0*/  IMAD.WIDE R242, R251, 0x4, R136 ;  /* 0x00000004fbf27825 */ /* 0x002fc600078e0288 */
[----:B------:R1:W-:Y:S04]  /*1e0e0*/  LDGSTS.E [R9+0x3c00c], desc[UR8][R120.64], !P0 ;  /* 0x3c00c00078097fae */ /* 0x0003e8000c121848 */
[----:B------:R-:W2:Y:S04]  /*1e0f0*/  LDL.LU.64 R136, [R1+0xa90] ;  /* 0x000a900001887983 */ /* 0x000ea80000300a00 */
[----:B------:R-:W-:Y:S04]  /*1e100*/  STL.64 [R1+0x1158], R244 ;  /* 0x001158f401007387 */ /* 0x000fe80000100a00 */
[----:B----4-:R-:W4:Y:S04]  /*1e110*/  LDL.LU.64 R104, [R1+0xa88] ;  /* 0x000a880001687983 */ /* 0x010f280000300a00 */
[----:B------:R-:W-:Y:S04]  /*1e120*/  STL.64 [R1+0x1150], R242 ;  /* 0x001150f201007387 */ /* 0x000fe80000100a00 */
[----:B------:R-:W4:Y:S04]  /*1e130*/  LDL.LU.64 R152, [R1+0x8c0] ;  /* 0x0008c00001987983 */ /* 0x000f280000300a00 */
[----:B------:R-:W4:Y:S01]  /*1e140*/  LDL.LU.64 R120, [R1+0x8b8] ;  /* 0x0008b80001787983 */ /* 0x000f220000300a00 */
[----:B------:R-:W-:Y:S01]  /*1e150*/  IADD3 R12, R3, -0x99, RZ ;  /* 0xffffff67030c7810 */ /* 0x000fe20007ffe0ff */
[----:B------:R-:W-:Y:S01]  /*1e160*/  VIADD R13, R11, 0xffffff66 ;  /* 0xffffff660b0d7836 */ /* 0x000fe20000000000 */
[----:B------:R-:W4:Y:S02]  /*1e170*/  LDC R3, c[0x0][0x230] ;  /* 0x00008c00ff037b82 */ /* 0x000f240000000800 */
[----:B------:R-:W-:-:S02]  /*1e180*/  ISETP.GE.U32.AND P4, PT, R12, 0x7ffffee8, PT ;  /* 0x7ffffee80c00780c */ /* 0x000fc40003f86070 */
[----:B------:R-:W-:-:S04]  /*1e190*/  ISETP.GE.U32.AND P5, PT, R13, 0x7ffffee7, PT ;  /* 0x7ffffee70d00780c */ /* 0x000fc80003fa6070 */
[----:B------:R-:W1:Y:S01]  /*1e1a0*/  LDC R11, c[0x0][0x230] ;  /* 0x00008c00ff0b7b82 */ /* 0x000e620000000800 */
[----:B------:R-:W-:Y:S01]  /*1e1b0*/  IADD3 R13, R14, -0x9c, RZ ;  /* 0xffffff640e0d7810 */ /* 0x000fe20007ffe0ff */
[----:B------:R-:W-:Y:S01]  /*1e1c0*/  VIADD R12, R2, 0xffffff65 ;  /* 0xffffff65020c7836 */ /* 0x000fe20000000000 */
[----:B------:R1:W-:Y:S04]  /*1e1d0*/  STL.64 [R1+0x1690], R8 ;  /* 0x0016900801007387 */ /* 0x0003e80000100a00 */
[----:B------:R3:W-:Y:S01]  /*1e1e0*/  LDGSTS.E [R5+0x20000], desc[UR8][R244.64], !P4 ;  /* 0x20000000f4057fae */ /* 0x0007e2000e121848 */
[----:B------:R-:W4:Y:S01]  /*1e1f0*/  LDC R14, c[0x0][0x230] ;  /* 0x00008c00ff0e7b82 */ /* 0x000f220000000800 */
[----:B------:R-:W-:Y:S02]  /*1e200*/  ISETP.GE.U32.AND P6, PT, R12, 0x7ffffee6, PT ;  /* 0x7ffffee60c00780c */ /* 0x000fe40003fc6070 */
[----:B------:R3:W-:Y:S01]  /*1e210*/  LDGSTS.E [R5+0x24000], desc[UR8][R242.64], !P4 ;  /* 0x24000000f2057fae */ /* 0x0007e2000e121848 */
[----:B------:R-:W-:Y:S01]  /*1e220*/  ISETP.GE.U32.AND P1, PT, R13, 0x7ffffee5, PT ;  /* 0x7ffffee50d00780c */ /* 0x000fe20003f26070 */
[----:B------:R-:W-:-:S03]  /*1e230*/  VIADD R13, R15, 0xffffff46 ;  /* 0xffffff460f0d7836 */ /* 0x000fc60000000000 */
[----:B------:R-:W4:Y:S02]  /*1e240*/  LDC R2, c[0x0][0x230] ;  /* 0x00008c00ff027b82 */ /* 0x000f240000000800 */
[----:B------:R-:W-:Y:S01]  /*1e250*/  ISETP.GE.U32.AND P0, PT, R13, 0x7ffffec7, PT ;  /* 0x7ffffec70d00780c */ /* 0x000fe20003f06070 */
[----:B-1----:R-:W-:-:S05]  /*1e260*/  VIADD R13, R11, 0xffffff44 ;  /* 0xffffff440b0d7836 */ /* 0x002fca0000000000 */
[----:B------:R-:W1:Y:S08]  /*1e270*/  LDC R8, c[0x0][0x230] ;  /* 0x00008c00ff087b82 */ /* 0x000e700000000800 */
[----:B------:R-:W1:Y:S01]  /*1e280*/  LDC R9, c[0x0][0x230] ;  /* 0x00008c00ff097b82 */ /* 0x000e620000000800 */
[----:B---3--:R-:W-:-:S07]  /*1e290*/  IMAD.WIDE R232, R251, 0x4, R232 ;  /* 0x00000004fbe87825 */ /* 0x008fce00078e02e8 */
[----:B------:R-:W3:Y:S01]  /*1e2a0*/  LDC R11, c[0x0][0x230] ;  /* 0x00008c00ff0b7b82 */ /* 0x000ee20000000800 */
[C---:B------:R-:W-:Y:S01]  /*1e2b0*/  IMAD.WIDE R216, R251.reuse, 0x4, R216 ;  /* 0x00000004fbd87825 */ /* 0x040fe200078e02d8 */
[----:B------:R1:W-:Y:S04]  /*1e2c0*/  STL.64 [R1+0x1148], R232 ;  /* 0x001148e801007387 */ /* 0x0003e80000100a00 */
[----:B------:R2:W-:Y:S01]  /*1e2d0*/  STL.64 [R1+0x1140], R216 ;  /* 0x001140d801007387 */ /* 0x0005e20000100a00 */
[----:B------:R-:W-:-:S03]  /*1e2e0*/  IMAD.WIDE R244, R251, 0x4, R246 ;  /* 0x00000004fbf47825 */ /* 0x000fc600078e02f6 */
[----:B------:R-:W-:Y:S01]  /*1e2f0*/  LDGSTS.E [R5+0x20004], desc[UR8][R232.64], !P5 ;  /* 0x20004000e8057fae */ /* 0x000fe2000e921848 */
[----:B------:R-:W-:-:S03]  /*1e300*/  IMAD.WIDE R242, R251, 0x4, R24 ;  /* 0x00000004fbf27825 */ /* 0x000fc600078e0218 */
[----:B------:R-:W3:Y:S04]  /*1e310*/  LDL.LU.64 R246, [R1+0x8b0] ;  /* 0x0008b00001f67983 */ /* 0x000ee80000300a00 */
[----:B------:R-:W3:Y:S04]  /*1e320*/  LDL.LU.64 R24, [R1+0x8a8] ;  /* 0x0008a80001187983 */ /* 0x000ee80000300a00 */
[----:B------:R-:W-:Y:S04]  /*1e330*/  STL.64 [R1+0x1138], R244 ;  /* 0x001138f401007387 */ /* 0x000fe80000100a00 */
[----:B------:R4:W-:Y:S04]  /*1e340*/  STL.64 [R1+0x1130], R242 ;  /* 0x001130f201007387 */ /* 0x0009e80000100a00 */
[----:B-1----:R-:W3:Y:S04]  /*1e350*/  LDL.LU.64 R232, [R1+0x8a0] ;  /* 0x0008a00001e87983 */ /* 0x002ee80000300a00 */
[----:B------:R-:W-:Y:S01]  /*1e360*/  LDGSTS.E [R5+0x24004], desc[UR8][R216.64], !P5 ;  /* 0x24004000d8057fae */ /* 0x000fe2000e921848 */
[----:B--2---:R-:W-:-:S03]  /*1e370*/  IMAD.WIDE R136, R251, 0x4, R136 ;  /* 0x00000004fb887825 */ /* 0x004fc600078e0288 */
[----:B------:R-:W-:Y:S01]  /*1e380*/  LDGSTS.E [R5+0x20008], desc[UR8][R244.64], !P6 ;  /* 0x20008000f4057fae */ /* 0x000fe2000f121848 */
[----:B------:R-:W-:-:S03]  /*1e390*/  ISETP.GE.U32.AND P5, PT, R13, 0x7ffffec5, PT ;  /* 0x7ffffec50d00780c */ /* 0x000fc60003fa6070 */
[----:B------:R-:W2:Y:S01]  /*1e3a0*/  LDL.LU.64 R216, [R1+0x898] ;  /* 0x0008980001d87983 */ /* 0x000ea20000300a00 */
[C---:B----4-:R-:W-:Y:S01]  /*1e3b0*/  IMAD.WIDE R104, R251.reuse, 0x4, R104 ;  /* 0x00000004fb687825 */ /* 0x050fe200078e0268 */
[----:B------:R-:W-:Y:S02]  /*1e3c0*/  IADD3 R13, R14, -0xda, RZ ;  /* 0xffffff260e0d7810 */ /* 0x000fe40007ffe0ff */
[----:B------:R1:W-:Y:S04]  /*1e3d0*/  LDGSTS.E [R5+0x24008], desc[UR8][R242.64], !P6 ;  /* 0x24008000f2057fae */ /* 0x0003e8000f121848 */
[----:B------:R4:W-:Y:S01]  /*1e3e0*/  STL.64 [R1+0x1128], R136 ;  /* 0x0011288801007387 */ /* 0x0009e20000100a00 */
[----:B------:R-:W-:-:S03]  /*1e3f0*/  IMAD.WIDE R14, R251, 0x4, R120 ;  /* 0x00000004fb0e7825 */ /* 0x000fc600078e0278 */
[----:B------:R4:W-:Y:S01]  /*1e400*/  STL.64 [R1+0x1120], R104 ;  /* 0x0011206801007387 */ /* 0x0009e20000100a00 */
[----:B-1----:R-:W-:-:S03]  /*1e410*/  IMAD.WIDE R242, R251, 0x4, R152 ;  /* 0x00000004fbf27825 */ /* 0x002fc600078e0298 */
[----:B------:R-:W-:Y:S04]  /*1e420*/  LDGSTS.E [R5+0x2000c], desc[UR8][R136.64], !P1 ;  /* 0x2000c00088057fae */ /* 0x000fe8000c921848 */
[----:B------:R-:W2:Y:S04]  /*1e430*/  LDL.LU.64 R152, [R1+0x890] ;  /* 0x0008900001987983 */ /* 0x000ea80000300a00 */
[----:B------:R-:W2:Y:S04]  /*1e440*/  LDL.LU.64 R120, [R1+0x888] ;  /* 0x0008880001787983 */ /* 0x000ea80000300a00 */
[----:B------:R1:W-:Y:S04]  /*1e450*/  STL.64 [R1+0xf68], R242 ;  /* 0x000f68f201007387 */ /* 0x0003e80000100a00 */
[----:B------:R1:W-:Y:S04]  /*1e460*/  STL.64 [R1+0xa88], R14 ;  /* 0x000a880e01007387 */ /* 0x0003e80000100a00 */
[----:B----4-:R-:W4:Y:S04]  /*1e470*/  LDL.LU.64 R136, [R1+0x6c0] ;  /* 0x0006c00001887983 */ /* 0x010f280000300a00 */
[----:B------:R-:W-:Y:S04]  /*1e480*/  LDGSTS.E [R5+0x2400c], desc[UR8][R104.64], !P1 ;  /* 0x2400c00068057fae */ /* 0x000fe8000c921848 */
[----:B------:R-:W4:Y:S01]  /*1e490*/  LDL.LU.64 R104, [R1+0x6b8] ;  /* 0x0006b80001687983 */ /* 0x000f220000300a00 */
[----:B------:R-:W-:-:S02]  /*1e4a0*/  VIADD R12, R10, 0xffffff47 ;  /* 0xffffff470a0c7836 */ /* 0x000fc40000000000 */
[----:B------:R-:W4:Y:S03]  /*1e4b0*/  LDC R10, c[0x0][0x230] ;  /* 0x00008c00ff0a7b82 */ /* 0x000f260000000800 */
[----:B------:R-:W-:Y:S02]  /*1e4c0*/  ISETP.GE.U32.AND P2, PT, R12, 0x7ffffec8, PT ;  /* 0x7ffffec80c00780c */ /* 0x000fe40003f46070 */
[----:B------:R-:W-:Y:S01]  /*1e4d0*/  IADD3 R12, R3, -0xbb, RZ ;  /* 0xffffff45030c7810 */ /* 0x000fe20007ffe0ff */
[----:B---3--:R-:W-:-:S10]  /*1e4e0*/  IMAD.WIDE R244, R251, 0x4, R246 ;  /* 0x00000004fbf47825 */ /* 0x008fd400078e02f6 */
[----:B------:R1:W-:Y:S01]  /*1e4f0*/  LDGSTS.E [R5+0x28000], desc[UR8][R242.64], !P2 ;  /* 0x28000000f2057fae */ /* 0x0003e2000d121848 */
[C---:B------:R-:W-:Y:S01]  /*1e500*/  IMAD.WIDE R24, R251.reuse, 0x4, R24 ;  /* 0x00000004fb187825 */ /* 0x040fe200078e0218 */
[----:B------:R-:W-:Y:S02]  /*1e510*/  ISETP.GE.U32.AND P4, PT, R12, 0x7ffffec6, PT ;  /* 0x7ffffec60c00780c */ /* 0x000fe40003f86070 */
[----:B------:R3:W-:Y:S01]  /*1e520*/  LDGSTS.E [R5+0x2c000], desc[UR8][R14.64], !P2 ;  /* 0x2c0000000e057fae */ /* 0x0007e2000d121848 */
[----:B--2---:R-:W-:-:S03]  /*1e530*/  IMAD.WIDE R152, R251, 0x4, R152 ;  /* 0x00000004fb987825 */ /* 0x004fc600078e0298 */
[----:B------:R-:W-:Y:S01]  /*1e540*/  STL.64 [R1+0xa98], R244 ;  /* 0x000a98f401007387 */ /* 0x000fe20000100a00 */
[----:B------:R-:W-:-:S03]  /*1e550*/  IMAD.WIDE R120, R251, 0x4, R120 ;  /* 0x00000004fb787825 */ /* 0x000fc600078e0278 */
[----:B------:R2:W-:Y:S01]  /*1e560*/  STL.64 [R1+0xaa8], R24 ;  /* 0x000aa81801007387 */ /* 0x0005e20000100a00 */
[----:B------:R-:W-:Y:S01]  /*1e570*/  ISETP.GE.U32.AND P1, PT, R13, 0x7ffffea7, PT ;  /* 0x7ffffea70d00780c */ /* 0x000fe20003f26070 */
[----:B------:R-:W4:Y:S01]  /*1e580*/  LDC R3, c[0x0][0x230] ;  /* 0x00008c00ff037b82 */ /* 0x000f220000000800 */
[C---:B-1----:R-:W-:Y:S01]  /*1e590*/  IMAD.WIDE R242, R251.reuse, 0x4, R232 ;  /* 0x00000004fbf27825 */ /* 0x042fe200078e02e8 */
[----:B------:R-:W-:Y:S03]  /*1e5a0*/  LDGSTS.E [R5+0x28004], desc[UR8][R244.64], !P0 ;  /* 0x28004000f4057fae */ /* 0x000fe6000c121848 */
[C---:B---3--:R-:W-:Y:S01]  /*1e5b0*/  IMAD.WIDE R14, R251.reuse, 0x4, R216 ;  /* 0x00000004fb0e7825 */ /* 0x048fe200078e02d8 */
[----:B------:R-:W3:Y:S04]  /*1e5c0*/  LDL.LU.64 R232, [R1+0x6b0] ;  /* 0x0006b00001e87983 */ /* 0x000ee80000300a00 */
[----:B------:R-:W3:Y:S04]  /*1e5d0*/  LDL.LU.64 R216, [R1+0x6a8] ;  /* 0x0006a80001d87983 */ /* 0x000ee80000300a00 */
[----:B------:R4:W-:Y:S04]  /*1e5e0*/  STL.64 [R1+0xab8], R242 ;  /* 0x000ab8f201007387 */ /* 0x0009e80000100a00 */
[----:B------:R1:W-:Y:S04]  /*1e5f0*/  STL.64 [R1+0xac8], R14 ;  /* 0x000ac80e01007387 */ /* 0x0003e80000100a00 */
[----:B------:R-:W3:Y:S04]  /*1e600*/  LDL.LU.64 R246, [R1+0x6a0] ;  /* 0x0006a00001f67983 */ /* 0x000ee80000300a00 */
[----:B------:R-:W-:Y:S04]  /*1e610*/  LDGSTS.E [R5+0x2c004], desc[UR8][R24.64], !P0 ;  /* 0x2c00400018057fae */ /* 0x000fe8000c121848 */
[----:B------:R4:W-:Y:S04]  /*1e620*/  LDGSTS.E [R5+0x28008], desc[UR8][R242.64], !P4 ;  /* 0x28008000f2057fae */ /* 0x0009e8000e121848 */
[----:B------:R1:W-:Y:S04]  /*1e630*/  LDGSTS.E [R5+0x2c008], desc[UR8][R14.64], !P4 ;  /* 0x2c0080000e057fae */ /* 0x0003e8000e121848 */
[----:B--2---:R-:W2:Y:S01]  /*1e640*/  LDL.LU.64 R24, [R1+0x698] ;  /* 0x0006980001187983 */ /* 0x004ea20000300a00 */
[----:B----4-:R-:W-:-:S03]  /*1e650*/  IMAD.WIDE R242, R251, 0x4, R136 ;  /* 0x00000004fbf27825 */ /* 0x010fc600078e0288 */
[----:B------:R4:W-:Y:S01]  /*1e660*/  STL.64 [R1+0xad8], R152 ;  /* 0x000ad89801007387 */ /* 0x0009e20000100a00 */
[----:B-1----:R-:W-:-:S03]  /*1e670*/  IMAD.WIDE R14, R251, 0x4, R104 ;  /* 0x00000004fb0e7825 */ /* 0x002fc600078e0268 */
[----:B------:R1:W-:Y:S04]  /*1e680*/  STL.64 [R1+0xae8], R120 ;  /* 0x000ae87801007387 */ /* 0x0003e80000100a00 */
[----:B------:R-:W2:Y:S04]  /*1e690*/  LDL.LU.64 R104, [R1+0x690] ;  /* 0x0006900001687983 */ /* 0x000ea80000300a00 */
[----:B------:R-:W2:Y:S04]  /*1e6a0*/  LDL.LU.64 R136, [R1+0x688] ;  /* 0x0006880001887983 */ /* 0x000ea80000300a00 */
[----:B------:R3:W-:Y:S04]  /*1e6b0*/  STL.64 [R1+0xaf8], R242 ;  /* 0x000af8f201007387 */ /* 0x0007e80000100a00 */
[----:B------:R-:W-:Y:S04]  /*1e6c0*/  LDGSTS.E [R5+0x2800c], desc[UR8][R152.64], !P5 ;  /* 0x2800c00098057fae */ /* 0x000fe8000e921848 */
[----:B------:R2:W-:Y:S04]  /*1e6d0*/  STL.64 [R1+0xb08], R14 ;  /* 0x000b080e01007387 */ /* 0x0005e80000100a00 */
[----:B------:R-:W-:Y:S04]  /*1e6e0*/  LDGSTS.E [R5+0x2c00c], desc[UR8][R120.64], !P5 ;  /* 0x2c00c00078057fae */ /* 0x000fe8000e921848 */
[----:B----4-:R-:W4:Y:S04]  /*1e6f0*/  LDL.LU.64 R152, [R1+0x4d0] ;  /* 0x0004d00001987983 */ /* 0x010f280000300a00 */
[----:B-1----:R-:W4:Y:S01]  /*1e700*/  LDL.LU.64 R120, [R1+0x4c8] ;  /* 0x0004c80001787983 */ /* 0x002f220000300a00 */
[----:B------:R-:W-:-:S02]  /*1e710*/  VIADD R12, R2, 0xffffff27 ;  /* 0xffffff27020c7836 */ /* 0x000fc40000000000 */
[----:B------:R-:W-:Y:S01]  /*1e720*/  VIADD R13, R8, 0xffffff24 ;  /* 0xffffff24080d7836 */ /* 0x000fe20000000000 */
[----:B------:R-:W1:Y:S02]  /*1e730*/  LDC R2, c[0x0][0x230] ;  /* 0x00008c00ff027b82 */ /* 0x000e640000000800 */
[----:B------:R-:W-:Y:S01]  /*1e740*/  ISETP.GE.U32.AND P6, PT, R12, 0x7ffffea8, PT ;  /* 0x7ffffea80c00780c */ /* 0x000fe20003fc6070 */
[----:B------:R-:W-:-:S05]  /*1e750*/  VIADD R12, R10, 0xffffff25 ;  /* 0xffffff250a0c7836 */ /* 0x000fca0000000000 */
[----:B------:R-:W-:Y:S01]  /*1e760*/  ISETP.GE.U32.AND P2, PT, R12, 0x7ffffea6, PT ;  /* 0x7ffffea60c00780c */ /* 0x000fe20003f46070 */
[----:B------:R-:W1:Y:S06]  /*1e770*/  LDC R10, c[0x0][0x230] ;  /* 0x00008c00ff0a7b82 */ /* 0x000e6c0000000800 */
[----:B------:R3:W-:Y:S02]  /*1e780*/  LDGSTS.E [R5+0x30000], desc[UR8][R242.64], !P6 ;  /* 0x30000000f2057fae */ /* 0x0007e4000f121848 */
[----:B------:R-:W1:Y:S02]  /*1e790*/  LDC R8, c[0x0][0x230] ;  /* 0x00008c00ff087b82 */ /* 0x000e640000000800 */
[----:B------:R2:W-:Y:S01]  /*1e7a0*/  LDGSTS.E [R5+0x34000], desc[UR8][R14.64], !P6 ;  /* 0x340000000e057fae */ /* 0x0005e2000f121848 */
[----:B------:R-:W-:Y:S01]  /*1e7b0*/  ISETP.GE.U32.AND P0, PT, R13, 0x7ffffea5, PT ;  /* 0x7ffffea50d00780c */ /* 0x000fe20003f06070 */
[----:B---3--:R-:W-:-:S04]  /*1e7c0*/  IMAD.WIDE R232, R251, 0x4, R232 ;  /* 0x00000004fbe87825 */ /* 0x008fc800078e02e8 */
[C---:B------:R-:W-:Y:S01]  /*1e7d0*/  IMAD.WIDE R216, R251.reuse, 0x4, R216 ;  /* 0x00000004fbd87825 */ /* 0x040fe200078e02d8 */
[----:B------:R3:W-:Y:S04]  /*1e7e0*/  STL.64 [R1+0xb18], R232 ;  /* 0x000b18e801007387 */ /* 0x0007e80000100a00 */
[----:B------:R1:W-:Y:S04]  /*1e7f0*/  STL.64 [R1+0xb28], R216 ;  /* 0x000b28d801007387 */ /* 0x0003e80000100a00 */
[----:B------:R-:W-:Y:S01]  /*1e800*/  LDGSTS.E [R5+0x30004], desc[UR8][R232.64], !P1 ;  /* 0x30004000e8057fae */ /* 0x000fe2000c921848 */
[----:B------:R-:W-:-:S03]  /*1e810*/  IMAD.WIDE R242, R251, 0x4, R246 ;  /* 0x00000004fbf27825 */ /* 0x000fc600078e02f6 */
[----:B------:R-:W-:Y:S04]  /*1e820*/  LDGSTS.E [R5+0x34004], desc[UR8][R216.64], !P1 ;  /* 0x34004000d8057fae */ /* 0x000fe8000c921848 */
[----:B------:R-:W4:Y:S04]  /*1e830*/  LDL.LU.64 R246, [R1+0x4c0] ;  /* 0x0004c00001f67983 */ /* 0x000f280000300a00 */
[----:B------:R4:W-:Y:S01]  /*1e840*/  LDGSTS.E [R5+0x30008], desc[UR8][R242.64], !P2 ;  /* 0x30008000f2057fae */ /* 0x0009e2000d121848 */
[----:B--2---:R-:W-:-:S03]  /*1e850*/  IMAD.WIDE R14, R251, 0x4, R24 ;  /* 0x00000004fb0e7825 */ /* 0x004fc600078e0218 */
[----:B------:R-:W2:Y:S04]  /*1e860*/  LDL.LU.64 R24, [R1+0x4b8] ;  /* 0x0004b80001187983 */ /* 0x000ea80000300a00 */
[----:B------:R4:W-:Y:S04]  /*1e870*/  STL.64 [R1+0xb38], R242 ;  /* 0x000b38f201007387 */ /* 0x0009e80000100a00 */
[----:B------:R4:W-:Y:S04]  /*1e880*/  STL.64 [R1+0xb48], R14 ;  /* 0x000b480e01007387 */ /* 0x0009e80000100a00 */
[----:B---3--:R-:W3:Y:S01]  /*1e890*/  LDL.LU.64 R232, [R1+0x4b0] ;  /* 0x0004b00001e87983 */ /* 0x008ee20000300a00 */
[----:B------:R-:W-:-:S03]  /*1e8a0*/  IMAD.WIDE R104, R251, 0x4, R104 ;  /* 0x00000004fb687825 */ /* 0x000fc600078e0268 */
[----:B-1----:R-:W3:Y:S01]  /*1e8b0*/  LDL.LU.64 R216, [R1+0x4a8] ;  /* 0x0004a80001d87983 */ /* 0x002ee20000300a00 */
[----:B------:R-:W-:-:S03]  /*1e8c0*/  IMAD.WIDE R136, R251, 0x4, R136 ;  /* 0x00000004fb887825 */ /* 0x000fc600078e0288 */
[----:B------:R1:W-:Y:S04]  /*1e8d0*/  LDGSTS.E [R5+0x34008], desc[UR8][R14.64], !P2 ;  /* 0x340080000e057fae */ /* 0x0003e8000d121848 */
        /* <DEDUP_REMOVED lines=8> */
[----:B------:R-:W-:Y:S04]  /*1e960*/  STL.64 [R1+0xb78], R242 ;  /* 0x000b78f201007387 */ /* 0x000fe80000100a00 */
[----:B------:R1:W-:Y:S04]  /*1e970*/  STL.64 [R1+0xb88], R14 ;  /* 0x000b880e01007387 */ /* 0x0003e80000100a00 */
        /* <DEDUP_REMOVED lines=9> */
[----:B------:R-:W-:-:S05]  /*1ea10*/  VIADD R12, R2, 0xffffff05 ;  /* 0xffffff05020c7836 */ /* 0x000fca0000000000 */
[----:B------:R-:W-:Y:S01]  /*1ea20*/  LDGSTS.E [R5+0x38000], desc[UR8][R242.64], !P4 ;  /* 0x38000000f2057fae */ /* 0x000fe2000e121848 */
[----:B------:R-:W3:Y:S01]  /*1ea30*/  LDC R10, c[0x0][0x230] ;  /* 0x00008c00ff0a7b82 */ /* 0x000ee20000000800 */
[----:B------:R-:W-:Y:S02]  /*1ea40*/  ISETP.GE.U32.AND P6, PT, R12, 0x7ffffe86, PT ;  /* 0x7ffffe860c00780c */ /* 0x000fe40003fc6070 */
[----:B------:R1:W-:Y:S01]  /*1ea50*/  LDGSTS.E [R5+0x3c000], desc[UR8][R14.64], !P4 ;  /* 0x3c0000000e057fae */ /* 0x0003e2000e121848 */
[----:B------:R-:W-:Y:S01]  /*1ea60*/  ISETP.GE.U32.AND P1, PT, R13, 0x7ffffe85, PT ;  /* 0x7ffffe850d00780c */ /* 0x000fe20003f26070 */
[----:B------:R-:W-:Y:S02]  /*1ea70*/  VIADD R13, R8, 0xffffff62 ;  /* 0xffffff62080d7836 */ /* 0x000fe40000000000 */
[----:B------:R-:W-:Y:S01]  /*1ea80*/  VIADD R12, R9, 0xffffff63 ;  /* 0xffffff63090c7836 */ /* 0x000fe20000000000 */
[----:B------:R-:W4:Y:S02]  /*1ea90*/  LDC R8, c[0x0][0x230] ;  /* 0x00008c00ff087b82 */ /* 0x000f240000000800 */
[----:B------:R-:W-:-:S02]  /*1eaa0*/  ISETP.GE.U32.AND P0, PT, R13, 0x7ffffee3, PT ;  /* 0x7ffffee30d00780c */ /* 0x000fc40003f06070 */
[----:B------:R-:W-:Y:S01]  /*1eab0*/  ISETP.GE.U32.AND P2, PT, R12, 0x7ffffee4, PT ;  /* 0x7ffffee40c00780c */ /* 0x000fe20003f46070 */
[----:B-1----:R-:W-:-:S03]  /*1eac0*/  VIADD R13, R11, 0xffffff60 ;  /* 0xffffff600b0d7836 */ /* 0x002fc60000000000 */
[----:B------:R-:W1:Y:S01]  /*1ead0*/  LDC R2, c[0x0][0x230] ;  /* 0x00008c00ff027b82 */ /* 0x000e620000000800 */
[----:B------:R-:W-:-:S07]  /*1eae0*/  IMAD.WIDE R14, R251, 0x4, R246 ;  /* 0x00000004fb0e7825 */ /* 0x000fce00078e02f6 */
[----:B------:R-:W1:Y:S01]  /*1eaf0*/  LDC R9, c[0x0][0x230] ;  /* 0x00008c00ff097b82 */ /* 0x000e620000000800 */
[----:B------:R3:W-:Y:S04]  /*1eb00*/  STL.64 [R1+0xb98], R14 ;  /* 0x000b980e01007387 */ /* 0x0007e80000100a00 */
[----:B------:R-:W-:Y:S01]  /*1eb10*/  LDGSTS.E [R5+0x38004], desc[UR8][R14.64], !P5 ;  /* 0x380040000e057fae */ /* 0x000fe2000e921848 */
[----:B--2---:R-:W-:-:S05]  /*1eb20*/  IMAD.WIDE R244, R251, 0x4, R24 ;  /* 0x00000004fbf47825 */ /* 0x004fca00078e0218 */
[----:B------:R-:W-:Y:S04]  /*1eb30*/  STL.64 [R1+0xba8], R244 ;  /* 0x000ba8f401007387 */ /* 0x000fe80000100a00 */
[----:B------:R-:W-:Y:S01]  /*1eb40*/  LDGSTS.E [R5+0x3c004], desc[UR8][R244.64], !P5 ;  /* 0x3c004000f4057fae */ /* 0x000fe2000e921848 */
[----:B---3--:R-:W-:-:S03]  /*1eb50*/  IMAD.WIDE R242, R251, 0x4, R232 ;  /* 0x00000004fbf27825 */ /* 0x008fc600078e02e8 */
[----:B------:R-:W2:Y:S01]  /*1eb60*/  LDL.LU.64 R232, [R1+0xa70] ;  /* 0x000a700001e87983 */ /* 0x000ea20000300a00 */
[----:B------:R-:W-:-:S03]  /*1eb70*/  IMAD.WIDE R24, R251, 0x4, R216 ;  /* 0x00000004fb187825 */ /* 0x000fc600078e02d8 */
[----:B------:R-:W3:Y:S04]  /*1eb80*/  LDL.LU.64 R216, [R1+0xa68] ;  /* 0x000a680001d87983 */ /* 0x000ee80000300a00 */
[----:B------:R4:W-:Y:S04]  /*1eb90*/  STL.64 [R1+0xbb8], R242 ;  /* 0x000bb8f201007387 */ /* 0x0009e80000100a00 */
[----:B------:R1:W-:Y:S04]  /*1eba0*/  STL.64 [R1+0xbc8], R24 ;  /* 0x000bc81801007387 */ /* 0x0003e80000100a00 */
[----:B------:R-:W3:Y:S04]  /*1ebb0*/  LDL.LU.64 R14, [R1+0xa60] ;  /* 0x000a6000010e7983 */ /* 0x000ee80000300a00 */
[----:B------:R1:W-:Y:S04]  /*1ebc0*/  LDGSTS.E [R5+0x38008], desc[UR8][R242.64], !P6 ;  /* 0x38008000f2057fae */ /* 0x0003e8000f121848 */
[----:B------:R-:W3:Y:S01]  /*1ebd0*/  LDL.LU.64 R246, [R1+0xa58] ;  /* 0x000a580001f67983 */ /* 0x000ee20000300a00 */
[----:B------:R-:W-:-:S02]  /*1ebe0*/  ISETP.GE.U32.AND P5, PT, R13, 0x7ffffee1, PT ;  /* 0x7ffffee10d00780c */ /* 0x000fc40003fa6070 */
[----:B------:R-:W-:Y:S01]  /*1ebf0*/  IADD3 R13, R10, -0xbe, RZ ;  /* 0xffffff420a0d7810 */ /* 0x000fe20007ffe0ff */
[----:B------:R1:W-:Y:S01]  /*1ec00*/  LDGSTS.E [R5+0x3c008], desc[UR8][R24.64], !P6 ;  /* 0x3c00800018057fae */ /* 0x0003e2000f121848 */
[----:B----4-:R-:W-:-:S04]  /*1ec10*/  IMAD.WIDE R120, R251, 0x4, R120 ;  /* 0x00000004fb787825 */ /* 0x010fc800078e0278 */
[----:B-1----:R-:W-:-:S05]  /*1ec20*/  IMAD.WIDE R242, R251, 0x4, R152 ;  /* 0x00000004fbf27825 */ /* 0x002fca00078e0298 */
[----:B------:R-:W-:Y:S01]  /*1ec30*/  STL.64 [R1+0xbd8], R242 ;  /* 0x000bd8f201007387 */ /* 0x000fe20000100a00 */
[----:B------:R-:W1:Y:S01]  /*1ec40*/  LDC R24, c[0x0][0x230] ;  /* 0x00008c00ff187b82 */ /* 0x000e620000000800 */
[C---:B------:R-:W-:Y:S02]  /*1ec50*/  IMAD.WIDE R104, R251.reuse, 0x4, R104 ;  /* 0x00000004fb687825 */ /* 0x040fe400078e0268 */
[----:B------:R4:W-:Y:S02]  /*1ec60*/  STL.64 [R1+0xbe8], R120 ;  /* 0x000be87801007387 */ /* 0x0009e40000100a00 */
[----:B------:R-:W-:Y:S02]  /*1ec70*/  IMAD.WIDE R10, R251, 0x4, R136 ;  /* 0x00000004fb0a7825 */ /* 0x000fe400078e0288 */
[----:B------:R-:W3:Y:S04]  /*1ec80*/  LDL.LU.64 R152, [R1+0xa50] ;  /* 0x000a500001987983 */ /* 0x000ee80000300a00 */
[----:B------:R-:W3:Y:S04]  /*1ec90*/  LDL.LU.64 R136, [R1+0xa48] ;  /* 0x000a480001887983 */ /* 0x000ee80000300a00 */
[----:B------:R4:W-:Y:S04]  /*1eca0*/  STL.64 [R1+0x1118], R104 ;  /* 0x0011186801007387 */ /* 0x0009e80000100a00 */
[----:B------:R-:W-:Y:S04]  /*1ecb0*/  LDGSTS.E [R5+0x3800c], desc[UR8][R242.64], !P1 ;  /* 0x3800c000f2057fae */ /* 0x000fe8000c921848 */
[----:B------:R1:W-:Y:S04]  /*1ecc0*/  STL.64 [R1+0x1110], R10 ;  /* 0x0011100a01007387 */ /* 0x0003e80000100a00 */
[----:B------:R-:W-:Y:S04]  /*1ecd0*/  LDGSTS.E [R5+0x3c00c], desc[UR8][R120.64], !P1 ;  /* 0x3c00c00078057fae */ /* 0x000fe8000c921848 */
[----:B------:R-:W-:Y:S04]  /*1ece0*/  LDGSTS.E [R4+0x20000], desc[UR8][R104.64], !P2 ;  /* 0x2000000068047fae */ /* 0x000fe8000d121848 */
[----:B----4-:R-:W4:Y:S04]  /*1ecf0*/  LDL.LU.64 R120, [R1+0x880] ;  /* 0x0008800001787983 */ /* 0x010f280000300a00 */
[----:B------:R-:W4:Y:S01]  /*1ed00*/  LDL.LU.64 R104, [R1+0x878] ;  /* 0x0008780001687983 */ /* 0x000f220000300a00 */
[----:B------:R-:W-:-:S02]  /*1ed10*/  IADD3 R12, R3, -0x9f, RZ ;  /* 0xffffff61030c7810 */ /* 0x000fc40007ffe0ff */
[----:B------:R-:W-:Y:S01]  /*1ed20*/  ISETP.GE.U32.AND P1, PT, R13, 0x7ffffec3, PT ;  /* 0x7ffffec30d00780c */ /* 0x000fe20003f26070 */
[----:B------:R1:W-:Y:S01]  /*1ed30*/  LDGSTS.E [R4+0x24000], desc[UR8][R10.64], !P2 ;  /* 0x240000000a047fae */ /* 0x0003e2000d121848 */
[----:B------:R-:W-:Y:S01]  /*1ed40*/  ISETP.GE.U32.AND P4, PT, R12, 0x7ffffee2, PT ;  /* 0x7ffffee20c00780c */ /* 0x000fe20003f86070 */
[----:B------:R-:W-:Y:S01]  /*1ed50*/  VIADD R13, R8, 0xffffff40 ;  /* 0xffffff40080d7836 */ /* 0x000fe20000000000 */
[----:B------:R-:W4:Y:S01]  /*1ed60*/  LDC R3, c[0x0][0x230] ;  /* 0x00008c00ff037b82 */ /* 0x000f220000000800 */
[----:B------:R-:W-:-:S05]  /*1ed70*/  VIADD R12, R2, 0xffffff43 ;  /* 0xffffff43020c7836 */ /* 0x000fca0000000000 */
[----:B------:R-:W-:Y:S02]  /*1ed80*/  ISETP.GE.U32.AND P6, PT, R12, 0x7ffffec4, PT ;  /* 0x7ffffec40c00780c */ /* 0x000fe40003fc6070 */
[----:B------:R-:W4:Y:S01]  /*1ed90*/  LDC R2, c[0x0][0x230] ;  /* 0x00008c00ff027b82 */ /* 0x000f220000000800 */
[----:B--2---:R-:W-:-:S07]  /*1eda0*/  IMAD.WIDE R232, R251, 0x4, R232 ;  /* 0x00000004fbe87825 */ /* 0x004fce00078e02e8 */
[----:B------:R-:W2:Y:S01]  /*1edb0*/  LDC R8, c[0x0][0x230] ;  /* 0x00008c00ff087b82 */ /* 0x000ea20000000800 */
[C---:B---3--:R-:W-:Y:S01]  /*1edc0*/  IMAD.WIDE R216, R251.reuse, 0x4, R216 ;  /* 0x00000004fbd87825 */ /* 0x048fe200078e02d8 */
[----:B------:R-:W-:Y:S04]  /*1edd0*/  STL.64 [R1+0x1108], R232 ;  /* 0x001108e801007387 */ /* 0x000fe80000100a00 */
[----:B------:R-:W-:Y:S04]  /*1ede0*/  STL.64 [R1+0x1100], R216 ;  /* 0x001100d801007387 */ /* 0x000fe80000100a00 */
[----:B------:R-:W-:Y:S01]  /*1edf0*/  LDGSTS.E [R4+0x20004], desc[UR8][R232.64], !P0 ;  /* 0x20004000e8047fae */ /* 0x000fe2000c121848 */
[----:B------:R-:W-:-:S03]  /*1ee00*/  IMAD.WIDE R14, R251, 0x4, R14 ;  /* 0x00000004fb0e7825 */ /* 0x000fc600078e020e */
[----:B------:R-:W-:Y:S04]  /*1ee10*/  LDGSTS.E [R4+0x24004], desc[UR8][R216.64], !P0 ;  /* 0x24004000d8047fae */ /* 0x000fe8000c121848 */
[----:B------:R3:W-:Y:S01]  /*1ee20*/  STL.64 [R1+0x10f8], R14 ;  /* 0x0010f80e01007387 */ /* 0x0007e20000100a00 */
[----:B-1----:R-:W-:-:S03]  /*1ee30*/  IMAD.WIDE R10, R251, 0x4, R246 ;  /* 0x00000004fb0a7825 */ /* 0x002fc600078e02f6 */
[----:B------:R-:W2:Y:S01]  /*1ee40*/  LDL.LU.64 R244, [R1+0x870] ;  /* 0x0008700001f47983 */ /* 0x000ea20000300a00 */
[----:B------:R-:W-:-:S03]  /*1ee50*/  ISETP.GE.U32.AND P0, PT, R13, 0x7ffffec1, PT ;  /* 0x7ffffec10d00780c */ /* 0x000fc60003f06070 */
[----:B------:R1:W-:Y:S01]  /*1ee60*/  STL.64 [R1+0x10f0], R10 ;  /* 0x0010f00a01007387 */ /* 0x0003e20000100a00 */
[----:B------:R-:W-:-:S03]  /*1ee70*/  VIADD R13, R24, 0xffffff22 ;  /* 0xffffff22180d7836 */ /* 0x000fc60000000000 */
[----:B------:R-:W2:Y:S04]  /*1ee80*/  LDL.LU.64 R242, [R1+0x868] ;  /* 0x0008680001f27983 */ /* 0x000ea80000300a00 */
[----:B------:R2:W-:Y:S04]  /*1ee90*/  LDGSTS.E [R4+0x20008], desc[UR8][R14.64], !P4 ;  /* 0x200080000e047fae */ /* 0x0005e8000e121848 */
[----:B------:R2:W-:Y:S01]  /*1eea0*/  LDGSTS.E [R4+0x24008], desc[UR8][R10.64], !P4 ;  /* 0x240080000a047fae */ /* 0x0005e2000e121848 */
[----:B------:R-:W-:-:S03]  /*1eeb0*/  IMAD.WIDE R152, R251, 0x4, R152 ;  /* 0x00000004fb987825 */ /* 0x000fc600078e0298 */
[----:B---3--:R-:W3:Y:S01]  /*1eec0*/  LDL.LU.64 R14, [R1+0x860] ;  /* 0x00086000010e7983 */ /* 0x008ee20000300a00 */
[----:B------:R-:W-:-:S03]  /*1eed0*/  IMAD.WIDE R136, R251, 0x4, R136 ;  /* 0x00000004fb887825 */ /* 0x000fc600078e0288 */
[----:B-1----:R-:W3:Y:S04]  /*1eee0*/  LDL.LU.64 R10, [R1+0x858] ;  /* 0x00085800010a7983 */ /* 0x002ee80000300a00 */
[----:B------:R-:W3:Y:S04]  /*1eef0*/  LDL.LU.64 R24, [R1+0x850] ;  /* 0x0008500001187983 */ /* 0x000ee80000300a00 */
[----:B------:R-:W3:Y:S04]  /*1ef00*/  LDL.LU.64 R246, [R1+0x848] ;  /* 0x0008480001f67983 */ /* 0x000ee80000300a00 */
[----:B------:R1:W-:Y:S04]  /*1ef10*/  STL.64 [R1+0x10e8], R152 ;  /* 0x0010e89801007387 */ /* 0x0003e80000100a00 */
[----:B------:R1:W-:Y:S04]  /*1ef20*/  STL.64 [R1+0x10e0], R136 ;  /* 0x0010e08801007387 */ /* 0x0003e80000100a00 */
[----:B------:R-:W3:Y:S04]  /*1ef30*/  LDL.LU.64 R232, [R1+0x680] ;  /* 0x0006800001e87983 */ /* 0x000ee80000300a00 */
[----:B------:R-:W3:Y:S01]  /*1ef40*/  LDL.LU.64 R216, [R1+0x678] ;  /* 0x0006780001d87983 */ /* 0x000ee20000300a00 */
[----:B----4-:R-:W-:-:S03]  /*1ef50*/  IMAD.WIDE R120, R251, 0x4, R120 ;  /* 0x00000004fb787825 */ /* 0x010fc600078e0278 */
[----:B------:R-:W-:Y:S01]  /*1ef60*/  LDGSTS.E [R4+0x2000c], desc[UR8][R152.64], !P5 ;  /* 0x2000c00098047fae */ /* 0x000fe2000e921848 */
[----:B------:R-:W-:-:S03]  /*1ef70*/  IMAD.WIDE R104, R251, 0x4, R104 ;  /* 0x00000004fb687825 */ /* 0x000fc600078e0268 */
[----:B------:R4:W-:Y:S04]  /*1ef80*/  STL.64 [R1+0xf60], R120 ;  /* 0x000f607801007387 */ /* 0x0009e80000100a00 */
[----:B------:R4:W-:Y:S04]  /*1ef90*/  STL.64 [R1+0xf58], R104 ;  /* 0x000f586801007387 */ /* 0x0009e80000100a00 */
[----:B------:R-:W-:Y:S04]  /*1efa0*/  LDGSTS.E [R4+0x2400c], desc[UR8][R136.64], !P5 ;  /* 0x2400c00088047fae */ /* 0x000fe8000e921848 */
[----:B-1----:R-:W3:Y:S04]  /*1efb0*/  LDL.LU.64 R152, [R1+0x670] ;  /* 0x0006700001987983 */ /* 0x002ee80000300a00 */
[----:B------:R-:W-:Y:S04]  /*1efc0*/  LDGSTS.E [R4+0x28000], desc[UR8][R120.64], !P6 ;  /* 0x2800000078047fae */ /* 0x000fe8000f121848 */
[----:B------:R-:W3:Y:S04]  /*1efd0*/  LDL.LU.64 R136, [R1+0x668] ;  /* 0x0006680001887983 */ /* 0x000ee80000300a00 */
[----:B------:R-:W-:Y:S04]  /*1efe0*/  LDGSTS.E [R4+0x2c000], desc[UR8][R104.64], !P6 ;  /* 0x2c00000068047fae */ /* 0x000fe8000f121848 */
[----:B----4-:R-:W4:Y:S04]  /*1eff0*/  LDL.LU.64 R120, [R1+0x660] ;  /* 0x0006600001787983 */ /* 0x010f280000300a00 */
[----:B------:R-:W4:Y:S01]  /*1f000*/  LDL.LU.64 R104, [R1+0x658] ;  /* 0x0006580001687983 */ /* 0x000f220000300a00 */
[----:B------:R-:W-:Y:S01]  /*1f010*/  ISETP.GE.U32.AND P5, PT, R13, 0x7ffffea3, PT ;  /* 0x7ffffea30d00780c */ /* 0x000fe20003fa6070 */
[----:B------:R-:W-:Y:S01]  /*1f020*/  VIADD R12, R9, 0xffffff41 ;  /* 0xffffff41090c7836 */ /* 0x000fe20000000000 */
[----:B------:R-:W1:Y:S04]  /*1f030*/  LDC R13, c[0x0][0x230] ;  /* 0x00008c00ff0d7b82 */ /* 0x000e680000000800 */
[----:B------:R-:W-:-:S04]  /*1f040*/  ISETP.GE.U32.AND P2, PT, R12, 0x7ffffec2, PT ;  /* 0x7ffffec20c00780c */ /* 0x000fc80003f46070 */
[----:B------:R-:W1:Y:S01]  /*1f050*/  LDC R9, c[0x0][0x230] ;  /* 0x00008c00ff097b82 */ /* 0x000e620000000800 */
[----:B------:R-:W-:-:S04]  /*1f060*/  IADD3 R12, R3, -0xdd, RZ ;  /* 0xffffff23030c7810 */ /* 0x000fc80007ffe0ff */
[----:B------:R-:W-:-:S03]  /*1f070*/  ISETP.GE.U32.AND P4, PT, R12, 0x7ffffea4, PT ;  /* 0x7ffffea40c00780c */ /* 0x000fc60003f86070 */
[----:B------:R-:W3:Y:S01]  /*1f080*/  LDC R3, c[0x0][0x230] ;  /* 0x00008c00ff037b82 */ /* 0x000ee20000000800 */
[----:B------:R-:W-:-:S07]  /*1f090*/  VIADD R12, R2, 0xffffff21 ;  /* 0xffffff21020c7836 */ /* 0x000fce0000000000 */
[----:B------:R-:W3:Y:S01]  /*1f0a0*/  LDC R2, c[0x0][0x230] ;  /* 0x00008c00ff027b82 */ /* 0x000ee20000000800 */
[----:B-1----:R-:W-:Y:S02]  /*1f0b0*/  IADD3 R13, R13, -0xe0, RZ ;  /* 0xffffff200d0d7810 */ /* 0x002fe40007ffe0ff */
[----:B------:R-:W-:Y:S01]  /*1f0c0*/  ISETP.GE.U32.AND P6, PT, R12, 0x7ffffea2, PT ;  /* 0x7ffffea20c00780c */ /* 0x000fe20003fc6070 */
[----:B------:R-:W-:Y:S02]  /*1f0d0*/  VIADD R12, R9, 0xffffff03 ;  /* 0xffffff03090c7836 */ /* 0x000fe40000000000 */
[----:B--2---:R-:W-:-:S04]  /*1f0e0*/  IMAD.WIDE R244, R251, 0x4, R244 ;  /* 0x00000004fbf47825 */ /* 0x004fc800078e02f4 */
[C---:B------:R-:W-:Y:S01]  /*1f0f0*/  IMAD.WIDE R242, R251.reuse, 0x4, R242 ;  /* 0x00000004fbf27825 */ /* 0x040fe200078e02f2 */
[----:B------:R-:W-:Y:S04]  /*1f100*/  STL.64 [R1+0xf50], R244 ;  /* 0x000f50f401007387 */ /* 0x000fe80000100a00 */
[----:B------:R-:W-:Y:S04]  /*1f110*/  LDGSTS.E [R4+0x28004], desc[UR8][R244.64], !P1 ;  /* 0x28004000f4047fae */ /* 0x000fe8000c921848 */
[----:B------:R-:W-:Y:S04]  /*1f120*/  STL.64 [R1+0xf48], R242 ;  /* 0x000f48f201007387 */ /* 0x000fe80000100a00 */
[----:B------:R-:W-:Y:S01]  /*1f130*/  LDGSTS.E [R4+0x2c004], desc[UR8][R242.64], !P1 ;  /* 0x2c004000f2047fae */ /* 0x000fe2000c921848 */
[----:B---3--:R-:W-:-:S04]  /*1f140*/  IMAD.WIDE R14, R251, 0x4, R14 ;  /* 0x00000004fb0e7825 */ /* 0x008fc800078e020e */
[----:B------:R-:W-:Y:S01]  /*1f150*/  IMAD.WIDE R10, R251, 0x4, R10 ;  /* 0x00000004fb0a7825 */ /* 0x000fe200078e020a */
[----:B------:R1:W-:Y:S01]  /*1f160*/  STL.64 [R1+0xf40], R14 ;  /* 0x000f400e01007387 */ /* 0x0003e20000100a00 */
[----:B------:R-:W-:Y:S02]  /*1f170*/  ISETP.GE.U32.AND P1, PT, R13, 0x7ffffea1, PT ;  /* 0x7ffffea10d00780c */ /* 0x000fe40003f26070 */
[----:B------:R-:W-:Y:S01]  /*1f180*/  IMAD.WIDE R24, R251, 0x4, R24 ;  /* 0x00000004fb187825 */ /* 0x000fe200078e0218 */
[----:B------:R1:W-:Y:S04]  /*1f190*/  LDGSTS.E [R4+0x28008], desc[UR8][R14.64], !P2 ;  /* 0x280080000e047fae */ /* 0x0003e8000d121848 */
[----:B------:R2:W-:Y:S01]  /*1f1a0*/  STL.64 [R1+0xf38], R10 ;  /* 0x000f380a01007387 */ /* 0x0005e20000100a00 */
[----:B------:R-:W-:-:S03]  /*1f1b0*/  VIADD R13, R8, 0xffffff02 ;  /* 0xffffff02080d7836 */ /* 0x000fc60000000000 */
[----:B------:R2:W-:Y:S01]  /*1f1c0*/  LDGSTS.E [R4+0x2c008], desc[UR8][R10.64], !P2 ;  /* 0x2c0080000a047fae */ /* 0x0005e2000d121848 */
[----:B-1----:R-:W-:Y:S01]  /*1f1d0*/  IMAD.WIDE R14, R251, 0x4, R246 ;  /* 0x00000004fb0e7825 */ /* 0x002fe200078e02f6 */
[----:B------:R-:W-:Y:S02]  /*1f1e0*/  ISETP.GE.U32.AND P2, PT, R12, 0x7ffffe84, PT ;  /* 0x7ffffe840c00780c */ /* 0x000fe40003f46070 */
[----:B------:R-:W-:Y:S01]  /*1f1f0*/  STL.64 [R1+0xf30], R24 ;  /* 0x000f301801007387 */ /* 0x000fe20000100a00 */
[----:B------:R-:W-:-:S03]  /*1f200*/  IADD3 R12, R3, -0xff, RZ ;  /* 0xffffff01030c7810 */ /* 0x000fc60007ffe0ff */
[----:B------:R-:W-:Y:S01]  /*1f210*/  LDGSTS.E [R4+0x2800c], desc[UR8][R24.64], !P0 ;  /* 0x2800c00018047fae */ /* 0x000fe2000c121848 */
[----:B--2---:R-:W-:-:S03]  /*1f220*/  IMAD.WIDE R10, R251, 0x4, R232 ;  /* 0x00000004fb0a7825 */ /* 0x004fc600078e02e8 */
[----:B------:R1:W-:Y:S01]  /*1f230*/  STL.64 [R1+0xf28], R14 ;  /* 0x000f280e01007387 */ /* 0x0003e20000100a00 */
[----:B------:R-:W-:-:S03]  /*1f240*/  IMAD.WIDE R8, R251, 0x4, R216 ;  /* 0x00000004fb087825 */ /* 0x000fc600078e02d8 */
[----:B------:R1:W-:Y:S04]  /*1f250*/  LDGSTS.E [R4+0x2c00c], desc[UR8][R14.64], !P0 ;  /* 0x2c00c0000e047fae */ /* 0x0003e8000c121848 */
[----:B------:R2:W-:Y:S04]  /*1f260*/  STL.64 [R1+0xdf8], R10 ;  /* 0x000df80a01007387 */ /* 0x0005e80000100a00 */
[----:B------:R2:W-:Y:S04]  /*1f270*/  LDGSTS.E [R4+0x30000], desc[UR8][R10.64], !P4 ;  /* 0x300000000a047fae */ /* 0x0005e8000e121848 */
[----:B------:R4:W-:Y:S01]  /*1f280*/  LDGSTS.E [R4+0x34000], desc[UR8][R8.64], !P4 ;  /* 0x3400000008047fae */ /* 0x0009e2000e121848 */
[----:B-1----:R-:W-:Y:S01]  /*1f290*/  IMAD.WIDE R14, R251, 0x4, R152 ;  /* 0x00000004fb0e7825 */ /* 0x002fe200078e0298 */
[----:B------:R-:W-:-:S02]  /*1f2a0*/  ISETP.GE.U32.AND P4, PT, R12, 0x7ffffe82, PT ;  /* 0x7ffffe820c00780c */ /* 0x000fc40003f86070 */
[----:B------:R4:W-:Y:S01]  /*1f2b0*/  STL.64 [R1+0xd08], R8 ;  /* 0x000d080801007387 */ /* 0x0009e20000100a00 */
[----:B------:R-:W-:Y:S02]  /*1f2c0*/  VIADD R12, R2, 0xffffff00 ;  /* 0xffffff00020c7836 */ /* 0x000fe40000000000 */
[C---:B--2---:R-:W-:Y:S01]  /*1f2d0*/  IMAD.WIDE R10, R251.reuse, 0x4, R136 ;  /* 0x00000004fb0a7825 */ /* 0x044fe200078e0288 */
[----:B------:R1:W-:Y:S04]  /*1f2e0*/  STL.64 [R1+0xd18], R14 ;  /* 0x000d180e01007387 */ /* 0x0003e80000100a00 */
[----:B------:R-:W-:Y:S01]  /*1f2f0*/  STL.64 [R1+0xd28], R10 ;  /* 0x000d280a01007387 */ /* 0x000fe20000100a00 */
[----:B----4-:R-:W-:-:S03]  /*1f300*/  IMAD.WIDE R8, R251, 0x4, R120 ;  /* 0x00000004fb087825 */ /* 0x010fc600078e0278 */
[----:B------:R-:W2:Y:S04]  /*1f310*/  LDL.LU.64 R152, [R1+0xc60] ;  /* 0x000c600001987983 */ /* 0x000ea80000300a00 */
[----:B------:R-:W-:Y:S01]  /*1f320*/  LDGSTS.E [R4+0x30004], desc[UR8][R14.64], !P5 ;  /* 0x300040000e047fae */ /* 0x000fe2000e921848 */
[----:B------:R-:W-:-:S03]  /*1f330*/  IMAD.WIDE R2, R251, 0x4, R104 ;  /* 0x00000004fb027825 */ /* 0x000fc600078e0268 */
[----:B------:R-:W-:Y:S01]  /*1f340*/  STL.64 [R1+0xd38], R8 ;  /* 0x000d380801007387 */ /* 0x000fe20000100a00 */
[----:B------:R-:W3:Y:S03]  /*1f350*/  S2R R105, SR_TID.X ;  /* 0x0000000000697919 */ /* 0x000ee60000002100 */
[----:B------:R-:W4:Y:S04]  /*1f360*/  LDL.LU.64 R136, [R1+0xc58] ;  /* 0x000c580001887983 */ /* 0x000f280000300a00 */
[----:B------:R3:W-:Y:S04]  /*1f370*/  STL.64 [R1+0xd48], R2 ;  /* 0x000d480201007387 */ /* 0x0007e80000100a00 */
[----:B------:R-:W4:Y:S04]  /*1f380*/  LDL.LU.64 R242, [R1+0xc50] ;  /* 0x000c500001f27983 */ /* 0x000f280000300a00 */
[----:B------:R-:W4:Y:S04]  /*1f390*/  LDL.LU.64 R244, [R1+0xc48] ;  /* 0x000c480001f47983 */ /* 0x000f280000300a00 */
[----:B------:R-:W-:Y:S04]  /*1f3a0*/  LDGSTS.E [R4+0x34004], desc[UR8][R10.64], !P5 ;  /* 0x340040000a047fae */ /* 0x000fe8000e921848 */
[----:B-1----:R-:W4:Y:S04]  /*1f3b0*/  LDL.LU.64 R14, [R1+0xc40] ;  /* 0x000c4000010e7983 */ /* 0x002f280000300a00 */
[----:B------:R4:W-:Y:S04]  /*1f3c0*/  LDGSTS.E [R4+0x30008], desc[UR8][R8.64], !P6 ;  /* 0x3000800008047fae */ /* 0x0009e8000f121848 */
[----:B------:R1:W-:Y:S04]  /*1f3d0*/  LDGSTS.E [R4+0x34008], desc[UR8][R2.64], !P6 ;  /* 0x3400800002047fae */ /* 0x0003e8000f121848 */
[----:B---3--:R-:W1:Y:S04]  /*1f3e0*/  LDL.LU.64 R2, [R1+0xc38] ;  /* 0x000c380001027983 */ /* 0x008e680000300a00 */
[----:B------:R-:W3:Y:S01]  /*1f3f0*/  LDL.LU.64 R24, [R1+0x490] ;  /* 0x0004900001187983 */ /* 0x000ee20000300a00 */
[----:B------:R-:W-:-:S03]  /*1f400*/  LOP3.LUT R105, R105, 0x7f, RZ, 0xc0, !PT ;  /* 0x0000007f69697812 */ /* 0x000fc600078ec0ff */
[----:B------:R-:W3:Y:S01]  /*1f410*/  LDL.LU.64 R232, [R1+0x488] ;  /* 0x0004880001e87983 */ /* 0x000ee20000300a00 */
[----:B------:R-:W-:-:S03]  /*1f420*/  ISETP.GE.AND P6, PT, R105, R12, PT ;  /* 0x0000000c6900720c */ /* 0x000fc60003fc6270 */
[----:B------:R-:W3:Y:S04]  /*1f430*/  LDL.LU.64 R120, [R1+0x480] ;  /* 0x0004800001787983 */ /* 0x000ee80000300a00 */
[----:B------:R-:W3:Y:S04]  /*1f440*/  LDL.LU.64 R104, [R1+0x478] ;  /* 0x0004780001687983 */ /* 0x000ee80000300a00 */
[----:B------:R-:W3:Y:S04]  /*1f450*/  LDL.LU.64 R216, [R1+0x2e8] ;  /* 0x0002e80001d87983 */ /* 0x000ee80000300a00 */
[----:B------:R-:W3:Y:S04]  /*1f460*/  LDL.LU.64 R10, [R1+0x2e0] ;  /* 0x0002e000010a7983 */ /* 0x000ee80000300a00 */
[----:B------:R-:W3:Y:S01]  /*1f470*/  LDL.LU.64 R246, [R1+0x2d8] ;  /* 0x0002d80001f67983 */ /* 0x000ee20000300a00 */
[----:B--2---:R-:W-:-:S05]  /*1f480*/  IMAD.WIDE R152, R251, 0x4, R152 ;  /* 0x00000004fb987825 */ /* 0x004fca00078e0298 */
[----:B------:R2:W-:Y:S01]  /*1f490*/  STL.64 [R1+0xd58], R152 ;  /* 0x000d589801007387 */ /* 0x0005e20000100a00 */
[----:B----4-:R-:W-:-:S03]  /*1f4a0*/  IMAD.WIDE R8, R251, 0x4, R136 ;  /* 0x00000004fb087825 */ /* 0x010fc600078e0288 */
[----:B--2---:R-:W2:Y:S04]  /*1f4b0*/  LDL.LU.64 R152, [R1+0x2a8] ;  /* 0x0002a80001987983 */ /* 0x004ea80000300a00 */
[----:B------:R-:W4:Y:S04]  /*1f4c0*/  LDL.LU.64 R136, [R1+0x2a0] ;  /* 0x0002a00001887983 */ /* 0x000f280000300a00 */
[----:B------:R1:W-:Y:S02]  /*1f4d0*/  STL.64 [R1+0xd68], R8 ;  /* 0x000d680801007387 */ /* 0x0003e40000100a00 */
[----:B-1----:R-:W-:-:S04]  /*1f4e0*/  IMAD.WIDE R8, R251, 0x4, R242 ;  /* 0x00000004fb087825 */ /* 0x002fc800078e02f2 */
[C---:B------:R-:W-:Y:S01]  /*1f4f0*/  IMAD.WIDE R242, R251.reuse, 0x4, R244 ;  /* 0x00000004fbf27825 */ /* 0x040fe200078e02f4 */
[----:B------:R1:W-:Y:S03]  /*1f500*/  STL.64 [R1+0xd78], R8 ;  /* 0x000d780801007387 */ /* 0x0003e60000100a00 */
[C---:B------:R-:W-:Y:S01]  /*1f510*/  IMAD.WIDE R14, R251.reuse, 0x4, R14 ;  /* 0x00000004fb0e7825 */ /* 0x040fe200078e020e */
[----:B-1----:R-:W4:Y:S03]  /*1f520*/  LDL.LU.64 R8, [R1+0x288] ;  /* 0x0002880001087983 */ /* 0x002f260000300a00 */
[C---:B------:R-:W-:Y:S01]  /*1f530*/  IMAD.WIDE R2, R251.reuse, 0x4, R2 ;  /* 0x00000004fb027825 */ /* 0x040fe200078e0202 */
[----:B------:R1:W-:Y:S03]  /*1f540*/  STL.64 [R1+0xd88], R242 ;  /* 0x000d88f201007387 */ /* 0x0003e60000100a00 */
[C---:B---3--:R-:W-:Y:S01]  /*1f550*/  IMAD.WIDE R24, R251.reuse, 0x4, R24 ;  /* 0x00000004fb187825 */ /* 0x048fe200078e0218 */
[----:B-1----:R-:W3:Y:S04]  /*1f560*/  LDL.LU.64 R242, [R1+0x280] ;  /* 0x0002800001f27983 */ /* 0x002ee80000300a00 */
[----:B------:R1:W-:Y:S04]  /*1f570*/  STL.64 [R1+0xd98], R14 ;  /* 0x000d980e01007387 */ /* 0x0003e80000100a00 */
[----:B------:R-:W3:Y:S04]  /*1f580*/  LDL.LU.64 R244, [R1+0x278] ;  /* 0x0002780001f47983 */ /* 0x000ee80000300a00 */
[----:B-1----:R-:W3:Y:S04]  /*1f590*/  LDL.LU.64 R14, [R1+0x270] ;  /* 0x00027000010e7983 */ /* 0x002ee80000300a00 */
[----:B------:R1:W-:Y:S01]  /*1f5a0*/  STL.64 [R1+0xda8], R2 ;  /* 0x000da80201007387 */ /* 0x0003e20000100a00 */
[----:B------:R-:W-:-:S03]  /*1f5b0*/  IMAD.WIDE R232, R251, 0x4, R232 ;  /* 0x00000004fbe87825 */ /* 0x000fc600078e02e8 */
[----:B-1----:R-:W3:Y:S04]  /*1f5c0*/  LDL.LU.64 R2, [R1+0x268] ;  /* 0x0002680001027983 */ /* 0x002ee80000300a00 */
[----:B------:R1:W-:Y:S01]  /*1f5d0*/  STL.64 [R1+0xdb8], R24 ;  /* 0x000db81801007387 */ /* 0x0003e20000100a00 */
[----:B------:R-:W-:-:S03]  /*1f5e0*/  IMAD.WIDE R120, R251, 0x4, R120 ;  /* 0x00000004fb787825 */ /* 0x000fc600078e0278 */
[----:B-1----:R-:W3:Y:S01]  /*1f5f0*/  LDL.LU.64 R24, [R1+0x1a08] ;  /* 0x001a080001187983 */ /* 0x002ee20000300a00 */
[----:B------:R-:W-:-:S03]  /*1f600*/  IMAD.WIDE R104, R251, 0x4, R104 ;  /* 0x00000004fb687825 */ /* 0x000fc600078e0268 */
[----:B------:R1:W-:Y:S04]  /*1f610*/  STL.64 [R1+0xdc8], R232 ;  /* 0x000dc8e801007387 */ /* 0x0003e80000100a00 */
[----:B-1----:R-:W3:Y:S04]  /*1f620*/  LDL.LU.64 R232, [R1+0x1a00] ;  /* 0x001a000001e87983 */ /* 0x002ee80000300a00 */
[----:B------:R1:W-:Y:S04]  /*1f630*/  STL.64 [R1+0xdd8], R120 ;  /* 0x000dd87801007387 */ /* 0x0003e80000100a00 */
[----:B-1----:R-:W3:Y:S04]  /*1f640*/  LDL.LU.64 R120, [R1+0x260] ;  /* 0x0002600001787983 */ /* 0x002ee80000300a00 */
[----:B------:R1:W-:Y:S04]  /*1f650*/  STL.64 [R1+0xde8], R104 ;  /* 0x000de86801007387 */ /* 0x0003e80000100a00 */
[----:B-1----:R-:W3:Y:S04]  /*1f660*/  LDL.LU.64 R104, [R1+0x258] ;  /* 0x0002580001687983 */ /* 0x002ee80000300a00 */
[----:B------:R1:W-:Y:S04]  /*1f670*/  STL.64 [R1+0x17c8], R250 ;  /* 0x0017c8fa01007387 */ /* 0x0003e80000100a00 */
[----:B-1----:R-:W3:Y:S01]  /*1f680*/  LDL.LU.64 R250, [R1+0x298] ;  /* 0x0002980001fa7983 */ /* 0x002ee20000300a00 */
[----:B------:R-:W-:Y:S01]  /*1f690*/  USHF.L.U32 UR11, UR11, 0x7, URZ ;  /* 0x000000070b0b7899 */ /* 0x000fe2000800063f */
[----:B------:R-:W-:-:S05]  /*1f6a0*/  ISETP.GE.U32.AND P0, PT, R13, 0x7ffffe83, PT ;  /* 0x7ffffe830d00780c */ /* 0x000fca0003f06070 */
[----:B------:R-:W-:-:S04]  /*1f6b0*/  IMAD.U32 R13, RZ, RZ, UR11 ;  /* 0x0000000bff0d7e24 */ /* 0x000fc8000f8e00ff */
[----:B------:R-:W-:-:S04]  /*1f6c0*/  IMAD.WIDE R216, R13, 0x4, R216 ;  /* 0x000000040dd87825 */ /* 0x000fc800078e02d8 */
[C---:B------:R-:W-:Y:S01]  /*1f6d0*/  IMAD.WIDE R10, R13.reuse, 0x4, R10 ;  /* 0x000000040d0a7825 */ /* 0x040fe200078e020a */
[----:B------:R1:W-:Y:S04]  /*1f6e0*/  STL.64 [R1+0xdf0], R216 ;  /* 0x000df0d801007387 */ /* 0x0003e80000100a00 */
[----:B-1----:R-:W3:Y:S04]  /*1f6f0*/  LDL.LU.64 R216, [R1+0x19f8] ;  /* 0x0019f80001d87983 */ /* 0x002ee80000300a00 */
[----:B------:R1:W-:Y:S02]  /*1f700*/  STL.64 [R1+0xde0], R10 ;  /* 0x000de00a01007387 */ /* 0x0003e40000100a00 */
[----:B-1----:R-:W-:-:S05]  /*1f710*/  IMAD.WIDE R10, R13, 0x4, R246 ;  /* 0x000000040d0a7825 */ /* 0x002fca00078e02f6 */
[----:B------:R1:W-:Y:S01]  /*1f720*/  STL.64 [R1+0xdd0], R10 ;  /* 0x000dd00a01007387 */ /* 0x0003e20000100a00 */
[----:B------:R-:W-:-:S04]  /*1f730*/  IMAD.WIDE R200, R13, 0x4, R200 ;  /* 0x000000040dc87825 */ /* 0x000fc800078e02c8 */
[----:B-1----:R-:W-:-:S04]  /*1f740*/  IMAD.WIDE R10, R13, 0x4, R36 ;  /* 0x000000040d0a7825 */ /* 0x002fc800078e0224 */
[----:B------:R-:W-:-:S04]  /*1f750*/  IMAD.WIDE R184, R13, 0x4, R184 ;  /* 0x000000040db87825 */ /* 0x000fc800078e02b8 */
[----:B------:R-:W-:-:S04]  /*1f760*/  IMAD.WIDE R168, R13, 0x4, R168 ;  /* 0x000000040da87825 */ /* 0x000fc800078e02a8 */
[----:B--2---:R-:W-:-:S04]  /*1f770*/  IMAD.WIDE R152, R13, 0x4, R152 ;  /* 0x000000040d987825 */ /* 0x004fc800078e0298 */
[----:B----4-:R-:W-:-:S04]  /*1f780*/  IMAD.WIDE R136, R13, 0x4, R136 ;  /* 0x000000040d887825 */ /* 0x010fc800078e0288 */
[C---:B---3--:R-:W-:Y:S02]  /*1f790*/  IMAD.WIDE R246, R13.reuse, 0x4, R24 ;  /* 0x000000040df67825 */ /* 0x048fe400078e0218 */
[----:B------:R-:W2:Y:S04]  /*1f7a0*/  LDL.LU.64 R24, [R1+0x228] ;  /* 0x0002280001187983 */ /* 0x000ea80000300a00 */
[----:B------:R-:W-:Y:S04]  /*1f7b0*/  STL.64 [R1+0xdc0], R246 ;  /* 0x000dc0f601007387 */ /* 0x000fe80000100a00 */
[----:B------:R-:W3:Y:S04]  /*1f7c0*/  LDL.LU.64 R36, [R1+0x220] ;  /* 0x0002200001247983 */ /* 0x000ee80000300a00 */
[----:B------:R1:W-:Y:S04]  /*1f7d0*/  STL.64 [R1+0xdb0], R10 ;  /* 0x000db00a01007387 */ /* 0x0003e80000100a00 */
[----:B-1----:R-:W4:Y:S04]  /*1f7e0*/  LDL.LU.64 R10, [R1+0x218] ;  /* 0x00021800010a7983 */ /* 0x002f280000300a00 */
[----:B------:R-:W4:Y:S04]  /*1f7f0*/  LDL.LU.64 R246, [R1+0x210] ;  /* 0x0002100001f67983 */ /* 0x000f280000300a00 */
[----:B------:R1:W-:Y:S04]  /*1f800*/  STL.64 [R1+0xda0], R200 ;  /* 0x000da0c801007387 */ /* 0x0003e80000100a00 */
[----:B-1----:R-:W4:Y:S04]  /*1f810*/  LDL.LU.64 R200, [R1+0x19f0] ;  /* 0x0019f00001c87983 */ /* 0x002f280000300a00 */
[----:B------:R1:W-:Y:S04]  /*1f820*/  STL.64 [R1+0xd90], R184 ;  /* 0x000d90b801007387 */ /* 0x0003e80000100a00 */
[----:B-1----:R-:W4:Y:S01]  /*1f830*/  LDL.LU.64 R184, [R1+0x19e8] ;  /* 0x0019e80001b87983 */ /* 0x002f220000300a00 */
[----:B------:R-:W-:-:S03]  /*1f840*/  IMAD.WIDE R250, R13, 0x4, R250 ;  /* 0x000000040dfa7825 */ /* 0x000fc600078e02fa */
[----:B------:R1:W-:Y:S04]  /*1f850*/  STL.64 [R1+0xd80], R168 ;  /* 0x000d80a801007387 */ /* 0x0003e80000100a00 */
[----:B-1----:R-:W4:Y:S04]  /*1f860*/  LDL.LU.64 R168, [R1+0x19e0] ;  /* 0x0019e00001a87983 */ /* 0x002f280000300a00 */
[----:B------:R1:W-:Y:S04]  /*1f870*/  STL.64 [R1+0xd70], R152 ;  /* 0x000d709801007387 */ /* 0x0003e80000100a00 */
[----:B-1----:R-:W4:Y:S04]  /*1f880*/  LDL.LU.64 R152, [R1+0x19d8] ;  /* 0x0019d80001987983 */ /* 0x002f280000300a00 */
[----:B------:R1:W-:Y:S04]  /*1f890*/  STL.64 [R1+0xd60], R136 ;  /* 0x000d608801007387 */ /* 0x0003e80000100a00 */
[----:B-1----:R-:W4:Y:S04]  /*1f8a0*/  LDL.LU.64 R136, [R1+0x19d0] ;  /* 0x0019d00001887983 */ /* 0x002f280000300a00 */
[----:B------:R1:W-:Y:S02]  /*1f8b0*/  STL.64 [R1+0xd50], R250 ;  /* 0x000d50fa01007387 */ /* 0x0003e40000100a00 */
[----:B-1----:R-:W-:-:S02]  /*1f8c0*/  IMAD.WIDE R250, R13, 0x4, R38 ;  /* 0x000000040dfa7825 */ /* 0x002fc400078e0226 */
[----:B------:R-:W4:Y:S02]  /*1f8d0*/  LDL.LU.64 R38, [R1+0x1e8] ;  /* 0x0001e80001267983 */ /* 0x000f240000300a00 */
[C---:B------:R-:W-:Y:S02]  /*1f8e0*/  IMAD.WIDE R8, R13.reuse, 0x4, R8 ;  /* 0x000000040d087825 */ /* 0x040fe400078e0208 */
[----:B------:R1:W-:Y:S02]  /*1f8f0*/  STL.64 [R1+0xd40], R250 ;  /* 0x000d40fa01007387 */ /* 0x0003e40000100a00 */
[----:B------:R-:W-:-:S04]  /*1f900*/  IMAD.WIDE R242, R13, 0x4, R242 ;  /* 0x000000040df27825 */ /* 0x000fc800078e02f2 */
[C---:B------:R-:W-:Y:S01]  /*1f910*/  IMAD.WIDE R244, R13.reuse, 0x4, R244 ;  /* 0x000000040df47825 */ /* 0x040fe200078e02f4 */
[----:B-1----:R-:W4:Y:S04]  /*1f920*/  LDL.LU.64 R250, [R1+0x1e0] ;  /* 0x0001e00001fa7983 */ /* 0x002f280000300a00 */
[----:B------:R1:W-:Y:S01]  /*1f930*/  STL.64 [R1+0xd30], R8 ;  /* 0x000d300801007387 */ /* 0x0003e20000100a00 */
[----:B------:R-:W-:-:S03]  /*1f940*/  IMAD.WIDE R2, R13, 0x4, R2 ;  /* 0x000000040d027825 */ /* 0x000fc600078e0202 */
[----:B------:R1:W-:Y:S01]  /*1f950*/  STL.64 [R1+0xd20], R242 ;  /* 0x000d20f201007387 */ /* 0x0003e20000100a00 */
[----:B------:R-:W-:-:S04]  /*1f960*/  IMAD.WIDE R120, R13, 0x4, R120 ;  /* 0x000000040d787825 */ /* 0x000fc800078e0278 */
[C---:B-1----:R-:W-:Y:S01]  /*1f970*/  IMAD.WIDE R8, R13.reuse, 0x4, R14 ;  /* 0x000000040d087825 */ /* 0x042fe200078e020e */
[----:B------:R-:W4:Y:S04]  /*1f980*/  LDL.LU.64 R242, [R1+0x1c8] ;  /* 0x0001c80001f27983 */ /* 0x000f280000300a00 */
[----:B------:R-:W-:Y:S01]  /*1f990*/  STL.64 [R1+0xd10], R244 ;  /* 0x000d10f401007387 */ /* 0x000fe20000100a00 */
[----:B------:R-:W-:-:S03]  /*1f9a0*/  IMAD.WIDE R104, R13, 0x4, R104 ;  /* 0x000000040d687825 */ /* 0x000fc600078e0268 */
[----:B------:R1:W-:Y:S01]  /*1f9b0*/  STL.64 [R1+0xd00], R8 ;  /* 0x000d000801007387 */ /* 0x0003e20000100a00 */
[----:B------:R-:W-:-:S04]  /*1f9c0*/  IMAD.WIDE R88, R13, 0x4, R88 ;  /* 0x000000040d587825 */ /* 0x000fc800078e0258 */
[C---:B------:R-:W-:Y:S01]  /*1f9d0*/  IMAD.WIDE R72, R13.reuse, 0x4, R72 ;  /* 0x000000040d487825 */ /* 0x040fe200078e0248 */
[----:B-1----:R-:W4:Y:S04]  /*1f9e0*/  LDL.LU.64 R8, [R1+0x1c0] ;  /* 0x0001c00001087983 */ /* 0x002f280000300a00 */
[----:B------:R-:W4:Y:S04]  /*1f9f0*/  LDL.LU.64 R244, [R1+0x1b8] ;  /* 0x0001b80001f47983 */ /* 0x000f280000300a00 */
[----:B------:R1:W-:Y:S04]  /*1fa00*/  STL.64 [R1+0xcf0], R2 ;  /* 0x000cf00201007387 */ /* 0x0003e80000100a00 */
[----:B------:R-:W4:Y:S01]  /*1fa10*/  LDL.LU.64 R14, [R1+0x1b0] ;  /* 0x0001b000010e7983 */ /* 0x000f220000300a00 */
[----:B------:R-:W-:-:S03]  /*1fa20*/  IMAD.WIDE R230, R13, 0x4, R230 ;  /* 0x000000040de67825 */ /* 0x000fc600078e02e6 */
[----:B-1----:R-:W4:Y:S04]  /*1fa30*/  LDL.LU.64 R2, [R1+0x1a8] ;  /* 0x0001a80001027983 */ /* 0x002f280000300a00 */
[----:B------:R1:W-:Y:S01]  /*1fa40*/  STL.64 [R1+0xce0], R120 ;  /* 0x000ce07801007387 */ /* 0x0003e20000100a00 */
[----:B------:R-:W-:-:S04]  /*1fa50*/  IMAD.WIDE R56, R13, 0x4, R56 ;  /* 0x000000040d387825 */ /* 0x000fc800078e0238 */
[C---:B------:R-:W-:Y:S01]  /*1fa60*/  IMAD.WIDE R40, R13.reuse, 0x4, R40 ;  /* 0x000000040d287825 */ /* 0x040fe200078e0228 */
[----:B-1----:R-:W4:Y:S04]  /*1fa70*/  LDL.LU.64 R120, [R1+0x19c8] ;  /* 0x0019c80001787983 */ /* 0x002f280000300a00 */
[----:B------:R1:W-:Y:S04]  /*1fa80*/  STL.64 [R1+0xcd0], R104 ;  /* 0x000cd06801007387 */ /* 0x0003e80000100a00 */
        /* <DEDUP_REMOVED lines=8> */
[----:B-1----:R-:W4:Y:S01]  /*1fb10*/  LDL.LU.64 R56, [R1+0x19a8] ;  /* 0x0019a80001387983 */ /* 0x002f220000300a00 */
[----:B--2---:R-:W-:-:S03]  /*1fb20*/  IMAD.WIDE R24, R13, 0x4, R24 ;  /* 0x000000040d187825 */ /* 0x004fc600078e0218 */
[----:B------:R1:W-:Y:S01]  /*1fb30*/  STL.64 [R1+0xc80], R40 ;  /* 0x000c802801007387 */ /* 0x0003e20000100a00 */
[----:B---3--:R-:W-:-:S03]  /*1fb40*/  IMAD.WIDE R36, R13, 0x4, R36 ;  /* 0x000000040d247825 */ /* 0x008fc600078e0224 */
[----:B-1----:R-:W2:Y:S04]  /*1fb50*/  LDL.LU.64 R40, [R1+0x19a0] ;  /* 0x0019a00001287983 */ /* 0x002ea80000300a00 */
[----:B------:R1:W-:Y:S01]  /*1fb60*/  STL.64 [R1+0xc70], R24 ;  /* 0x000c701801007387 */ /* 0x0003e20000100a00 */
[----:B----4-:R-:W-:-:S03]  /*1fb70*/  IMAD.WIDE R10, R13, 0x4, R10 ;  /* 0x000000040d0a7825 */ /* 0x010fc600078e020a */
[----:B-1----:R-:W3:Y:S04]  /*1fb80*/  LDL.LU.64 R24, [R1+0x1998] ;  /* 0x0019980001187983 */ /* 0x002ee80000300a00 */
[----:B------:R1:W-:Y:S01]  /*1fb90*/  STL.64 [R1+0xc60], R36 ;  /* 0x000c602401007387 */ /* 0x0003e20000100a00 */
[----:B------:R-:W-:-:S03]  /*1fba0*/  IMAD.WIDE R148, R13, 0x4, R148 ;  /* 0x000000040d947825 */ /* 0x000fc600078e0294 */
[----:B-1----:R-:W4:Y:S04]  /*1fbb0*/  LDL.LU.64 R36, [R1+0x1990] ;  /* 0x0019900001247983 */ /* 0x002f280000300a00 */
[----:B------:R1:W-:Y:S01]  /*1fbc0*/  STL.64 [R1+0xc50], R10 ;  /* 0x000c500a01007387 */ /* 0x0003e20000100a00 */
[----:B------:R-:W-:-:S04]  /*1fbd0*/  IMAD.WIDE R52, R13, 0x4, R52 ;  /* 0x000000040d347825 */ /* 0x000fc800078e0234 */
[C---:B-1----:R-:W-:Y:S02]  /*1fbe0*/  IMAD.WIDE R10, R13.reuse, 0x4, R246 ;  /* 0x000000040d0a7825 */ /* 0x042fe400078e02f6 */
[----:B------:R-:W2:Y:S04]  /*1fbf0*/  LDL.LU.64 R246, [R1+0x168] ;  /* 0x0001680001f67983 */ /* 0x000ea80000300a00 */
[----:B------:R1:W-:Y:S01]  /*1fc00*/  STL.64 [R1+0xc40], R10 ;  /* 0x000c400a01007387 */ /* 0x0003e20000100a00 */
[----:B------:R-:W-:-:S04]  /*1fc10*/  IMAD.WIDE R214, R13, 0x4, R214 ;  /* 0x000000040dd67825 */ /* 0x000fc800078e02d6 */
[C---:B-1----:R-:W-:Y:S02]  /*1fc20*/  IMAD.WIDE R10, R13.reuse, 0x4, R118 ;  /* 0x000000040d0a7825 */ /* 0x042fe400078e0276 */
[----:B------:R-:W3:Y:S04]  /*1fc30*/  LDL.LU.64 R118, [R1+0x160] ;  /* 0x0001600001767983 */ /* 0x000ee80000300a00 */
[----:B------:R1:W-:Y:S04]  /*1fc40*/  STL.64 [R1+0xc30], R10 ;  /* 0x000c300a01007387 */ /* 0x0003e80000100a00 */
[----:B-1----:R-:W4:Y:S04]  /*1fc50*/  LDL.LU.64 R10, [R1+0x158] ;  /* 0x00015800010a7983 */ /* 0x002f280000300a00 */
[----:B------:R1:W-:Y:S04]  /*1fc60*/  STL.64 [R1+0xc20], R148 ;  /* 0x000c209401007387 */ /* 0x0003e80000100a00 */
[----:B-1----:R-:W4:Y:S04]  /*1fc70*/  LDL.LU.64 R148, [R1+0x1988] ;  /* 0x0019880001947983 */ /* 0x002f280000300a00 */
[----:B------:R1:W-:Y:S01]  /*1fc80*/  STL.64 [R1+0xc10], R52 ;  /* 0x000c103401007387 */ /* 0x0003e20000100a00 */
[----:B------:R-:W-:-:S03]  /*1fc90*/  IMAD.WIDE R38, R13, 0x4, R38 ;  /* 0x000000040d267825 */ /* 0x000fc600078e0226 */
[----:B-1----:R-:W4:Y:S04]  /*1fca0*/  LDL.LU.64 R52, [R1+0x1980] ;  /* 0x0019800001347983 */ /* 0x002f280000300a00 */
[----:B------:R1:W-:Y:S04]  /*1fcb0*/  STL.64 [R1+0xc00], R214 ;  /* 0x000c00d601007387 */ /* 0x0003e80000100a00 */
[----:B-1----:R-:W2:Y:S04]  /*1fcc0*/  LDL.LU.64 R214, [R1+0x1978] ;  /* 0x0019780001d67983 */ /* 0x002ea80000300a00 */
[----:B------:R1:W-:Y:S04]  /*1fcd0*/  STL.64 [R1+0xbf0], R38 ;  /* 0x000bf02601007387 */ /* 0x0003e80000100a00 */
[----:B-1----:R-:W3:Y:S01]  /*1fce0*/  LDL.LU.64 R38, [R1+0x1970] ;  /* 0x0019700001267983 */ /* 0x002ee20000300a00 */
[----:B------:R-:W-:-:S05]  /*1fcf0*/  IMAD.WIDE R250, R13, 0x4, R250 ;  /* 0x000000040dfa7825 */ /* 0x000fca00078e02fa */
[----:B------:R1:W-:Y:S02]  /*1fd00*/  STL.64 [R1+0xbe0], R250 ;  /* 0x000be0fa01007387 */ /* 0x0003e40000100a00 */
[----:B-1----:R-:W-:-:S04]  /*1fd10*/  IMAD.WIDE R250, R13, 0x4, R22 ;  /* 0x000000040dfa7825 */ /* 0x002fc800078e0216 */
[----:B------:R-:W-:-:S04]  /*1fd20*/  IMAD.WIDE R244, R13, 0x4, R244 ;  /* 0x000000040df47825 */ /* 0x000fc800078e02f4 */
[----:B---3--:R-:W-:-:S05]  /*1fd30*/  IMAD.WIDE R38, R13, 0x4, R38 ;  /* 0x000000040d267825 */ /* 0x008fca00078e0226 */
[----:B------:R1:W-:Y:S04]  /*1fd40*/  STL.64 [R1+0xbd0], R38 ;  /* 0x000bd02601007387 */ /* 0x0003e80000100a00 */
[----:B-1----:R-:W3:Y:S04]  /*1fd50*/  LDL.LU.64 R38, [R1+0x128] ;  /* 0x0001280001267983 */ /* 0x002ee80000300a00 */
[----:B------:R-:W3:Y:S04]  /*1fd60*/  LDL.LU.64 R22, [R1+0x120] ;  /* 0x0001200001167983 */ /* 0x000ee80000300a00 */
[----:B------:R1:W-:Y:S02]  /*1fd70*/  STL.64 [R1+0xbc0], R250 ;  /* 0x000bc0fa01007387 */ /* 0x0003e40000100a00 */
[----:B-1----:R-:W-:-:S02]  /*1fd80*/  IMAD.WIDE R250, R13, 0x4, R242 ;  /* 0x000000040dfa7825 */ /* 0x002fc400078e02f2 */
[----:B------:R-:W3:Y:S04]  /*1fd90*/  LDL.LU.64 R242, [R1+0x110] ;  /* 0x0001100001f27983 */ /* 0x000ee80000300a00 */
[----:B------:R1:W-:Y:S01]  /*1fda0*/  STL.64 [R1+0xbb0], R250 ;  /* 0x000bb0fa01007387 */ /* 0x0003e20000100a00 */
[----:B------:R-:W-:-:S04]  /*1fdb0*/  IMAD.WIDE R2, R13, 0x4, R2 ;  /* 0x000000040d027825 */ /* 0x000fc800078e0202 */
[----:B-1----:R-:W-:-:S04]  /*1fdc0*/  IMAD.WIDE R250, R13, 0x4, R8 ;  /* 0x000000040dfa7825 */ /* 0x002fc800078e0208 */
[C---:B------:R-:W-:Y:S01]  /*1fdd0*/  IMAD.WIDE R8, R13.reuse, 0x4, R14 ;  /* 0x000000040d087825 */ /* 0x040fe200078e020e */
[----:B------:R1:W-:Y:S04]  /*1fde0*/  STL.64 [R1+0xba0], R250 ;  /* 0x000ba0fa01007387 */ /* 0x0003e80000100a00 */
[----:B------:R-:W-:Y:S01]  /*1fdf0*/  STL.64 [R1+0xb90], R244 ;  /* 0x000b90f401007387 */ /* 0x000fe20000100a00 */
[----:B------:R-:W-:-:S03]  /*1fe00*/  IMAD.WIDE R230, R13, 0x4, R230 ;  /* 0x000000040de67825 */ /* 0x000fc600078e02e6 */
[----:B-1----:R-:W3:Y:S01]  /*1fe10*/  LDL.LU.64 R250, [R1+0xf8] ;  /* 0x0000f80001fa7983 */ /* 0x002ee20000300a00 */
[----:B--2---:R-:W-:-:S03]  /*1fe20*/  IMAD.WIDE R214, R13, 0x4, R214 ;  /* 0x000000040dd67825 */ /* 0x004fc600078e02d6 */
[----:B------:R1:W-:Y:S01]  /*1fe30*/  STL.64 [R1+0xb80], R8 ;  /* 0x000b800801007387 */ /* 0x0003e20000100a00 */
[----:B------:R-:W-:-:S04]  /*1fe40*/  IMAD.WIDE R198, R13, 0x4, R198 ;  /* 0x000000040dc67825 */ /* 0x000fc800078e02c6 */
[C---:B------:R-:W-:Y:S01]  /*1fe50*/  IMAD.WIDE R182, R13.reuse, 0x4, R182 ;  /* 0x000000040db67825 */ /* 0x040fe200078e02b6 */
[----:B-1----:R-:W2:Y:S04]  /*1fe60*/  LDL.LU.64 R8, [R1+0xf0] ;  /* 0x0000f00001087983 */ /* 0x002ea80000300a00 */
[----:B------:R1:W-:Y:S04]  /*1fe70*/  STL.64 [R1+0xb70], R2 ;  /* 0x000b700201007387 */ /* 0x0003e80000100a00 */
[----:B------:R-:W2:Y:S04]  /*1fe80*/  LDL.LU.64 R244, [R1+0xe8] ;  /* 0x0000e80001f47983 */ /* 0x000ea80000300a00 */
[----:B------:R-:W2:Y:S04]  /*1fe90*/  LDL.LU.64 R14, [R1+0xe0] ;  /* 0x0000e000010e7983 */ /* 0x000ea80000300a00 */
[----:B-1----:R-:W2:Y:S01]  /*1fea0*/  LDL.LU.64 R2, [R1+0xd8] ;  /* 0x0000d80001027983 */ /* 0x002ea20000300a00 */
[----:B------:R-:W-:-:S03]  /*1feb0*/  IMAD.WIDE R166, R13, 0x4, R166 ;  /* 0x000000040da67825 */ /* 0x000fc600078e02a6 */
[----:B------:R1:W-:Y:S01]  /*1fec0*/  STL.64 [R1+0xb60], R230 ;  /* 0x000b60e601007387 */ /* 0x0003e20000100a00 */
[----:B------:R-:W-:-:S04]  /*1fed0*/  IMAD.WIDE R150, R13, 0x4, R150 ;  /* 0x000000040d967825 */ /* 0x000fc800078e0296 */
[C---:B------:R-:W-:Y:S01]  /*1fee0*/  IMAD.WIDE R134, R13.reuse, 0x4, R134 ;  /* 0x000000040d867825 */ /* 0x040fe200078e0286 */
[----:B-1----:R-:W2:Y:S04]  /*1fef0*/  LDL.LU.64 R230, [R1+0x1968] ;  /* 0x0019680001e67983 */ /* 0x002ea80000300a00 */
[----:B------:R1:W-:Y:S01]  /*1ff00*/  STL.64 [R1+0xb50], R214 ;  /* 0x000b50d601007387 */ /* 0x0003e20000100a00 */
[----:B------:R-:W-:-:S03]  /*1ff10*/  IMAD.WIDE R246, R13, 0x4, R246 ;  /* 0x000000040df67825 */ /* 0x000fc600078e02f6 */
[----:B-1----:R-:W2:Y:S04]  /*1ff20*/  LDL.LU.64 R214, [R1+0x1960] ;  /* 0x0019600001d67983 */ /* 0x002ea80000300a00 */
[----:B------:R1:W-:Y:S01]  /*1ff30*/  STL.64 [R1+0xb40], R198 ;  /* 0x000b40c601007387 */ /* 0x0003e20000100a00 */
[----:B------:R-:W-:-:S03]  /*1ff40*/  IMAD.WIDE R118, R13, 0x4, R118 ;  /* 0x000000040d767825 */ /* 0x000fc600078e0276 */
[----:B-1----:R-:W2:Y:S04]  /*1ff50*/  LDL.LU.64 R198, [R1+0x1958] ;  /* 0x0019580001c67983 */ /* 0x002ea80000300a00 */
[----:B------:R1:W-:Y:S01]  /*1ff60*/  STL.64 [R1+0xb30], R182 ;  /* 0x000b30b601007387 */ /* 0x0003e20000100a00 */
[----:B----4-:R-:W-:-:S03]  /*1ff70*/  IMAD.WIDE R10, R13, 0x4, R10 ;  /* 0x000000040d0a7825 */ /* 0x010fc600078e020a */
[----:B-1----:R-:W4:Y:S04]  /*1ff80*/  LDL.LU.64 R182, [R1+0x1950] ;  /* 0x0019500001b67983 */ /* 0x002f280000300a00 */
[----:B------:R1:W-:Y:S01]  /*1ff90*/  STL.64 [R1+0xb20], R166 ;  /* 0x000b20a601007387 */ /* 0x0003e20000100a00 */
[----:B------:R-:W-:-:S03]  /*1ffa0*/  IMAD.WIDE R180, R13, 0x4, R180 ;  /* 0x000000040db47825 */ /* 0x000fc600078e02b4 */
        /* <DEDUP_REMOVED lines=16> */
[----:B------:R1:W-:Y:S04]  /*200b0*/  STL.64 [R1+0xac0], R180 ;  /* 0x000ac0b401007387 */ /* 0x0003e80000100a00 */
        /* <DEDUP_REMOVED lines=8> */
[----:B---3--:R-:W-:-:S04]  /*20140*/  IMAD.WIDE R38, R13, 0x4, R38 ;  /* 0x000000040d267825 */ /* 0x008fc800078e0226 */
[C---:B------:R-:W-:Y:S01]  /*20150*/  IMAD.WIDE R22, R13.reuse, 0x4, R22 ;  /* 0x000000040d167825 */ /* 0x040fe200078e0216 */
[----:B-1----:R-:W3:Y:S04]  /*20160*/  LDL.LU.64 R70, [R1+0x1918] ;  /* 0x0019180001467983 */ /* 0x002ee80000300a00 */
[----:B------:R1:W-:Y:S01]  /*20170*/  STL.64 [R1+0xa80], R54 ;  /* 0x000a803601007387 */ /* 0x0003e20000100a00 */
[----:B------:R-:W-:-:S03]  /*20180*/  IMAD.WIDE R242, R13, 0x4, R242 ;  /* 0x000000040df27825 */ /* 0x000fc600078e02f2 */
[----:B-1----:R-:W3:Y:S04]  /*20190*/  LDL.LU.64 R54, [R1+0x1910] ;  /* 0x0019100001367983 */ /* 0x002ee80000300a00 */
[----:B------:R1:W-:Y:S04]  /*201a0*/  STL.64 [R1+0xa70], R38 ;  /* 0x000a702601007387 */ /* 0x0003e80000100a00 */
        /* <DEDUP_REMOVED lines=11> */
[----:B------:R-:W-:-:S05]  /*20260*/  IMAD.WIDE R250, R13, 0x4, R250 ;  /* 0x000000040dfa7825 */ /* 0x000fca00078e02fa */
[----:B------:R1:W-:Y:S01]  /*20270*/  STL.64 [R1+0xa10], R250 ;  /* 0x000a10fa01007387 */ /* 0x0003e20000100a00 */
[----:B--2---:R-:W-:-:S04]  /*20280*/  IMAD.WIDE R2, R13, 0x4, R2 ;  /* 0x000000040d027825 */ /* 0x004fc800078e0202 */
[----:B------:R-:W-:-:S04]  /*20290*/  IMAD.WIDE R8, R13, 0x4, R8 ;  /* 0x000000040d087825 */ /* 0x000fc800078e0208 */
[----:B-1----:R-:W-:-:S04]  /*202a0*/  IMAD.WIDE R250, R13, 0x4, R244 ;  /* 0x000000040dfa7825 */ /* 0x002fc800078e02f4 */
[C---:B------:R-:W-:Y:S01]  /*202b0*/  IMAD.WIDE R244, R13.reuse, 0x4, R14 ;  /* 0x000000040df47825 */ /* 0x040fe200078e020e */
[----:B------:R1:W-:Y:S04]  /*202c0*/  STL.64 [R1+0x9f0], R250 ;  /* 0x0009f0fa01007387 */ /* 0x0003e80000100a00 */
[----:B------:R-:W2:Y:S01]  /*202d0*/  LDL.LU.64 R14, [R1+0x30] ;  /* 0x00003000010e7983 */ /* 0x000ea20000300a00 */
[----:B------:R-:W-:-:S03]  /*202e0*/  IMAD.WIDE R228, R13, 0x4, R228 ;  /* 0x000000040de47825 */ /* 0x000fc600078e02e4 */
[----:B------:R1:W-:Y:S04]  /*202f0*/  STL.64 [R1+0x9e0], R244 ;  /* 0x0009e0f401007387 */ /* 0x0003e80000100a00 */
[----:B-1----:R-:W2:Y:S04]  /*20300*/  LDL.LU.64 R250, [R1+0x28] ;  /* 0x0000280001fa7983 */ /* 0x002ea80000300a00 */
[----:B------:R1:W-:Y:S04]  /*20310*/  STL.64 [R1+0x9d0], R2 ;  /* 0x0009d00201007387 */ /* 0x0003e80000100a00 */
[----:B------:R-:W2:Y:S01]  /*20320*/  LDL.LU.64 R244, [R1+0x20] ;  /* 0x0000200001f47983 */ /* 0x000ea20000300a00 */
[----:B------:R-:W-:-:S03]  /*20330*/  IMAD.WIDE R212, R13, 0x4, R212 ;  /* 0x000000040dd47825 */ /* 0x000fc600078e02d4 */
[----:B-1----:R-:W2:Y:S04]  /*20340*/  LDL.LU.64 R2, [R1+0x18] ;  /* 0x0000180001027983 */ /* 0x002ea80000300a00 */
[----:B------:R-:W-:Y:S01]  /*20350*/  STL.64 [R1+0xa00], R8 ;  /* 0x000a000801007387 */ /* 0x000fe20000100a00 */
[----:B------:R-:W-:-:S03]  /*20360*/  IMAD.WIDE R196, R13, 0x4, R196 ;  /* 0x000000040dc47825 */ /* 0x000fc600078e02c4 */
[----:B------:R1:W-:Y:S01]  /*20370*/  STL.64 [R1+0x16a0], R8 ;  /* 0x0016a00801007387 */ /* 0x0003e20000100a00 */
[----:B------:R-:W-:-:S03]  /*20380*/  IMAD.WIDE R148, R13, 0x4, R148 ;  /* 0x000000040d947825 */ /* 0x000fc600078e0294 */
[----:B-1----:R-:W2:Y:S04]  /*20390*/  LDL.LU.64 R8, [R1+0x38] ;  /* 0x0000380001087983 */ /* 0x002ea80000300a00 */
[----:B------:R1:W-:Y:S01]  /*203a0*/  STL.64 [R1+0x9c0], R228 ;  /* 0x0009c0e401007387 */ /* 0x0003e20000100a00 */
[----:B------:R-:W-:-:S03]  /*203b0*/  IMAD.WIDE R132, R13, 0x4, R132 ;  /* 0x000000040d847825 */ /* 0x000fc600078e0284 */
[----:B-1----:R-:W2:Y:S01]  /*203c0*/  LDL.LU.64 R228, [R1+0x18e8] ;  /* 0x0018e80001e47983 */ /* 0x002ea20000300a00 */
[----:B----4-:R-:W-:-:S05]  /*203d0*/  IMAD.WIDE R246, R13, 0x4, R246 ;  /* 0x000000040df67825 */ /* 0x010fca00078e02f6 */
[----:B------:R1:W-:Y:S01]  /*203e0*/  STL.64 [R1+0x9b0], R246 ;  /* 0x0009b0f601007387 */ /* 0x0003e20000100a00 */
[----:B------:R-:W-:-:S03]  /*203f0*/  IMAD.WIDE R116, R13, 0x4, R116 ;  /* 0x000000040d747825 */ /* 0x000fc600078e0274 */
[----:B-1----:R-:W4:Y:S04]  /*20400*/  LDL.LU.64 R246, [R1+0x10] ;  /* 0x0000100001f67983 */ /* 0x002f280000300a00 */
[----:B------:R1:W-:Y:S01]  /*20410*/  STL.64 [R1+0x9a0], R212 ;  /* 0x0009a0d401007387 */ /* 0x0003e20000100a00 */
[----:B------:R-:W-:-:S03]  /*20420*/  IMAD.WIDE R100, R13, 0x4, R100 ;  /* 0x000000040d647825 */ /* 0x000fc600078e0264 */
[----:B-1----:R-:W4:Y:S01]  /*20430*/  LDL.LU.64 R212, [R1+0x18e0] ;  /* 0x0018e00001d47983 */ /* 0x002f220000300a00 */
[----:B------:R-:W-:-:S03]  /*20440*/  IMAD.WIDE R10, R13, 0x4, R10 ;  /* 0x000000040d0a7825 */ /* 0x000fc600078e020a */
[----:B------:R1:W-:Y:S01]  /*20450*/  STL.64 [R1+0x990], R196 ;  /* 0x000990c401007387 */ /* 0x0003e20000100a00 */
[----:B------:R-:W-:-:S03]  /*20460*/  IMAD.WIDE R180, R13, 0x4, R180 ;  /* 0x000000040db47825 */ /* 0x000fc600078e02b4 */
[----:B-1----:R-:W4:Y:S04]  /*20470*/  LDL.LU.64 R196, [R1+0x18d8] ;  /* 0x0018d80001c47983 */ /* 0x002f280000300a00 */
[----:B------:R1:W-:Y:S01]  /*20480*/  STL.64 [R1+0x970], R180 ;  /* 0x000970b401007387 */ /* 0x0003e20000100a00 */
[----:B------:R-:W-:-:S03]  /*20490*/  IMAD.WIDE R84, R13, 0x4, R84 ;  /* 0x000000040d547825 */ /* 0x000fc600078e0254 */
[----:B-1----:R-:W4:Y:S01]  /*204a0*/  LDL.LU.64 R180, [R1+0x18d0] ;  /* 0x0018d00001b47983 */ /* 0x002f220000300a00 */
[----:B------:R-:W-:-:S04]  /*204b0*/  IMAD.WIDE R36, R13, 0x4, R36 ;  /* 0x000000040d247825 */ /* 0x000fc800078e0224 */
[----:B------:R-:W-:-:S04]  /*204c0*/  IMAD.WIDE R20, R13, 0x4, R20 ;  /* 0x000000040d147825 */ /* 0x000fc800078e0214 */
[----:B---3--:R-:W-:-:S04]  /*204d0*/  IMAD.WIDE R52, R13, 0x4, R52 ;  /* 0x000000040d347825 */ /* 0x008fc800078e0234 */
[----:B------:R-:W-:-:S04]  /*204e0*/  IMAD.WIDE R242, R13, 0x4, R242 ;  /* 0x000000040df27825 */ /* 0x000fc800078e02f2 */
[----:B------:R-:W-:-:S04]  /*204f0*/  IMAD.WIDE R68, R13, 0x4, R68 ;  /* 0x000000040d447825 */ /* 0x000fc800078e0244 */
[----:B------:R-:W-:-:S05]  /*20500*/  IMAD.WIDE R164, R13, 0x4, R164 ;  /* 0x000000040da47825 */ /* 0x000fca00078e02a4 */
[----:B------:R1:W-:Y:S04]  /*20510*/  STL.64 [R1+0x960], R164 ;  /* 0x000960a401007387 */ /* 0x0003e80000100a00 */
[----:B-1----:R-:W3:Y:S04]  /*20520*/  LDL.LU.64 R164, [R1+0x18c8] ;  /* 0x0018c80001a47983 */ /* 0x002ee80000300a00 */
[----:B------:R1:W-:Y:S04]  /*20530*/  STL.64 [R1+0x950], R148 ;  /* 0x0009509401007387 */ /* 0x0003e80000100a00 */
[----:B-1----:R-:W3:Y:S04]  /*20540*/  LDL.LU.64 R148, [R1+0x18c0] ;  /* 0x0018c00001947983 */ /* 0x002ee80000300a00 */
[----:B------:R-:W-:Y:S04]  /*20550*/  STL.64 [R1+0x980], R10 ;  /* 0x0009800a01007387 */ /* 0x000fe80000100a00 */
[----:B------:R1:W-:Y:S04]  /*20560*/  STL.64 [R1+0x16a8], R10 ;  /* 0x0016a80a01007387 */ /* 0x0003e80000100a00 */
[----:B-1----:R-:W4:Y:S04]  /*20570*/  LDL.LU.64 R10, [R1+0x40] ;  /* 0x00004000010a7983 */ /* 0x002f280000300a00 */
        /* <DEDUP_REMOVED lines=14> */
[----:B------:R-:W-:Y:S04]  /*20660*/  STL.64 [R1+0x900], R242 ;  /* 0x000900f201007387 */ /* 0x000fe80000100a00 */
[----:B------:R1:W-:Y:S04]  /*20670*/  STL.64 [R1+0x16b0], R242 ;  /* 0x0016b0f201007387 */ /* 0x0003e80000100a00 */
[----:B-1----:R-:W3:Y:S04]  /*20680*/  LDL.LU.64 R242, [R1+0x48] ;  /* 0x0000480001f27983 */ /* 0x002ee80000300a00 */
[----:B------:R1:W-:Y:S04]  /*20690*/  STL.64 [R1+0x8c0], R20 ;  /* 0x0008c01401007387 */ /* 0x0003e80000100a00 */
[----:B-1----:R-:W3:Y:S01]  /*206a0*/  LDL.LU.64 R20, [R1+0x1880] ;  /* 0x0018800001147983 */ /* 0x002ee20000300a00 */
[----:B--2---:R-:W-:-:S04]  /*206b0*/  IMAD.WIDE R14, R13, 0x4, R14 ;  /* 0x000000040d0e7825 */ /* 0x004fc800078e020e */
[----:B------:R-:W-:-:S04]  /*206c0*/  IMAD.WIDE R2, R13, 0x4, R2 ;  /* 0x000000040d027825 */ /* 0x000fc800078e0202 */
        /* <DEDUP_REMOVED lines=9> */
[----:B----4-:R-:W-:-:S04]  /*20760*/  IMAD.WIDE R10, R13, 0x4, R10 ;  /* 0x000000040d0a7825 */ /* 0x010fc800078e020a */
[----:B------:R-:W-:-:S04]  /*20770*/  IMAD.WIDE R94, R13, 0x4, R94 ;  /* 0x000000040d5e7825 */ /* 0x000fc800078e025e */
[----:B------:R-:W-:-:S04]  /*20780*/  IMAD.WIDE R96, R13, 0x4, R96 ;  /* 0x000000040d607825 */ /* 0x000fc800078e0260 */
[----:B------:R-:W-:-:S04]  /*20790*/  IMAD.WIDE R98, R13, 0x4, R98 ;  /* 0x000000040d627825 */ /* 0x000fc800078e0262 */
[----:B---3--:R-:W-:-:S05]  /*207a0*/  IMAD.WIDE R242, R13, 0x4, R242 ;  /* 0x000000040df27825 */ /* 0x008fca00078e02f2 */
[----:B------:R1:W-:Y:S04]  /*207b0*/  STL.64 [R1+0x8b0], R242 ;  /* 0x0008b0f201007387 */ /* 0x0003e80000100a00 */
[----:B------:R2:W-:Y:S01]  /*207c0*/  STL.64 [R1+0x8a0], R10 ;  /* 0x0008a00a01007387 */ /* 0x0005e20000100a00 */
[----:B-1----:R-:W-:-:S04]  /*207d0*/  IMAD.WIDE R242, R13, 0x4, R8 ;  /* 0x000000040df27825 */ /* 0x002fc800078e0208 */
[C---:B--2---:R-:W-:Y:S01]  /*207e0*/  IMAD.WIDE R10, R13.reuse, 0x4, R250 ;  /* 0x000000040d0a7825 */ /* 0x044fe200078e02fa */
[----:B------:R-:W-:Y:S03]  /*207f0*/  STL.64 [R1+0x890], R242 ;  /* 0x000890f201007387 */ /* 0x000fe60000100a00 */
[C---:B------:R-:W-:Y:S01]  /*20800*/  IMAD.WIDE R8, R13.reuse, 0x4, R244 ;  /* 0x000000040d087825 */ /* 0x040fe200078e02f4 */
[----:B------:R-:W-:Y:S04]  /*20810*/  STL.64 [R1+0x870], R10 ;  /* 0x0008700a01007387 */ /* 0x000fe80000100a00 */
[----:B------:R-:W-:Y:S04]  /*20820*/  STL.64 [R1+0x16c0], R242 ;  /* 0x0016c0f201007387 */ /* 0x000fe80000100a00 */
[----:B------:R1:W-:Y:S04]  /*20830*/  STL.64 [R1+0x860], R8 ;  /* 0x0008600801007387 */ /* 0x0003e80000100a00 */
[----:B------:R-:W-:Y:S04]  /*20840*/  STL.64 [R1+0x880], R14 ;  /* 0x0008800e01007387 */ /* 0x000fe80000100a00 */
[----:B------:R2:W-:Y:S04]  /*20850*/  STL.64 [R1+0x16c8], R14 ;  /* 0x0016c80e01007387 */ /* 0x0005e80000100a00 */
[----:B------:R3:W-:Y:S01]  /*20860*/  STL.64 [R1+0x850], R2 ;  /* 0x0008500201007387 */ /* 0x0007e20000100a00 */
[----:B-1----:R-:W-:-:S05]  /*20870*/  IMAD.WIDE R8, R13, 0x4, R246 ;  /* 0x000000040d087825 */ /* 0x002fca00078e02f6 */
[----:B------:R-:W-:Y:S01]  /*20880*/  STL.64 [R1+0x840], R8 ;  /* 0x0008400801007387 */ /* 0x000fe20000100a00 */
[----:B--2---:R-:W-:-:S04]  /*20890*/  IMAD.WIDE R14, R13, 0x4, R6 ;  /* 0x000000040d0e7825 */ /* 0x004fc800078e0206 */
[----:B---3--:R-:W-:-:S05]  /*208a0*/  IMAD.WIDE R2, R13, 0x4, R248 ;  /* 0x000000040d027825 */ /* 0x008fca00078e02f8 */
[----:B------:R1:W-:Y:S01]  /*208b0*/  STL.64 [R1+0x830], R2 ;  /* 0x0008300201007387 */ /* 0x0003e20000100a00 */
[----:B------:R-:W-:-:S03]  /*208c0*/  IMAD.WIDE R10, R13, 0x4, R16 ;  /* 0x000000040d0a7825 */ /* 0x000fc600078e0210 */
[----:B------:R-:W-:Y:S04]  /*208d0*/  STL.64 [R1+0x820], R14 ;  /* 0x0008200e01007387 */ /* 0x000fe80000100a00 */
[----:B------:R-:W-:Y:S01]  /*208e0*/  STL.64 [R1+0x16d0], R14 ;  /* 0x0016d00e01007387 */ /* 0x000fe20000100a00 */
[----:B-1----:R-:W-:-:S05]  /*208f0*/  IMAD.WIDE R2, R13, 0x4, R20 ;  /* 0x000000040d027825 */ /* 0x002fca00078e0214 */
[----:B------:R1:W-:Y:S01]  /*20900*/  STL.64 [R1+0x7f0], R2 ;  /* 0x0007f00201007387 */ /* 0x0003e20000100a00 */
[----:B------:R-:W-:-:S03]  /*20910*/  IMAD.WIDE R6, R13, 0x4, R18 ;  /* 0x000000040d067825 */ /* 0x000fc600078e0212 */
[----:B------:R-:W-:Y:S04]  /*20920*/  STL.64 [R1+0x810], R10 ;  /* 0x0008100a01007387 */ /* 0x000fe80000100a00 */
[----:B------:R-:W-:Y:S01]  /*20930*/  STL.64 [R1+0x16d8], R10 ;  /* 0x0016d80a01007387 */ /* 0x000fe20000100a00 */
[----:B-1----:R-:W-:-:S05]  /*20940*/  IMAD.WIDE R2, R13, 0x4, R22 ;  /* 0x000000040d027825 */ /* 0x002fca00078e0216 */
[----:B------:R1:W-:Y:S04]  /*20950*/  STL.64 [R1+0x7e0], R2 ;  /* 0x0007e00201007387 */ /* 0x0003e80000100a00 */
[----:B------:R-:W-:Y:S01]  /*20960*/  STL.64 [R1+0x800], R6 ;  /* 0x0008000601007387 */ /* 0x000fe20000100a00 */
[----:B------:R-:W-:-:S03]  /*20970*/  IMAD.WIDE R242, R13, 0x4, R30 ;  /* 0x000000040df27825 */ /* 0x000fc600078e021e */
[----:B------:R2:W-:Y:S01]  /*20980*/  STL.64 [R1+0x16e0], R6 ;  /* 0x0016e00601007387 */ /* 0x0005e20000100a00 */
[----:B-1----:R-:W-:-:S05]  /*20990*/  IMAD.WIDE R2, R13, 0x4, R24 ;  /* 0x000000040d027825 */ /* 0x002fca00078e0218 */
[----:B------:R1:W-:Y:S01]  /*209a0*/  STL.64 [R1+0x7d0], R2 ;  /* 0x0007d00201007387 */ /* 0x0003e20000100a00 */
[----:B--2---:R-:W-:-:S04]  /*209b0*/  IMAD.WIDE R6, R13, 0x4, R26 ;  /* 0x000000040d067825 */ /* 0x004fc800078e021a */
[C---:B------:R-:W-:Y:S01]  /*209c0*/  IMAD.WIDE R36, R13.reuse, 0x4, R36 ;  /* 0x000000040d247825 */ /* 0x040fe200078e0224 */
[----:B------:R-:W-:Y:S03]  /*209d0*/  STL.64 [R1+0x7c0], R6 ;  /* 0x0007c00601007387 */ /* 0x000fe60000100a00 */
[----:B-1----:R-:W-:-:S04]  /*209e0*/  IMAD.WIDE R2, R13, 0x4, R28 ;  /* 0x000000040d027825 */ /* 0x002fc800078e021c */
[C---:B------:R-:W-:Y:S01]  /*209f0*/  IMAD.WIDE R8, R13.reuse, 0x4, R32 ;  /* 0x000000040d087825 */ /* 0x040fe200078e0220 */
[----:B------:R-:W-:Y:S04]  /*20a00*/  STL.64 [R1+0x7b0], R2 ;  /* 0x0007b00201007387 */ /* 0x000fe80000100a00 */
[----:B------:R-:W-:Y:S04]  /*20a10*/  STL.64 [R1+0x7a0], R242 ;  /* 0x0007a0f201007387 */ /* 0x000fe80000100a00 */
[----:B------:R-:W-:Y:S04]  /*20a20*/  STL.64 [R1+0x16e8], R242 ;  /* 0x0016e8f201007387 */ /* 0x000fe80000100a00 */
[----:B------:R-:W-:Y:S04]  /*20a30*/  STL.64 [R1+0x770], R36 ;  /* 0x0007702401007387 */ /* 0x000fe80000100a00 */
[----:B------:R-:W-:Y:S04]  /*20a40*/  STL.64 [R1+0x1840], R36 ;  /* 0x0018402401007387 */ /* 0x000fe80000100a00 */
[----:B------:R-:W-:Y:S04]  /*20a50*/  STL.64 [R1+0x790], R8 ;  /* 0x0007900801007387 */ /* 0x000fe80000100a00 */
[----:B------:R1:W-:Y:S04]  /*20a60*/  STL.64 [R1+0x16f0], R8 ;  /* 0x0016f00801007387 */ /* 0x0003e80000100a00 */
[----:B------:R-:W-:Y:S04]  /*20a70*/  STL.64 [R1+0x760], R38 ;  /* 0x0007602601007387 */ /* 0x000fe80000100a00 */
[----:B------:R-:W-:Y:S01]  /*20a80*/  STL.64 [R1+0x17b0], R38 ;  /* 0x0017b02601007387 */ /* 0x000fe20000100a00 */
[----:B------:R-:W-:-:S03]  /*20a90*/  IMAD.WIDE R244, R13, 0x4, R46 ;  /* 0x000000040df47825 */ /* 0x000fc600078e022e */
[----:B------:R-:W-:Y:S01]  /*20aa0*/  STL.64 [R1+0x780], R34 ;  /* 0x0007802201007387 */ /* 0x000fe20000100a00 */
[----:B-1----:R-:W-:-:S03]  /*20ab0*/  IMAD.WIDE R8, R13, 0x4, R44 ;  /* 0x000000040d087825 */ /* 0x002fc600078e022c */
[----:B------:R-:W-:Y:S01]  /*20ac0*/  STL.64 [R1+0x1700], R34 ;  /* 0x0017002201007387 */ /* 0x000fe20000100a00 */
[----:B------:R-:W-:-:S03]  /*20ad0*/  IMAD.WIDE R32, R13, 0x4, R52 ;  /* 0x000000040d207825 */ /* 0x000fc600078e0234 */
[----:B------:R-:W-:Y:S04]  /*20ae0*/  STL.64 [R1+0x750], R40 ;  /* 0x0007502801007387 */ /* 0x000fe80000100a00 */
[----:B------:R-:W-:Y:S01]  /*20af0*/  STL.64 [R1+0x1758], R40 ;  /* 0x0017582801007387 */ /* 0x000fe20000100a00 */
[----:B------:R-:W-:-:S03]  /*20b00*/  IMAD.WIDE R2, R13, 0x4, R48 ;  /* 0x000000040d027825 */ /* 0x000fc600078e0230 */
[----:B------:R-:W-:Y:S04]  /*20b10*/  STL.64 [R1+0x740], R42 ;  /* 0x0007402a01007387 */ /* 0x000fe80000100a00 */
[----:B------:R-:W-:Y:S04]  /*20b20*/  STL.64 [R1+0x1720], R42 ;  /* 0x0017202a01007387 */ /* 0x000fe80000100a00 */
[----:B------:R-:W-:Y:S04]  /*20b30*/  STL.64 [R1+0x730], R8 ;  /* 0x0007300801007387 */ /* 0x000fe80000100a00 */
[----:B------:R-:W-:Y:S04]  /*20b40*/  STL.64 [R1+0x1708], R8 ;  /* 0x0017080801007387 */ /* 0x000fe80000100a00 */
[----:B------:R-:W-:Y:S01]  /*20b50*/  STL.64 [R1+0x720], R244 ;  /* 0x000720f401007387 */ /* 0x000fe20000100a00 */
[----:B------:R-:W-:-:S03]  /*20b60*/  IMAD.WIDE R30, R13, 0x4, R54 ;  /* 0x000000040d1e7825 */ /* 0x000fc600078e0236 */
[----:B------:R-:W-:Y:S04]  /*20b70*/  STL.64 [R1+0x1710], R244 ;  /* 0x001710f401007387 */ /* 0x000fe80000100a00 */
[----:B------:R-:W-:Y:S04]  /*20b80*/  STL.64 [R1+0x6f0], R32 ;  /* 0x0006f02001007387 */ /* 0x000fe80000100a00 */
[----:B------:R-:W-:Y:S04]  /*20b90*/  STL.64 [R1+0x1848], R32 ;  /* 0x0018482001007387 */ /* 0x000fe80000100a00 */
[----:B------:R-:W-:Y:S04]  /*20ba0*/  STL.64 [R1+0x710], R2 ;  /* 0x0007100201007387 */ /* 0x000fe80000100a00 */
[----:B------:R1:W-:Y:S04]  /*20bb0*/  STL.64 [R1+0x1718], R2 ;  /* 0x0017180201007387 */ /* 0x0003e80000100a00 */
[----:B------:R-:W-:Y:S04]  /*20bc0*/  STL.64 [R1+0x6e0], R30 ;  /* 0x0006e01e01007387 */ /* 0x000fe80000100a00 */
[----:B------:R-:W-:Y:S01]  /*20bd0*/  STL.64 [R1+0x17b8], R30 ;  /* 0x0017b81e01007387 */ /* 0x000fe20000100a00 */
[----:B-1----:R-:W-:-:S05]  /*20be0*/  IMAD.WIDE R2, R13, 0x4, R56 ;  /* 0x000000040d027825 */ /* 0x002fca00078e0238 */
[----:B------:R1:W-:Y:S01]  /*20bf0*/  STL.64 [R1+0x6d0], R2 ;  /* 0x0006d00201007387 */ /* 0x0003e20000100a00 */
[----:B------:R-:W-:-:S03]  /*20c00*/  IMAD.WIDE R242, R13, 0x4, R60 ;  /* 0x000000040df27825 */ /* 0x000fc600078e023c */
[----:B------:R-:W-:Y:S01]  /*20c10*/  STL.64 [R1+0x700], R50 ;  /* 0x0007003201007387 */ /* 0x000fe20000100a00 */
[----:B------:R-:W-:-:S03]  /*20c20*/  IMAD.WIDE R60, R13, 0x4, R62 ;  /* 0x000000040d3c7825 */ /* 0x000fc600078e023e */
[----:B------:R-:W-:Y:S01]  /*20c30*/  STL.64 [R1+0x1728], R50 ;  /* 0x0017283201007387 */ /* 0x000fe20000100a00 */
[----:B-1----:R-:W-:-:S05]  /*20c40*/  IMAD.WIDE R2, R13, 0x4, R58 ;  /* 0x000000040d027825 */ /* 0x002fca00078e023a */
[----:B------:R-:W-:Y:S04]  /*20c50*/  STL.64 [R1+0x6c0], R2 ;  /* 0x0006c00201007387 */ /* 0x000fe80000100a00 */
[----:B------:R1:W-:Y:S01]  /*20c60*/  STL.64 [R1+0x1730], R2 ;  /* 0x0017300201007387 */ /* 0x0003e20000100a00 */
[----:B------:R-:W-:-:S03]  /*20c70*/  IMAD.WIDE R28, R13, 0x4, R70 ;  /* 0x000000040d1c7825 */ /* 0x000fc600078e0246 */
[----:B------:R-:W-:Y:S04]  /*20c80*/  STL.64 [R1+0x6b0], R242 ;  /* 0x0006b0f201007387 */ /* 0x000fe80000100a00 */
[----:B------:R-:W-:Y:S01]  /*20c90*/  STL.64 [R1+0x1738], R242 ;  /* 0x001738f201007387 */ /* 0x000fe20000100a00 */
[----:B-1----:R-:W-:-:S03]  /*20ca0*/  IMAD.WIDE R2, R13, 0x4, R68 ;  /* 0x000000040d027825 */ /* 0x002fc600078e0244 */
[----:B------:R-:W-:Y:S04]  /*20cb0*/  STL.64 [R1+0x6a0], R60 ;  /* 0x0006a03c01007387 */ /* 0x000fe80000100a00 */
[----:B------:R-:W-:Y:S04]  /*20cc0*/  STL.64 [R1+0x1740], R60 ;  /* 0x0017403c01007387 */ /* 0x000fe80000100a00 */
[----:B------:R1:W-:Y:S01]  /*20cd0*/  STL.64 [R1+0x670], R2 ;  /* 0x0006700201007387 */ /* 0x0003e20000100a00 */
[----:B------:R-:W-:-:S03]  /*20ce0*/  IMAD.WIDE R244, R13, 0x4, R74 ;  /* 0x000000040df47825 */ /* 0x000fc600078e024a */
[----:B------:R-:W-:Y:S01]  /*20cf0*/  STL.64 [R1+0x690], R64 ;  /* 0x0006904001007387 */ /* 0x000fe20000100a00 */
[----:B------:R-:W-:-:S03]  /*20d00*/  IMAD.WIDE R6, R13, 0x4, R76 ;  /* 0x000000040d067825 */ /* 0x000fc600078e024c */
[----:B------:R-:W-:Y:S01]  /*20d10*/  STL.64 [R1+0x1748], R64 ;  /* 0x0017484001007387 */ /* 0x000fe20000100a00 */
[----:B-1----:R-:W-:-:S03]  /*20d20*/  IMAD.WIDE R2, R13, 0x4, R72 ;  /* 0x000000040d027825 */ /* 0x002fc600078e0248 */
[----:B------:R-:W-:Y:S04]  /*20d30*/  STL.64 [R1+0x660], R28 ;  /* 0x0006601c01007387 */ /* 0x000fe80000100a00 */
[----:B------:R-:W-:Y:S01]  /*20d40*/  STL.64 [R1+0x17c0], R28 ;  /* 0x0017c01c01007387 */ /* 0x000fe20000100a00 */
[----:B------:R-:W-:-:S03]  /*20d50*/  IMAD.WIDE R58, R13, 0x4, R78 ;  /* 0x000000040d3a7825 */ /* 0x000fc600078e024e */
[----:B------:R1:W-:Y:S04]  /*20d60*/  STL.64 [R1+0x650], R2 ;  /* 0x0006500201007387 */ /* 0x0003e80000100a00 */
[----:B------:R-:W-:Y:S04]  /*20d70*/  STL.64 [R1+0x680], R66 ;  /* 0x0006804201007387 */ /* 0x000fe80000100a00 */
[----:B------:R-:W-:Y:S04]  /*20d80*/  STL.64 [R1+0x1760], R66 ;  /* 0x0017604201007387 */ /* 0x000fe80000100a00 */
[----:B------:R-:W-:Y:S01]  /*20d90*/  STL.64 [R1+0x640], R244 ;  /* 0x000640f401007387 */ /* 0x000fe20000100a00 */
[----:B-1----:R-:W-:-:S03]  /*20da0*/  IMAD.WIDE R2, R13, 0x4, R84 ;  /* 0x000000040d027825 */ /* 0x002fc600078e0254 */
[----:B------:R-:W-:Y:S04]  /*20db0*/  STL.64 [R1+0x1768], R244 ;  /* 0x001768f401007387 */ /* 0x000fe80000100a00 */
[----:B------:R-:W-:Y:S04]  /*20dc0*/  STL.64 [R1+0x630], R6 ;  /* 0x0006300601007387 */ /* 0x000fe80000100a00 */
[----:B------:R-:W-:Y:S04]  /*20dd0*/  STL.64 [R1+0x1770], R6 ;  /* 0x0017700601007387 */ /* 0x000fe80000100a00 */
[----:B------:R-:W-:Y:S04]  /*20de0*/  STL.64 [R1+0x620], R58 ;  /* 0x0006203a01007387 */ /* 0x000fe80000100a00 */
[----:B------:R-:W-:Y:S04]  /*20df0*/  STL.64 [R1+0x1778], R58 ;  /* 0x0017783a01007387 */ /* 0x000fe80000100a00 */
[----:B------:R1:W-:Y:S01]  /*20e00*/  STL.64 [R1+0x5f0], R2 ;  /* 0x0005f00201007387 */ /* 0x0003e20000100a00 */
[----:B------:R-:W-:-:S03]  /*20e10*/  IMAD.WIDE R64, R13, 0x4, R88 ;  /* 0x000000040d407825 */ /* 0x000fc600078e0258 */
[----:B------:R-:W-:Y:S01]  /*20e20*/  STL.64 [R1+0x610], R80 ;  /* 0x0006105001007387 */ /* 0x000fe20000100a00 */
[----:B------:R-:W-:-:S03]  /*20e30*/  IMAD.WIDE R8, R13, 0x4, R90 ;  /* 0x000000040d087825 */ /* 0x000fc600078e025a */
[----:B------:R-:W-:Y:S01]  /*20e40*/  STL.64 [R1+0x1780], R80 ;  /* 0x0017805001007387 */ /* 0x000fe20000100a00 */
[----:B-1----:R-:W-:-:S05]  /*20e50*/  IMAD.WIDE R2, R13, 0x4, R86 ;  /* 0x000000040d027825 */ /* 0x002fca00078e0256 */
[----:B------:R1:W-:Y:S01]  /*20e60*/  STL.64 [R1+0x5e8], R2 ;  /* 0x0005e80201007387 */ /* 0x0003e20000100a00 */
[----:B------:R-:W-:-:S03]  /*20e70*/  IMAD.WIDE R10, R13, 0x4, R92 ;  /* 0x000000040d0a7825 */ /* 0x000fc600078e025c */
        /* <DEDUP_REMOVED lines=8> */
[----:B------:R1:W-:Y:S04]  /*20f00*/  STL.64 [R1+0x17a0], R10 ;  /* 0x0017a00a01007387 */ /* 0x0003e80000100a00 */
[----:B------:R-:W-:Y:S01]  /*20f10*/  STL.64 [R1+0x5c8], R94 ;  /* 0x0005c85e01007387 */ /* 0x000fe20000100a00 */
[----:B------:R-:W-:-:S03]  /*20f20*/  IMAD.WIDE R60, R13, 0x4, R104 ;  /* 0x000000040d3c7825 */ /* 0x000fc600078e0268 */
[----:B------:R-:W-:Y:S04]  /*20f30*/  STL.64 [R1+0x17a8], R94 ;  /* 0x0017a85e01007387 */ /* 0x000fe80000100a00 */
[----:B------:R2:W-:Y:S01]  /*20f40*/  STL.64 [R1+0x5b0], R2 ;  /* 0x0005b00201007387 */ /* 0x0005e20000100a00 */
[----:B-1----:R-:W-:-:S03]  /*20f50*/  IMAD.WIDE R10, R13, 0x4, R102 ;  /* 0x000000040d0a7825 */ /* 0x002fc600078e0266 */
[----:B------:R-:W-:Y:S01]  /*20f60*/  STL.64 [R1+0x5c0], R96 ;  /* 0x0005c06001007387 */ /* 0x000fe20000100a00 */
[----:B------:R-:W-:-:S03]  /*20f70*/  IMAD.WIDE R34, R13, 0x4, R106 ;  /* 0x000000040d227825 */ /* 0x000fc600078e026a */
[----:B------:R-:W-:Y:S01]  /*20f80*/  STL.64 [R1+0x17d0], R96 ;  /* 0x0017d06001007387 */ /* 0x000fe20000100a00 */
[----:B------:R-:W-:-:S03]  /*20f90*/  IMAD.WIDE R14, R13, 0x4, R108 ;  /* 0x000000040d0e7825 */ /* 0x000fc600078e026c */
[----:B------:R-:W-:Y:S04]  /*20fa0*/  STL.64 [R1+0x5b8], R98 ;  /* 0x0005b86201007387 */ /* 0x000fe80000100a00 */
[----:B------:R-:W-:Y:S04]  /*20fb0*/  STL.64 [R1+0x17d8], R98 ;  /* 0x0017d86201007387 */ /* 0x000fe80000100a00 */
[----:B------:R-:W-:Y:S04]  /*20fc0*/  STL.64 [R1+0x5a8], R10 ;  /* 0x0005a80a01007387 */ /* 0x000fe80000100a00 */
[----:B------:R-:W-:Y:S01]  /*20fd0*/  STL.64 [R1+0x17e0], R10 ;  /* 0x0017e00a01007387 */ /* 0x000fe20000100a00 */
[----:B--2---:R-:W-:-:S03]  /*20fe0*/  IMAD.WIDE R2, R13, 0x4, R116 ;  /* 0x000000040d027825 */ /* 0x004fc600078e0274 */
[----:B------:R-:W-:Y:S04]  /*20ff0*/  STL.64 [R1+0x5a0], R60 ;  /* 0x0005a03c01007387 */ /* 0x000fe80000100a00 */
[----:B------:R-:W-:Y:S04]  /*21000*/  STL.64 [R1+0x17e8], R60 ;  /* 0x0017e83c01007387 */ /* 0x000fe80000100a00 */
[----:B------:R-:W-:Y:S04]  /*21010*/  STL.64 [R1+0x598], R34 ;  /* 0x0005982201007387 */ /* 0x000fe80000100a00 */
[----:B------:R-:W-:Y:S04]  /*21020*/  STL.64 [R1+0x17f0], R34 ;  /* 0x0017f02201007387 */ /* 0x000fe80000100a00 */
[----:B------:R-:W-:Y:S04]  /*21030*/  STL.64 [R1+0x590], R14 ;  /* 0x0005900e01007387 */ /* 0x000fe80000100a00 */
[----:B------:R-:W-:Y:S04]  /*21040*/  STL.64 [R1+0x17f8], R14 ;  /* 0x0017f80e01007387 */ /* 0x000fe80000100a00 */
[----:B------:R-:W2:Y:S04]  /*21050*/  LDL.LU.64 R24, [R1+0x2f0] ;  /* 0x0002f00001187983 */ /* 0x000ea80000300a00 */
[----:B------:R-:W3:Y:S04]  /*21060*/  LDL.LU.64 R18, [R1+0x2f8] ;  /* 0x0002f80001127983 */ /* 0x000ee80000300a00 */
[----:B------:R-:W-:Y:S04]  /*21070*/  STL.64 [R1+0x570], R2 ;  /* 0x0005700201007387 */ /* 0x000fe80000100a00 */
[----:B------:R-:W4:Y:S01]  /*21080*/  LDL.LU.64 R250, [R1+0x300] ;  /* 0x0003000001fa7983 */ /* 0x000f220000300a00 */
[----:B------:R-:W-:-:S03]  /*21090*/  IMAD.WIDE R110, R13, 0x4, R110 ;  /* 0x000000040d6e7825 */ /* 0x000fc600078e026e */
[----:B------:R-:W2:Y:S04]  /*210a0*/  LDL.LU.64 R48, [R1+0x308] ;  /* 0x0003080001307983 */ /* 0x000ea80000300a00 */
[----:B------:R-:W2:Y:S01]  /*210b0*/  LDL.LU.64 R46, [R1+0x310] ;  /* 0x00031000012e7983 */ /* 0x000ea20000300a00 */
        /* <DEDUP_REMOVED lines=10> */
[----:B------:R-:W-:Y:S04]  /*21160*/  STL.64 [R1+0x588], R110 ;  /* 0x0005886e01007387 */ /* 0x000fe80000100a00 */
[----:B------:R-:W-:Y:S01]  /*21170*/  STL.64 [R1+0x1800], R110 ;  /* 0x0018006e01007387 */ /* 0x000fe20000100a00 */
        /* <DEDUP_REMOVED lines=8> */
[----:B------:R1:W-:Y:S01]  /*21200*/  STL.64 [R1+0x1818], R8 ;  /* 0x0018180801007387 */ /* 0x0003e20000100a00 */
[----:B------:R-:W-:-:S03]  /*21210*/  IMAD.WIDE R128, R13, 0x4, R128 ;  /* 0x000000040d807825 */ /* 0x000fc600078e0280 */
[----:B------:R-:W-:Y:S04]  /*21220*/  STL.64 [R1+0x560], R242 ;  /* 0x000560f201007387 */ /* 0x000fe80000100a00 */
[----:B------:R-:W-:Y:S04]  /*21230*/  STL.64 [R1+0x1820], R242 ;  /* 0x001820f201007387 */ /* 0x000fe80000100a00 */
        /* <DEDUP_REMOVED lines=30> */
[----:B------:R1:W-:Y:S01]  /*21420*/  STL.64 [R1+0x1878], R116 ;  /* 0x0018787401007387 */ /* 0x0003e20000100a00 */
        /* <DEDUP_REMOVED lines=85> */
[----:B------:R-:W-:Y:S04]  /*21980*/  STL.64 [R1+0x178], R66 ;  /* 0x0001784201007387 */ /* 0x000fe80000100a00 */
[----:B------:R-:W-:Y:S04]  /*21990*/  STL.64 [R1+0x168], R182 ;  /* 0x000168b601007387 */ /* 0x000fe80000100a00 */
[----:B------:R-:W-:Y:S04]  /*219a0*/  STL.64 [R1+0x158], R138 ;  /* 0x0001588a01007387 */ /* 0x000fe80000100a00 */
[----:B------:R-:W2:Y:S01]  /*219b0*/  LDL.LU.64 R36, [R1+0x348] ;  /* 0x0003480001247983 */ /* 0x000ea20000300a00 */
[----:B------:R-:W-:-:S04]  /*219c0*/  IMAD.WIDE R106, R13, 0x4, R236 ;  /* 0x000000040d6a7825 */ /* 0x000fc800078e02ec */
[C---:B------:R-:W-:Y:S01]  /*219d0*/  IMAD.WIDE R76, R13.reuse, 0x4, R238 ;  /* 0x000000040d4c7825 */ /* 0x040fe200078e02ee */
[----:B------:R-:W-:Y:S03]  /*219e0*/  STL.64 [R1+0x148], R106 ;  /* 0x0001486a01007387 */ /* 0x000fe60000100a00 */
[C---:B------:R-:W-:Y:S01]  /*219f0*/  IMAD.WIDE R54, R13.reuse, 0x4, R240 ;  /* 0x000000040d367825 */ /* 0x040fe200078e02f0 */
[----:B------:R-:W-:Y:S03]  /*21a00*/  STL.64 [R1+0x138], R76 ;  /* 0x0001384c01007387 */ /* 0x000fe60000100a00 */
[C---:B---3--:R-:W-:Y:S02]  /*21a10*/  IMAD.WIDE R10, R13.reuse, 0x4, R18 ;  /* 0x000000040d0a7825 */ /* 0x048fe400078e0212 */
[----:B------:R-:W3:Y:S02]  /*21a20*/  LDL.LU.64 R18, [R1+0x350] ;  /* 0x0003500001127983 */ /* 0x000ee40000300a00 */
[----:B----4-:R-:W-:-:S02]  /*21a30*/  IMAD.WIDE R40, R13, 0x4, R250 ;  /* 0x000000040d287825 */ /* 0x010fc400078e02fa */
[----:B------:R-:W4:Y:S02]  /*21a40*/  LDL.LU.64 R250, [R1+0x358] ;  /* 0x0003580001fa7983 */ /* 0x000f240000300a00 */
[C---:B--2---:R-:W-:Y:S02]  /*21a50*/  IMAD.WIDE R24, R13.reuse, 0x4, R24 ;  /* 0x000000040d187825 */ /* 0x044fe400078e0218 */
[----:B------:R-:W-:Y:S02]  /*21a60*/  STL.64 [R1+0x130], R54 ;  /* 0x0001303601007387 */ /* 0x000fe40000100a00 */
[C---:B------:R-:W-:Y:S02]  /*21a70*/  IMAD.WIDE R180, R13.reuse, 0x4, R48 ;  /* 0x000000040db47825 */ /* 0x040fe400078e0230 */
[----:B------:R2:W-:Y:S04]  /*21a80*/  STL.64 [R1+0x120], R10 ;  /* 0x0001200a01007387 */ /* 0x0005e80000100a00 */
[----:B------:R-:W2:Y:S01]  /*21a90*/  LDL.LU.64 R32, [R1+0x360] ;  /* 0x0003600001207983 */ /* 0x000ea20000300a00 */
[----:B------:R-:W-:-:S03]  /*21aa0*/  IMAD.WIDE R104, R13, 0x4, R20 ;  /* 0x000000040d687825 */ /* 0x000fc600078e0214 */
[----:B------:R-:W2:Y:S04]  /*21ab0*/  LDL.LU.64 R48, [R1+0x368] ;  /* 0x0003680001307983 */ /* 0x000ea80000300a00 */
[----:B------:R-:W-:Y:S04]  /*21ac0*/  STL.64 [R1+0x128], R24 ;  /* 0x0001281801007387 */ /* 0x000fe80000100a00 */
[----:B------:R-:W-:Y:S04]  /*21ad0*/  STL.64 [R1+0x118], R40 ;  /* 0x0001182801007387 */ /* 0x000fe80000100a00 */
[----:B------:R-:W2:Y:S04]  /*21ae0*/  LDL.LU.64 R20, [R1+0x370] ;  /* 0x0003700001147983 */ /* 0x000ea80000300a00 */
[----:B------:R-:W2:Y:S01]  /*21af0*/  LDL.LU.64 R30, [R1+0x378] ;  /* 0x00037800011e7983 */ /* 0x000ea20000300a00 */
[----:B------:R-:W-:-:S03]  /*21b00*/  IMAD.WIDE R136, R13, 0x4, R46 ;  /* 0x000000040d887825 */ /* 0x000fc600078e022e */
[----:B------:R-:W-:Y:S01]  /*21b10*/  STL.64 [R1+0x110], R180 ;  /* 0x000110b401007387 */ /* 0x000fe20000100a00 */
[----:B------:R-:W-:-:S03]  /*21b20*/  IMAD.WIDE R74, R13, 0x4, R44 ;  /* 0x000000040d4a7825 */ /* 0x000fc600078e022c */
[----:B------:R-:W2:Y:S01]  /*21b30*/  LDL.LU.64 R44, [R1+0x380] ;  /* 0x00038000012c7983 */ /* 0x000ea20000300a00 */
[----:B------:R-:W-:-:S03]  /*21b40*/  IMAD.WIDE R52, R13, 0x4, R22 ;  /* 0x000000040d347825 */ /* 0x000fc600078e0216 */
[----:B------:R-:W-:Y:S01]  /*21b50*/  STL.64 [R1+0x108], R136 ;  /* 0x0001088801007387 */ /* 0x000fe20000100a00 */
[----:B------:R-:W-:-:S03]  /*21b60*/  IMAD.WIDE R22, R13, 0x4, R16 ;  /* 0x000000040d167825 */ /* 0x000fc600078e0210 */
[----:B------:R-:W2:Y:S01]  /*21b70*/  LDL.LU.64 R16, [R1+0x388] ;  /* 0x0003880001107983 */ /* 0x000ea20000300a00 */
[----:B------:R-:W-:-:S03]  /*21b80*/  IMAD.WIDE R98, R13, 0x4, R38 ;  /* 0x000000040d627825 */ /* 0x000fc600078e0226 */
[----:B------:R-:W-:Y:S04]  /*21b90*/  STL.64 [R1+0x100], R104 ;  /* 0x0001006801007387 */ /* 0x000fe80000100a00 */
[----:B------:R-:W-:Y:S04]  /*21ba0*/  STL.64 [R1+0xf8], R74 ;  /* 0x0000f84a01007387 */ /* 0x000fe80000100a00 */
[----:B------:R-:W-:Y:S04]  /*21bb0*/  STL.64 [R1+0xf0], R52 ;  /* 0x0000f03401007387 */ /* 0x000fe80000100a00 */
[----:B------:R1:W-:Y:S04]  /*21bc0*/  STL.64 [R1+0xe0], R98 ;  /* 0x0000e06201007387 */ /* 0x0003e80000100a00 */
[----:B------:R-:W2:Y:S01]  /*21bd0*/  LDL.LU.64 R38, [R1+0x390] ;  /* 0x0003900001267983 */ /* 0x000ea20000300a00 */
[----:B------:R-:W-:-:S03]  /*21be0*/  IMAD.WIDE R168, R13, 0x4, R36 ;  /* 0x000000040da87825 */ /* 0x000fc600078e0224 */
[----:B------:R-:W2:Y:S01]  /*21bf0*/  LDL.LU.64 R36, [R1+0x398] ;  /* 0x0003980001247983 */ /* 0x000ea20000300a00 */
[----:B------:R-:W-:-:S03]  /*21c00*/  IMAD.WIDE R248, R13, 0x4, R248 ;  /* 0x000000040df87825 */ /* 0x000fc600078e02f8 */
[----:B------:R-:W-:Y:S04]  /*21c10*/  STL.64 [R1+0xe8], R22 ;  /* 0x0000e81601007387 */ /* 0x000fe80000100a00 */
[----:B------:R-:W-:Y:S04]  /*21c20*/  STL.64 [R1+0xd8], R248 ;  /* 0x0000d8f801007387 */ /* 0x000fe80000100a00 */
[----:B------:R-:W2:Y:S01]  /*21c30*/  LDL.LU.64 R70, [R1+0x3a0] ;  /* 0x0003a00001467983 */ /* 0x000ea20000300a00 */
[----:B---3--:R-:W-:-:S03]  /*21c40*/  IMAD.WIDE R134, R13, 0x4, R18 ;  /* 0x000000040d867825 */ /* 0x008fc600078e0212 */
[----:B------:R-:W3:Y:S01]  /*21c50*/  LDL.LU.64 R46, [R1+0x3a8] ;  /* 0x0003a800012e7983 */ /* 0x000ee20000300a00 */
[----:B----4-:R-:W-:-:S03]  /*21c60*/  IMAD.WIDE R102, R13, 0x4, R250 ;  /* 0x000000040d667825 */ /* 0x010fc600078e02fa */
[----:B------:R-:W4:Y:S04]  /*21c70*/  LDL.LU.64 R18, [R1+0x3b0] ;  /* 0x0003b00001127983 */ /* 0x000f280000300a00 */
[----:B------:R-:W4:Y:S04]  /*21c80*/  LDL.LU.64 R250, [R1+0x3b8] ;  /* 0x0003b80001fa7983 */ /* 0x000f280000300a00 */
[----:B------:R-:W-:Y:S01]  /*21c90*/  STL.64 [R1+0xd0], R168 ;  /* 0x0000d0a801007387 */ /* 0x000fe20000100a00 */
[----:B--2---:R-:W-:-:S03]  /*21ca0*/  IMAD.WIDE R72, R13, 0x4, R32 ;  /* 0x000000040d487825 */ /* 0x004fc600078e0220 */
[----:B------:R-:W2:Y:S01]  /*21cb0*/  LDL.LU.64 R32, [R1+0x3c0] ;  /* 0x0003c00001207983 */ /* 0x000ea20000300a00 */
[----:B------:R-:W-:-:S03]  /*21cc0*/  IMAD.WIDE R48, R13, 0x4, R48 ;  /* 0x000000040d307825 */ /* 0x000fc600078e0230 */
[----:B------:R-:W-:Y:S04]  /*21cd0*/  STL.64 [R1+0xc8], R134 ;  /* 0x0000c88601007387 */ /* 0x000fe80000100a00 */
[----:B------:R-:W-:Y:S04]  /*21ce0*/  STL.64 [R1+0xc0], R102 ;  /* 0x0000c06601007387 */ /* 0x000fe80000100a00 */
[----:B------:R-:W-:Y:S04]  /*21cf0*/  STL.64 [R1+0xb8], R72 ;  /* 0x0000b84801007387 */ /* 0x000fe80000100a00 */
[----:B------:R-:W2:Y:S01]  /*21d00*/  LDL.LU.64 R28, [R1+0x3c8] ;  /* 0x0003c800011c7983 */ /* 0x000ea20000300a00 */
[----:B------:R-:W-:-:S03]  /*21d10*/  IMAD.WIDE R96, R13, 0x4, R30 ;  /* 0x000000040d607825 */ /* 0x000fc600078e021e */
[----:B------:R-:W-:Y:S04]  /*21d20*/  STL.64 [R1+0xb0], R48 ;  /* 0x0000b03001007387 */ /* 0x000fe80000100a00 */
[----:B------:R1:W-:Y:S01]  /*21d30*/  STL.64 [R1+0xa0], R96 ;  /* 0x0000a06001007387 */ /* 0x0003e20000100a00 */
[----:B------:R-:W-:-:S03]  /*21d40*/  IMAD.WIDE R20, R13, 0x4, R20 ;  /* 0x000000040d147825 */ /* 0x000fc600078e0214 */
[----:B------:R-:W2:Y:S01]  /*21d50*/  LDL.LU.64 R68, [R1+0x3d0] ;  /* 0x0003d00001447983 */ /* 0x000ea20000300a00 */
[----:B------:R-:W-:-:S03]  /*21d60*/  IMAD.WIDE R198, R13, 0x4, R44 ;  /* 0x000000040dc67825 */ /* 0x000fc600078e022c */
[----:B------:R-:W2:Y:S04]  /*21d70*/  LDL.LU.64 R62, [R1+0x3d8] ;  /* 0x0003d800013e7983 */ /* 0x000ea80000300a00 */
[----:B------:R-:W2:Y:S01]  /*21d80*/  LDL.LU.64 R30, [R1+0x3e0] ;  /* 0x0003e000011e7983 */ /* 0x000ea20000300a00 */
[----:B------:R-:W-:-:S03]  /*21d90*/  IMAD.WIDE R166, R13, 0x4, R16 ;  /* 0x000000040da67825 */ /* 0x000fc600078e0210 */
[----:B------:R-:W2:Y:S04]  /*21da0*/  LDL.LU.64 R44, [R1+0x3e8] ;  /* 0x0003e800012c7983 */ /* 0x000ea80000300a00 */
[----:B------:R-:W2:Y:S04]  /*21db0*/  LDL.LU.64 R16, [R1+0x3f0] ;  /* 0x0003f00001107983 */ /* 0x000ea80000300a00 */
[----:B------:R-:W-:Y:S04]  /*21dc0*/  STL.64 [R1+0xa8], R20 ;  /* 0x0000a81401007387 */ /* 0x000fe80000100a00 */
[----:B------:R-:W-:Y:S01]  /*21dd0*/  STL.64 [R1+0x98], R198 ;  /* 0x000098c601007387 */ /* 0x000fe20000100a00 */
[----:B------:R-:W-:-:S03]  /*21de0*/  IMAD.WIDE R132, R13, 0x4, R38 ;  /* 0x000000040d847825 */ /* 0x000fc600078e0226 */
[----:B------:R-:W2:Y:S01]  /*21df0*/  LDL.LU.64 R38, [R1+0x3f8] ;  /* 0x0003f80001267983 */ /* 0x000ea20000300a00 */
[----:B------:R-:W-:-:S03]  /*21e00*/  IMAD.WIDE R100, R13, 0x4, R36 ;  /* 0x000000040d647825 */ /* 0x000fc600078e0224 */
[----:B------:R-:W2:Y:S04]  /*21e10*/  LDL.LU.64 R36, [R1+0x400] ;  /* 0x0004000001247983 */ /* 0x000ea80000300a00 */
[----:B------:R-:W-:Y:S04]  /*21e20*/  STL.64 [R1+0x90], R166 ;  /* 0x000090a601007387 */ /* 0x000fe80000100a00 */
[----:B------:R-:W-:Y:S01]  /*21e30*/  STL.64 [R1+0x88], R132 ;  /* 0x0000888401007387 */ /* 0x000fe20000100a00 */
[----:B------:R-:W-:-:S03]  /*21e40*/  IMAD.WIDE R70, R13, 0x4, R70 ;  /* 0x000000040d467825 */ /* 0x000fc600078e0246 */
[----:B------:R-:W-:Y:S04]  /*21e50*/  STL.64 [R1+0x80], R100 ;  /* 0x0000806401007387 */ /* 0x000fe80000100a00 */
[----:B------:R-:W2:Y:S04]  /*21e60*/  LDL.LU.64 R118, [R1+0x408] ;  /* 0x0004080001767983 */ /* 0x000ea80000300a00 */
[----:B------:R-:W-:Y:S01]  /*21e70*/  STL.64 [R1+0x78], R70 ;  /* 0x0000784601007387 */ /* 0x000fe20000100a00 */
[----:B---3--:R-:W-:-:S03]  /*21e80*/  IMAD.WIDE R46, R13, 0x4, R46 ;  /* 0x000000040d2e7825 */ /* 0x008fc600078e022e */
[----:B------:R-:W3:Y:S01]  /*21e90*/  LDL.LU.64 R90, [R1+0x410] ;  /* 0x00041000015a7983 */ /* 0x000ee20000300a00 */
[----:B----4-:R-:W-:-:S03]  /*21ea0*/  IMAD.WIDE R250, R13, 0x4, R250 ;  /* 0x000000040dfa7825 */ /* 0x010fc600078e02fa */
[----:B------:R-:W4:Y:S01]  /*21eb0*/  LDL.LU.64 R88, [R1+0x418] ;  /* 0x0004180001587983 */ /* 0x000f220000300a00 */
[----:B------:R-:W-:-:S03]  /*21ec0*/  IMAD.WIDE R18, R13, 0x4, R18 ;  /* 0x000000040d127825 */ /* 0x000fc600078e0212 */
[----:B------:R-:W4:Y:S01]  /*21ed0*/  LDL.LU.64 R86, [R1+0x420] ;  /* 0x0004200001567983 */ /* 0x000f220000300a00 */
[----:B--2---:R-:W-:-:S03]  /*21ee0*/  IMAD.WIDE R196, R13, 0x4, R32 ;  /* 0x000000040dc47825 */ /* 0x004fc600078e0220 */
[----:B------:R-:W2:Y:S04]  /*21ef0*/  LDL.LU.64 R84, [R1+0x428] ;  /* 0x0004280001547983 */ /* 0x000ea80000300a00 */
[----:B------:R-:W2:Y:S04]  /*21f00*/  LDL.LU.64 R32, [R1+0x430] ;  /* 0x0004300001207983 */ /* 0x000ea80000300a00 */
[----:B------:R-:W-:Y:S01]  /*21f10*/  STL.64 [R1+0x70], R46 ;  /* 0x0000702e01007387 */ /* 0x000fe20000100a00 */
[----:B------:R-:W-:-:S03]  /*21f20*/  IMAD.WIDE R164, R13, 0x4, R28 ;  /* 0x000000040da47825 */ /* 0x000fc600078e021c */
[----:B------:R2:W-:Y:S04]  /*21f30*/  STL.64 [R1+0x60], R250 ;  /* 0x000060fa01007387 */ /* 0x0005e80000100a00 */
        /* <DEDUP_REMOVED lines=9> */
[----:B------:R-:W2:Y:S04]  /*21fd0*/  LDL.LU.64 R28, [R1+0x438] ;  /* 0x00043800011c7983 */ /* 0x000ea80000300a00 */
[----:B------:R-:W2:Y:S01]  /*21fe0*/  LDL.LU.64 R62, [R1+0x440] ;  /* 0x00044000013e7983 */ /* 0x000ea20000300a00 */
[----:B------:R-:W-:-:S03]  /*21ff0*/  IMAD.WIDE R94, R13, 0x4, R38 ;  /* 0x000000040d5e7825 */ /* 0x000fc600078e0226 */
[----:B------:R-:W2:Y:S04]  /*22000*/  LDL.LU.64 R30, [R1+0x448] ;  /* 0x00044800011e7983 */ /* 0x000ea80000300a00 */
[----:B------:R-:W2:Y:S01]  /*22010*/  LDL.LU.64 R38, [R1+0x450] ;  /* 0x0004500001267983 */ /* 0x000ea20000300a00 */
[----:B------:R-:W-:-:S03]  /*22020*/  IMAD.WIDE R214, R13, 0x4, R36 ;  /* 0x000000040dd67825 */ /* 0x000fc600078e0224 */
[----:B------:R-:W2:Y:S01]  /*22030*/  LDL.LU.64 R36, [R1+0x458] ;  /* 0x0004580001247983 */ /* 0x000ea20000300a00 */
[----:B------:R-:W-:-:S04]  /*22040*/  IMAD.WIDE R44, R13, 0x4, R44 ;  /* 0x000000040d2c7825 */ /* 0x000fc800078e022c */
[C---:B------:R-:W-:Y:S01]  /*22050*/  IMAD.WIDE R16, R13.reuse, 0x4, R16 ;  /* 0x000000040d107825 */ /* 0x040fe200078e0210 */
[----:B------:R-:W-:Y:S04]  /*22060*/  STL.64 [R1+0x30], R44 ;  /* 0x0000302c01007387 */ /* 0x000fe80000100a00 */
[----:B------:R2:W-:Y:S01]  /*22070*/  STL.64 [R1+0x20], R94 ;  /* 0x0000205e01007387 */ /* 0x0005e20000100a00 */
[----:B------:R-:W-:-:S03]  /*22080*/  IMAD.WIDE R152, R13, 0x4, R118 ;  /* 0x000000040d987825 */ /* 0x000fc600078e0276 */
[----:B------:R2:W-:Y:S04]  /*22090*/  STL.64 [R1+0x28], R16 ;  /* 0x0000281001007387 */ /* 0x0005e80000100a00 */
[----:B------:R-:W-:Y:S01]  /*220a0*/  STL.64 [R1+0x18], R214 ;  /* 0x000018d601007387 */ /* 0x000fe20000100a00 */
[----:B---3--:R-:W-:-:S03]  /*220b0*/  IMAD.WIDE R120, R13, 0x4, R90 ;  /* 0x000000040d787825 */ /* 0x008fc600078e025a */
[----:B------:R-:W-:Y:S04]  /*220c0*/  STL.64 [R1+0x10], R152 ;  /* 0x0000109801007387 */ /* 0x000fe80000100a00 */
[----:B------:R3:W-:Y:S04]  /*220d0*/  STL.64 [R1+0x8], R120 ;  /* 0x0000087801007387 */ /* 0x0007e80000100a00 */
[----:B------:R-:W3:Y:S04]  /*220e0*/  LDL.LU.64 R224, [R1+0x468] ;  /* 0x0004680001e07983 */ /* 0x000ee80000300a00 */
[----:B------:R-:W3:Y:S04]  /*220f0*/  LDL.LU.64 R222, [R1+0x460] ;  /* 0x0004600001de7983 */ /* 0x000ee80000300a00 */
[----:B------:R-:W3:Y:S04]  /*22100*/  LDL.LU.64 R220, [R1+0x470] ;  /* 0x0004700001dc7983 */ /* 0x000ee80000300a00 */
[----:B-1----:R-:W3:Y:S04]  /*22110*/  LDL.64 R116, [R1+0xd58] ;  /* 0x000d580001747983 */ /* 0x002ee80000100a00 */
[----:B------:R-:W3:Y:S01]  /*22120*/  LDL.64 R2, [R1+0xd68] ;  /* 0x000d680001027983 */ /* 0x000ee20000100a00 */
[----:B----4-:R-:W-:-:S03]  /*22130*/  IMAD.WIDE R90, R13, 0x4, R88 ;  /* 0x000000040d5a7825 */ /* 0x010fc600078e0258 */
[----:B------:R-:W4:Y:S01]  /*22140*/  LDL.64 R64, [R1+0xd78] ;  /* 0x000d780001407983 */ /* 0x000f220000100a00 */
[----:B--2---:R-:W-:-:S03]  /*22150*/  IMAD.WIDE R236, R13, 0x4, R32 ;  /* 0x000000040dec7825 */ /* 0x004fc600078e0220 */
[----:B------:R-:W2:Y:S04]  /*22160*/  LDL.64 R130, [R1+0xd88] ;  /* 0x000d880001827983 */ /* 0x000ea80000100a00 */
[----:B------:R-:W2:Y:S04]  /*22170*/  LDL.64 R8, [R1+0xd98] ;  /* 0x000d980001087983 */ /* 0x000ea80000100a00 */
[----:B------:R-:W2:Y:S04]  /*22180*/  LDL.64 R128, [R1+0xda8] ;  /* 0x000da80001807983 */ /* 0x000ea80000100a00 */
[----:B------:R-:W2:Y:S04]  /*22190*/  LDL.64 R32, [R1+0xdb8] ;  /* 0x000db80001207983 */ /* 0x000ea80000100a00 */
[----:B------:R-:W2:Y:S04]  /*221a0*/  LDL.64 R126, [R1+0xdc8] ;  /* 0x000dc800017e7983 */ /* 0x000ea80000100a00 */
[----:B------:R-:W2:Y:S04]  /*221b0*/  LDL.64 R124, [R1+0xdd8] ;  /* 0x000dd800017c7983 */ /* 0x000ea80000100a00 */
[----:B------:R-:W2:Y:S04]  /*221c0*/  LDL.64 R246, [R1+0xde8] ;  /* 0x000de80001f67983 */ /* 0x000ea80000100a00 */
[----:B------:R-:W-:Y:S04]  /*221d0*/  STL.64 [R1], R90 ;  /* 0x0000005a01007387 */ /* 0x000fe80000100a00 */
[----:B------:R-:W2:Y:S01]  /*221e0*/  LDL.64 R242, [R1+0xdf0] ;  /* 0x000df00001f27983 */ /* 0x000ea20000100a00 */
[----:B------:R-:W-:Y:S01]  /*221f0*/  ISETP.GE.U32.AND P5, PT, R12, 0x7ffffe81, PT ;  /* 0x7ffffe810c00780c */ /* 0x000fe20003fa6070 */
[----:B------:R-:W-:-:S02]  /*22200*/  IMAD.WIDE R240, R13, 0x4, R86 ;  /* 0x000000040df07825 */ /* 0x000fc400078e0256 */
[----:B------:R-:W2:Y:S02]  /*22210*/  LDL.64 R212, [R1+0xcf0] ;  /* 0x000cf00001d47983 */ /* 0x000ea40000100a00 */
[C---:B------:R-:W-:Y:S02]  /*22220*/  IMAD.WIDE R238, R13.reuse, 0x4, R84 ;  /* 0x000000040dee7825 */ /* 0x040fe400078e0254 */
[----:B------:R-:W2:Y:S02]  /*22230*/  LDL.64 R150, [R1+0xc70] ;  /* 0x000c700001967983 */ /* 0x000ea40000100a00 */
[C---:B------:R-:W-:Y:S02]  /*22240*/  IMAD.WIDE R234, R13.reuse, 0x4, R28 ;  /* 0x000000040dea7825 */ /* 0x040fe400078e021c */
[----:B------:R-:W2:Y:S02]  /*22250*/  LDL.64 R148, [R1+0xbf0] ;  /* 0x000bf00001947983 */ /* 0x000ea40000100a00 */
[----:B------:R-:W-:-:S02]  /*22260*/  IMAD.WIDE R232, R13, 0x4, R62 ;  /* 0x000000040de87825 */ /* 0x000fc400078e023e */
[----:B------:R-:W2:Y:S02]  /*22270*/  LDL.64 R118, [R1+0xb70] ;  /* 0x000b700001767983 */ /* 0x000ea40000100a00 */
[C---:B------:R-:W-:Y:S02]  /*22280*/  IMAD.WIDE R230, R13.reuse, 0x4, R30 ;  /* 0x000000040de67825 */ /* 0x040fe400078e021e */
[----:B------:R-:W2:Y:S02]  /*22290*/  LDL.64 R88, [R1+0xaf0] ;  /* 0x000af00001587983 */ /* 0x000ea40000100a00 */
[C---:B------:R-:W-:Y:S02]  /*222a0*/  IMAD.WIDE R228, R13.reuse, 0x4, R38 ;  /* 0x000000040de47825 */ /* 0x040fe400078e0226 */
[----:B------:R-:W2:Y:S04]  /*222b0*/  LDL.64 R86, [R1+0xa70] ;  /* 0x000a700001567983 */ /* 0x000ea80000100a00 */
[----:B------:R-:W2:Y:S04]  /*222c0*/  LDL.64 R84, [R1+0x9f0] ;  /* 0x0009f00001547983 */ /* 0x000ea80000100a00 */
[----:B------:R-:W2:Y:S04]  /*222d0*/  LDL.64 R28, [R1+0x970] ;  /* 0x00097000011c7983 */ /* 0x000ea80000100a00 */
[----:B------:R-:W2:Y:S04]  /*222e0*/  LDL.64 R62, [R1+0x8f0] ;  /* 0x0008f000013e7983 */ /* 0x000ea80000100a00 */
[----:B------:R-:W2:Y:S04]  /*222f0*/  LDL.64 R30, [R1+0x870] ;  /* 0x00087000011e7983 */ /* 0x000ea80000100a00 */
[----:B------:R-:W2:Y:S01]  /*22300*/  LDL.64 R38, [R1+0x7f0] ;  /* 0x0007f00001267983 */ /* 0x000ea20000100a00 */
[----:B------:R-:W-:-:S03]  /*22310*/  IMAD.WIDE R226, R13, 0x4, R36 ;  /* 0x000000040de27825 */ /* 0x000fc600078e0224 */
[----:B------:R-:W2:Y:S04]  /*22320*/  LDL.64 R36, [R1+0xd70] ;  /* 0x000d700001247983 */ /* 0x000ea80000100a00 */
[----:B---3--:R-:W-:Y:S04]  /*22330*/  LDGSTS.E [R4+0x3000c], desc[UR8][R116.64], !P1 ;  /* 0x3000c00074047fae */ /* 0x008fe8000c921848 */
[----:B------:R-:W-:Y:S04]  /*22340*/  LDGSTS.E [R4+0x3400c], desc[UR8][R2.64], !P1 ;  /* 0x3400c00002047fae */ /* 0x000fe8000c921848 */
[----:B----4-:R-:W-:Y:S04]  /*22350*/  LDGSTS.E [R4+0x38000], desc[UR8][R64.64], !P2 ;  /* 0x3800000040047fae */ /* 0x010fe8000d121848 */
[----:B--2---:R-:W-:Y:S04]  /*22360*/  LDGSTS.E [R4+0x3c000], desc[UR8][R130.64], !P2 ;  /* 0x3c00000082047fae */ /* 0x004fe8000d121848 */
[----:B------:R-:W-:Y:S04]  /*22370*/  LDGSTS.E [R4+0x38004], desc[UR8][R8.64], !P0 ;  /* 0x3800400008047fae */ /* 0x000fe8000c121848 */
[----:B------:R-:W2:Y:S04]  /*22380*/  LDL.LU.64 R116, [R1+0x1878] ;  /* 0x0018780001747983 */ /* 0x000ea80000300a00 */
[----:B------:R-:W-:Y:S04]  /*22390*/  LDGSTS.E [R4+0x3c004], desc[UR8][R128.64], !P0 ;  /* 0x3c00400080047fae */ /* 0x000fe8000c121848 */
[----:B------:R-:W3:Y:S04]  /*223a0*/  LDL.LU.64 R2, [R1+0x1870] ;  /* 0x0018700001027983 */ /* 0x000ee80000300a00 */
[----:B------:R-:W-:Y:S04]  /*223b0*/  LDGSTS.E [R4+0x38008], desc[UR8][R32.64], !P4 ;  /* 0x3800800020047fae */ /* 0x000fe8000e121848 */
[----:B------:R-:W4:Y:S04]  /*223c0*/  LDL.LU.64 R64, [R1+0x1868] ;  /* 0x0018680001407983 */ /* 0x000f280000300a00 */
[----:B------:R-:W-:Y:S04]  /*223d0*/  LDGSTS.E [R4+0x3c008], desc[UR8][R126.64], !P4 ;  /* 0x3c0080007e047fae */ /* 0x000fe8000e121848 */
[----:B------:R-:W2:Y:S04]  /*223e0*/  LDL.LU.64 R130, [R1+0x1860] ;  /* 0x0018600001827983 */ /* 0x000ea80000300a00 */
[----:B------:R-:W-:Y:S04]  /*223f0*/  LDGSTS.E [R4+0x3800c], desc[UR8][R124.64], !P5 ;  /* 0x3800c0007c047fae */ /* 0x000fe8000e921848 */
[----:B------:R-:W3:Y:S04]  /*22400*/  LDL.LU.64 R8, [R1+0x1858] ;  /* 0x0018580001087983 */ /* 0x000ee80000300a00 */
[----:B------:R-:W-:Y:S04]  /*22410*/  LDGSTS.E [R4+0x3c00c], desc[UR8][R246.64], !P5 ;  /* 0x3c00c000f6047fae */ /* 0x000fe8000e921848 */
[----:B------:R-:W2:Y:S04]  /*22420*/  LDL.LU.64 R128, [R1+0x1850] ;  /* 0x0018500001807983 */ /* 0x000ea80000300a00 */
[----:B------:R-:W0:Y:S04]  /*22430*/  LDGDEPBAR ;  /* 0x00000000000079af */ /* 0x000e280000000000 */
[----:B------:R-:W4:Y:S04]  /*22440*/  LDL.LU.64 R32, [R1+0x1848] ;  /* 0x0018480001207983 */ /* 0x000f280000300a00 */
[----:B------:R-:W-:Y:S04]  /*22450*/  LDGSTS.E [R252+-0x20000], desc[UR8][R242.64], P3 ;  /* 0xe0000000f2fc7fae */ /* 0x000fe80009921848 */
[----:B------:R-:W3:Y:S04]  /*22460*/  LDL.64 R126, [R1+0x670] ;  /* 0x00067000017e7983 */ /* 0x000ee80000100a00 */
[----:B------:R-:W2:Y:S04]  /*22470*/  LDL.64 R124, [R1+0x5f0] ;  /* 0x0005f000017c7983 */ /* 0x000ea80000100a00 */
[----:B------:R-:W2:Y:S04]  /*22480*/  LDL.64 R246, [R1+0x5b0] ;  /* 0x0005b00001f67983 */ /* 0x000ea80000100a00 */
[----:B------:R-:W2:Y:S04]  /*22490*/  LDL.64 R242, [R1+0x570] ;  /* 0x0005700001f27983 */ /* 0x000ea80000100a00 */
[----:B------:R-:W-:Y:S04]  /*224a0*/  LDGSTS.E [R252+-0x1fc00], desc[UR8][R36.64], P3 ;  /* 0xe040000024fc7fae */ /* 0x000fe80009921848 */
[----:B------:R-:W-:Y:S04]  /*224b0*/  LDGSTS.E [R252+-0x1f800], desc[UR8][R212.64], P3 ;  /* 0xe0800000d4fc7fae */ /* 0x000fe80009921848 */
[----:B------:R-:W-:Y:S04]  /*224c0*/  LDGSTS.E [R252+-0x1f400], desc[UR8][R150.64], P3 ;  /* 0xe0c0000096fc7fae */ /* 0x000fe80009921848 */
        /* <DEDUP_REMOVED lines=21> */
[----:B----4-:R-:W-:Y:S04]  /*22620*/  LDGSTS.E [R252+-0x1cc00], desc[UR8][R36.64], P3 ;  /* 0xe340000024fc7fae */ /* 0x010fe80009921848 */
[----:B------:R-:W-:Y:S04]  /*22630*/  LDGSTS.E [R252+-0x1c800], desc[UR8][R32.64], P3 ;  /* 0xe380000020fc7fae */ /* 0x000fe80009921848 */
[----:B---3--:R-:W-:Y:S04]  /*22640*/  LDGSTS.E [R252+-0x1c400], desc[UR8][R126.64], P3 ;  /* 0xe3c000007efc7fae */ /* 0x008fe80009921848 */
[----:B------:R-:W3:Y:S04]  /*22650*/  LDL.64 R36, [R1+0x860] ;  /* 0x0008600001247983 */ /* 0x000ee80000100a00 */
[----:B------:R-:W4:Y:S04]  /*22660*/  LDL.64 R32, [R1+0x7e0] ;  /* 0x0007e00001207983 */ /* 0x000f280000100a00 */
[----:B------:R-:W4:Y:S04]  /*22670*/  LDL.LU.64 R126, [R1+0x1838] ;  /* 0x00183800017e7983 */ /* 0x000f280000300a00 */
[----:B--2---:R-:W-:Y:S04]  /*22680*/  LDGSTS.E [R252+-0x1c000], desc[UR8][R124.64], P3 ;  /* 0xe40000007cfc7fae */ /* 0x004fe80009921848 */
[----:B------:R-:W-:Y:S04]  /*22690*/  LDGSTS.E [R252+-0x1bc00], desc[UR8][R246.64], P3 ;  /* 0xe4400000f6fc7fae */ /* 0x000fe80009921848 */
[----:B------:R-:W-:Y:S04]  /*226a0*/  LDGSTS.E [R252+-0x1b800], desc[UR8][R242.64], P3 ;  /* 0xe4800000f2fc7fae */ /* 0x000fe80009921848 */
[----:B------:R-:W2:Y:S04]  /*226b0*/  LDL.LU.64 R124, [R1+0x1830] ;  /* 0x00183000017c7983 */ /* 0x000ea80000300a00 */
[----:B------:R-:W2:Y:S04]  /*226c0*/  LDL.LU.64 R246, [R1+0x1828] ;  /* 0x0018280001f67983 */ /* 0x000ea80000300a00 */
        /* <DEDUP_REMOVED lines=23> */
[----:B------:R-:W3:Y:S04]  /*22840*/  LDL.LU.64 R250, [R1+0x17c8] ;  /* 0x0017c80001fa7983 */ /* 0x000ee80000300a00 */
[----:B------:R-:W-:Y:S04]  /*22850*/  LDGSTS.E [R252+-0x18400], desc[UR8][R234.64], P3 ;  /* 0xe7c00000eafc7fae */ /* 0x000fe80009921848 */
[----:B------:R-:W2:Y:S04]  /*22860*/  LDL.64 R94, [R1+0x5e8] ;  /* 0x0005e800015e7983 */ /* 0x000ea80000100a00 */
[----:B---3--:R-:W-:Y:S04]  /*22870*/  LDGSTS.E [R250+-0x1ff80], desc[UR8][R28.64], P3 ;  /* 0xe00800001cfa7fae */ /* 0x008fe80009921848 */
[----:B------:R-:W-:Y:S04]  /*22880*/  LDGSTS.E [R250+-0x1fb80], desc[UR8][R30.64], P3 ;  /* 0xe04800001efa7fae */ /* 0x000fe80009921848 */
[----:B------:R-:W-:Y:S04]  /*22890*/  LDGSTS.E [R250+-0x1f780], desc[UR8][R38.64], P3 ;  /* 0xe088000026fa7fae */ /* 0x000fe80009921848 */
[----:B------:R-:W3:Y:S04]  /*228a0*/  LDL.LU.64 R28, [R1+0x17c0] ;  /* 0x0017c000011c7983 */ /* 0x000ee80000300a00 */
[----:B------:R-:W2:Y:S04]  /*228b0*/  LDL.LU.64 R30, [R1+0x17b8] ;  /* 0x0017b800011e7983 */ /* 0x000ea80000300a00 */
[----:B------:R-:W3:Y:S04]  /*228c0*/  LDL.LU.64 R38, [R1+0x17b0] ;  /* 0x0017b00001267983 */ /* 0x000ee80000300a00 */
        /* <DEDUP_REMOVED lines=9> */
[----:B----4-:R-:W-:Y:S04]  /*22960*/  LDGSTS.E [R250+-0x1cf80], desc[UR8][R32.64], P3 ;  /* 0xe308000020fa7fae */ /* 0x010fe80009921848 */
[----:B------:R-:W4:Y:S04]  /*22970*/  LDL.64 R212, [R1+0xdd0] ;  /* 0x000dd00001d47983 */ /* 0x000f280000100a00 */
        /* <DEDUP_REMOVED lines=9> */
[----:B---3--:R-:W-:Y:S04]  /*22a10*/  LDGSTS.E [R250+-0x1cb80], desc[UR8][R38.64], P3 ;  /* 0xe348000026fa7fae */ /* 0x008fe80009921848 */
[----:B--2---:R-:W-:Y:S04]  /*22a20*/  LDGSTS.E [R250+-0x1c780], desc[UR8][R30.64], P3 ;  /* 0xe38800001efa7fae */ /* 0x004fe80009921848 */
[----:B------:R-:W-:Y:S04]  /*22a30*/  LDGSTS.E [R250+-0x1c380], desc[UR8][R28.64], P3 ;  /* 0xe3c800001cfa7fae */ /* 0x000fe80009921848 */
[----:B------:R-:W2:Y:S04]  /*22a40*/  LDL.64 R38, [R1+0x9d0] ;  /* 0x0009d00001267983 */ /* 0x000ea80000100a00 */
[----:B------:R-:W3:Y:S04]  /*22a50*/  LDL.64 R30, [R1+0x850] ;  /* 0x00085000011e7983 */ /* 0x000ee80000100a00 */
[----:B------:R-:W3:Y:S04]  /*22a60*/  LDL.64 R28, [R1+0x7d0] ;  /* 0x0007d000011c7983 */ /* 0x000ee80000100a00 */
[----:B------:R-:W-:Y:S04]  /*22a70*/  LDGSTS.E [R250+-0x1bf80], desc[UR8][R94.64], P3 ;  /* 0xe40800005efa7fae */ /* 0x000fe80009921848 */
[----:B------:R-:W-:Y:S04]  /*22a80*/  LDGSTS.E [R250+-0x1bb80], desc[UR8][R10.64], P3 ;  /* 0xe44800000afa7fae */ /* 0x000fe80009921848 */
[----:B------:R-:W-:Y:S04]  /*22a90*/  LDGSTS.E [R250+-0x1b780], desc[UR8][R8.64], P3 ;  /* 0xe488000008fa7fae */ /* 0x000fe80009921848 */
[----:B------:R-:W3:Y:S04]  /*22aa0*/  LDL.LU.64 R94, [R1+0x17a8] ;  /* 0x0017a800015e7983 */ /* 0x000ee80000300a00 */
[----:B------:R-:W3:Y:S04]  /*22ab0*/  LDL.LU.64 R10, [R1+0x17a0] ;  /* 0x0017a000010a7983 */ /* 0x000ee80000300a00 */
[----:B------:R-:W3:Y:S04]  /*22ac0*/  LDL.LU.64 R8, [R1+0x1798] ;  /* 0x0017980001087983 */ /* 0x000ee80000300a00 */
        /* <DEDUP_REMOVED lines=17> */
[----:B------:R-:W4:Y:S04]  /*22be0*/  LDL.LU.64 R248, [R1+0x1750] ;  /* 0x0017500001f87983 */ /* 0x000f280000300a00 */
[----:B------:R-:W-:Y:S04]  /*22bf0*/  LDGSTS.E [R250+-0x18f80], desc[UR8][R198.64], P3 ;  /* 0xe7080000c6fa7fae */ /* 0x000fe80009921848 */
[----:B------:R-:W-:Y:S04]  /*22c00*/  LDGSTS.E [R250+-0x18b80], desc[UR8][R196.64], P3 ;  /* 0xe7480000c4fa7fae */ /* 0x000fe80009921848 */
[----:B------:R-:W-:Y:S04]  /*22c10*/  LDGSTS.E [R250+-0x18780], desc[UR8][R214.64], P3 ;  /* 0xe7880000d6fa7fae */ /* 0x000fe80009921848 */
[----:B------:R-:W3:Y:S04]  /*22c20*/  LDL.64 R198, [R1+0x6d0] ;  /* 0x0006d00001c67983 */ /* 0x000ee80000100a00 */
[----:B------:R-:W3:Y:S04]  /*22c30*/  LDL.64 R196, [R1+0x650] ;  /* 0x0006500001c47983 */ /* 0x000ee80000100a00 */
[----:B------:R-:W-:Y:S04]  /*22c40*/  LDGSTS.E [R250+-0x18380], desc[UR8][R232.64], P3 ;  /* 0xe7c80000e8fa7fae */ /* 0x000fe80009921848 */
        /* <DEDUP_REMOVED lines=8> */
[----:B--2---:R-:W-:Y:S04]  /*22cd0*/  LDGSTS.E [R249+-0x1df00], desc[UR8][R38.64], P3 ;  /* 0xe210000026f97fae */ /* 0x004fe80009921848 */
[----:B------:R-:W-:Y:S04]  /*22ce0*/  LDGSTS.E [R249+-0x1db00], desc[UR8][R36.64], P3 ;  /* 0xe250000024f97fae */ /* 0x000fe80009921848 */
[----:B------:R-:W2:Y:S04]  /*22cf0*/  LDL.64 R150, [R1+0xdc0] ;  /* 0x000dc00001967983 */ /* 0x000ea80000100a00 */
[----:B------:R-:W-:Y:S04]  /*22d00*/  LDGSTS.E [R249+-0x1d700], desc[UR8][R32.64], P3 ;  /* 0xe290000020f97fae */ /* 0x000fe80009921848 */
[----:B------:R-:W4:Y:S04]  /*22d10*/  LDL.64 R148, [R1+0xd40] ;  /* 0x000d400001947983 */ /* 0x000f280000100a00 */
[----:B---3--:R-:W-:Y:S04]  /*22d20*/  LDGSTS.E [R249+-0x1d300], desc[UR8][R30.64], P3 ;  /* 0xe2d000001ef97fae */ /* 0x008fe80009921848 */
[----:B------:R-:W3:Y:S04]  /*22d30*/  LDL.64 R118, [R1+0xcc0] ;  /* 0x000cc00001767983 */ /* 0x000ee80000100a00 */
[----:B------:R-:W-:Y:S04]  /*22d40*/  LDGSTS.E [R249+-0x1cf00], desc[UR8][R28.64], P3 ;  /* 0xe31000001cf97fae */ /* 0x000fe80009921848 */
[----:B------:R-:W3:Y:S04]  /*22d50*/  LDL.64 R88, [R1+0xc40] ;  /* 0x000c400001587983 */ /* 0x000ee80000100a00 */
[----:B------:R-:W-:Y:S04]  /*22d60*/  LDGSTS.E [R249+-0x1cb00], desc[UR8][R40.64], P3 ;  /* 0xe350000028f97fae */ /* 0x000fe80009921848 */
[----:B------:R-:W3:Y:S04]  /*22d70*/  LDL.64 R86, [R1+0xbc0] ;  /* 0x000bc00001567983 */ /* 0x000ee80000100a00 */
[----:B------:R-:W3:Y:S04]  /*22d80*/  LDL.64 R84, [R1+0xb40] ;  /* 0x000b400001547983 */ /* 0x000ee80000100a00 */
[----:B------:R-:W-:Y:S04]  /*22d90*/  LDGSTS.E [R249+-0x1c700], desc[UR8][R198.64], P3 ;  /* 0xe3900000c6f97fae */ /* 0x000fe80009921848 */
[----:B------:R-:W3:Y:S04]  /*22da0*/  LDL.64 R62, [R1+0xac0] ;  /* 0x000ac000013e7983 */ /* 0x000ee80000100a00 */
[----:B------:R-:W-:Y:S04]  /*22db0*/  LDGSTS.E [R249+-0x1c300], desc[UR8][R196.64], P3 ;  /* 0xe3d00000c4f97fae */ /* 0x000fe80009921848 */
[----:B------:R-:W3:Y:S04]  /*22dc0*/  LDL.64 R40, [R1+0xa40] ;  /* 0x000a400001287983 */ /* 0x000ee80000100a00 */
[----:B------:R-:W3:Y:S04]  /*22dd0*/  LDL.64 R38, [R1+0x9c0] ;  /* 0x0009c00001267983 */ /* 0x000ee80000100a00 */
[----:B------:R-:W3:Y:S04]  /*22de0*/  LDL.64 R36, [R1+0x940] ;  /* 0x0009400001247983 */ /* 0x000ee80000100a00 */
[----:B------:R-:W3:Y:S04]  /*22df0*/  LDL.64 R32, [R1+0x8c0] ;  /* 0x0008c00001207983 */ /* 0x000ee80000100a00 */
        /* <DEDUP_REMOVED lines=25> */
[----:B----4-:R-:W-:Y:S04]  /*22f90*/  LDGSTS.E [R248+-0x1fa80], desc[UR8][R148.64], P3 ;  /* 0xe058000094f87fae */ /* 0x010fe80009921848 */
[----:B---3--:R-:W-:Y:S04]  /*22fa0*/  LDGSTS.E [R248+-0x1f680], desc[UR8][R118.64], P3 ;  /* 0xe098000076f87fae */ /* 0x008fe80009921848 */
[----:B------:R-:W-:Y:S04]  /*22fb0*/  LDGSTS.E [R248+-0x1f280], desc[UR8][R88.64], P3 ;  /* 0xe0d8000058f87fae */ /* 0x000fe80009921848 */
[----:B------:R-:W2:Y:S04]  /*22fc0*/  LDL.64 R118, [R1+0xdb0] ;  /* 0x000db00001767983 */ /* 0x000ea80000100a00 */
[----:B------:R-:W-:Y:S04]  /*22fd0*/  LDGSTS.E [R248+-0x1ee80], desc[UR8][R86.64], P3 ;  /* 0xe118000056f87fae */ /* 0x000fe80009921848 */
[----:B------:R-:W-:Y:S04]  /*22fe0*/  LDGSTS.E [R248+-0x1ea80], desc[UR8][R84.64], P3 ;  /* 0xe158000054f87fae */ /* 0x000fe80009921848 */
[----:B------:R-:W3:Y:S04]  /*22ff0*/  LDL.64 R88, [R1+0xd30] ;  /* 0x000d300001587983 */ /* 0x000ee80000100a00 */
[----:B------:R-:W-:Y:S04]  /*23000*/  LDGSTS.E [R248+-0x1e680], desc[UR8][R62.64], P3 ;  /* 0xe19800003ef87fae */ /* 0x000fe80009921848 */
[----:B------:R-:W4:Y:S04]  /*23010*/  LDL.64 R86, [R1+0xcb0] ;  /* 0x000cb00001567983 */ /* 0x000f280000100a00 */
        /* <DEDUP_REMOVED lines=14> */
[----:B------:R-:W-:Y:S04]  /*23100*/  LDGSTS.E [R248+-0x1ca80], desc[UR8][R42.64], P3 ;  /* 0xe35800002af87fae */ /* 0x000fe80009921848 */
[----:B------:R-:W-:Y:S04]  /*23110*/  LDGSTS.E [R248+-0x1c680], desc[UR8][R2.64], P3 ;  /* 0xe398000002f87fae */ /* 0x000fe80009921848 */
[----:B------:R-:W-:Y:S04]  /*23120*/  LDGSTS.E [R248+-0x1c280], desc[UR8][R244.64], P3 ;  /* 0xe3d80000f4f87fae */ /* 0x000fe80009921848 */
[----:B------:R-:W4:Y:S04]  /*23130*/  LDL.64 R42, [R1+0xb30] ;  /* 0x000b3000012a7983 */ /* 0x000f280000100a00 */
[----:B------:R-:W4:Y:S04]  /*23140*/  LDL.LU.64 R2, [R1+0x1718] ;  /* 0x0017180001027983 */ /* 0x000f280000300a00 */
[----:B------:R-:W4:Y:S04]  /*23150*/  LDL.LU.64 R244, [R1+0x1710] ;  /* 0x0017100001f47983 */ /* 0x000f280000300a00 */
[----:B------:R-:W-:Y:S04]  /*23160*/  LDGSTS.E [R248+-0x1be80], desc[UR8][R8.64], P3 ;  /* 0xe418000008f87fae */ /* 0x000fe80009921848 */
[----:B------:R-:W-:Y:S04]  /*23170*/  LDGSTS.E [R248+-0x1ba80], desc[UR8][R34.64], P3 ;  /* 0xe458000022f87fae */ /* 0x000fe80009921848 */
[----:B------:R-:W-:Y:S04]  /*23180*/  LDGSTS.E [R248+-0x1b680], desc[UR8][R246.64], P3 ;  /* 0xe4980000f6f87fae */ /* 0x000fe80009921848 */
[----:B------:R-:W4:Y:S04]  /*23190*/  LDL.LU.64 R8, [R1+0x1708] ;  /* 0x0017080001087983 */ /* 0x000f280000300a00 */
[----:B------:R-:W4:Y:S04]  /*231a0*/  LDL.LU.64 R34, [R1+0x1700] ;  /* 0x0017000001227983 */ /* 0x000f280000300a00 */
[----:B------:R-:W2:Y:S04]  /*231b0*/  LDL.LU.64 R246, [R1+0x16f8] ;  /* 0x0016f80001f67983 */ /* 0x000ea80000300a00 */
[----:B------:R-:W-:Y:S04]  /*231c0*/  LDGSTS.E [R248+-0x1b280], desc[UR8][R116.64], P3 ;  /* 0xe4d8000074f87fae */ /* 0x000fe80009921848 */
[----:B------:R-:W-:Y:S04]  /*231d0*/  LDGSTS.E [R248+-0x1ae80], desc[UR8][R154.64], P3 ;  /* 0xe51800009af87fae */ /* 0x000fe80009921848 */
        /* <DEDUP_REMOVED lines=13> */
[----:B---3--:R-:W-:Y:S04]  /*232b0*/  LDGSTS.E [R247+-0x1fa00], desc[UR8][R88.64], P3 ;  /* 0xe060000058f77fae */ /* 0x008fe80009921848 */
[----:B----4-:R-:W-:Y:S04]  /*232c0*/  LDGSTS.E [R247+-0x1f600], desc[UR8][R86.64], P3 ;  /* 0xe0a0000056f77fae */ /* 0x010fe80009921848 */
[----:B------:R-:W-:Y:S04]  /*232d0*/  LDGSTS.E [R247+-0x1f200], desc[UR8][R84.64], P3 ;  /* 0xe0e0000054f77fae */ /* 0x000fe80009921848 */
[----:B------:R-:W-:Y:S04]  /*232e0*/  LDGSTS.E [R247+-0x1ee00], desc[UR8][R62.64], P3 ;  /* 0xe12000003ef77fae */ /* 0x000fe80009921848 */
[----:B------:R-:W-:Y:S04]  /*232f0*/  LDGSTS.E [R247+-0x1ea00], desc[UR8][R42.64], P3 ;  /* 0xe16000002af77fae */ /* 0x000fe80009921848 */
[----:B------:R-:W-:Y:S04]  /*23300*/  LDGSTS.E [R247+-0x1e600], desc[UR8][R40.64], P3 ;  /* 0xe1a0000028f77fae */ /* 0x000fe80009921848 */
[----:B------:R-:W-:Y:S04]  /*23310*/  LDGSTS.E [R247+-0x1e200], desc[UR8][R38.64], P3 ;  /* 0xe1e0000026f77fae */ /* 0x000fe80009921848 */
[----:B------:R-:W2:Y:S04]  /*23320*/  LDL.64 R88, [R1+0xda0] ;  /* 0x000da00001587983 */ /* 0x000ea80000100a00 */
[----:B------:R-:W-:Y:S04]  /*23330*/  LDGSTS.E [R247+-0x1de00], desc[UR8][R36.64], P3 ;  /* 0xe220000024f77fae */ /* 0x000fe80009921848 */
[----:B------:R-:W3:Y:S04]  /*23340*/  LDL.64 R86, [R1+0xd20] ;  /* 0x000d200001567983 */ /* 0x000ee80000100a00 */
[----:B------:R-:W-:Y:S04]  /*23350*/  LDGSTS.E [R247+-0x1da00], desc[UR8][R32.64], P3 ;  /* 0xe260000020f77fae */ /* 0x000fe80009921848 */
[----:B------:R-:W4:Y:S04]  /*23360*/  LDL.64 R84, [R1+0xca0] ;  /* 0x000ca00001547983 */ /* 0x000f280000100a00 */
[----:B------:R-:W-:Y:S04]  /*23370*/  LDGSTS.E [R247+-0x1d600], desc[UR8][R30.64], P3 ;  /* 0xe2a000001ef77fae */ /* 0x000fe80009921848 */
[----:B------:R-:W4:Y:S04]  /*23380*/  LDL.64 R62, [R1+0xc20] ;  /* 0x000c2000013e7983 */ /* 0x000f280000100a00 */
[----:B------:R-:W-:Y:S04]  /*23390*/  LDGSTS.E [R247+-0x1d200], desc[UR8][R28.64], P3 ;  /* 0xe2e000001cf77fae */ /* 0x000fe80009921848 */
[----:B------:R-:W4:Y:S04]  /*233a0*/  LDL.64 R42, [R1+0xba0] ;  /* 0x000ba000012a7983 */ /* 0x000f280000100a00 */
[----:B------:R-:W4:Y:S04]  /*233b0*/  LDL.64 R40, [R1+0xb20] ;  /* 0x000b200001287983 */ /* 0x000f280000100a00 */
[----:B------:R-:W-:Y:S04]  /*233c0*/  LDGSTS.E [R247+-0x1ce00], desc[UR8][R116.64], P3 ;  /* 0xe320000074f77fae */ /* 0x000fe80009921848 */
        /* <DEDUP_REMOVED lines=35> */
[----:B------:R-:W2:Y:S04]  /*23600*/  LDL.64 R62, [R1+0xd90] ;  /* 0x000d9000013e7983 */ /* 0x000ea80000100a00 */
[----:B------:R-:W-:Y:S04]  /*23610*/  LDGSTS.E [R246+-0x1e580], desc[UR8][R38.64], P3 ;  /* 0xe1a8000026f67fae */ /* 0x000fe80009921848 */
[----:B------:R-:W-:Y:S04]  /*23620*/  LDGSTS.E [R246+-0x1e180], desc[UR8][R36.64], P3 ;  /* 0xe1e8000024f67fae */ /* 0x000fe80009921848 */
[----:B------:R-:W-:Y:S04]  /*23630*/  LDGSTS.E [R246+-0x1dd80], desc[UR8][R32.64], P3 ;  /* 0xe228000020f67fae */ /* 0x000fe80009921848 */
[----:B------:R-:W-:Y:S04]  /*23640*/  LDGSTS.E [R246+-0x1d980], desc[UR8][R30.64], P3 ;  /* 0xe26800001ef67fae */ /* 0x000fe80009921848 */
[----:B------:R-:W-:Y:S04]  /*23650*/  LDGSTS.E [R246+-0x1d580], desc[UR8][R28.64], P3 ;  /* 0xe2a800001cf67fae */ /* 0x000fe80009921848 */
[----:B------:R-:W3:Y:S04]  /*23660*/  LDL.64 R42, [R1+0xd10] ;  /* 0x000d1000012a7983 */ /* 0x000ee80000100a00 */
        /* <DEDUP_REMOVED lines=16> */
[----:B------:R-:W4:Y:S04]  /*23770*/  LDL.64 R58, [R1+0x910] ;  /* 0x00091000013a7983 */ /* 0x000f280000100a00 */
[----:B------:R-:W-:Y:S04]  /*23780*/  LDGSTS.E [R246+-0x1b980], desc[UR8][R110.64], P3 ;  /* 0xe46800006ef67fae */ /* 0x000fe80009921848 */
[----:B------:R-:W-:Y:S04]  /*23790*/  LDGSTS.E [R246+-0x1b580], desc[UR8][R126.64], P3 ;  /* 0xe4a800007ef67fae */ /* 0x000fe80009921848 */
[----:B------:R-:W-:Y:S04]  /*237a0*/  LDGSTS.E [R246+-0x1b180], desc[UR8][R142.64], P3 ;  /* 0xe4e800008ef67fae */ /* 0x000fe80009921848 */
[----:B------:R-:W-:Y:S04]  /*237b0*/  LDGSTS.E [R246+-0x1ad80], desc[UR8][R158.64], P3 ;  /* 0xe52800009ef67fae */ /* 0x000fe80009921848 */
[----:B------:R-:W-:Y:S04]  /*237c0*/  LDGSTS.E [R246+-0x1a980], desc[UR8][R174.64], P3 ;  /* 0xe5680000aef67fae */ /* 0x000fe80009921848 */
[----:B------:R-:W-:Y:S01]  /*237d0*/  LDGSTS.E [R246+-0x1a580], desc[UR8][R190.64], P3 ;  /* 0xe5a80000bef67fae */ /* 0x000fe20009921848 */
[----:B------:R-:W-:-:S03]  /*237e0*/  IMAD.WIDE R224, R13, 0x4, R224 ;  /* 0x000000040de07825 */ /* 0x000fc600078e02e0 */
        /* <DEDUP_REMOVED lines=20> */
[----:B------:R-:W3:Y:S04]  /*23930*/  LDL.64 R40, [R1+0xd00] ;  /* 0x000d000001287983 */ /* 0x000ee80000100a00 */
        /* <DEDUP_REMOVED lines=14> */
[----:B------:R-:W2:Y:S04]  /*23a20*/  LDL.LU.64 R2, [R1+0x1698] ;  /* 0x0016980001027983 */ /* 0x000ea80000300a00 */
[----:B------:R-:W-:Y:S04]  /*23a30*/  LDGSTS.E [R245+-0x1bd00], desc[UR8][R96.64], P3 ;  /* 0xe430000060f57fae */ /* 0x000fe80009921848 */
        /* <DEDUP_REMOVED lines=26> */
[----:B------:R-:W2:Y:S04]  /*23be0*/  LDL.LU.64 R8, [R1+0x1690] ;  /* 0x0016900001087983 */ /* 0x000ea80000300a00 */
[----:B------:R-:W3:Y:S04]  /*23bf0*/  LDL.LU.64 R10, [R1+0x1688] ;  /* 0x00168800010a7983 */ /* 0x000ee80000300a00 */
[----:B------:R-:W4:Y:S04]  /*23c00*/  LDL.LU.64 R242, [R1+0x1680] ;  /* 0x0016800001f27983 */ /* 0x000f280000300a00 */
[----:B------:R-:W-:Y:S04]  /*23c10*/  LDGSTS.E [R2+-0x1d480], desc[UR8][R14.64], P3 ;  /* 0xe2b800000e027fae */ /* 0x000fe80009921848 */
[----:B------:R-:W-:Y:S04]  /*23c20*/  LDGSTS.E [R2+-0x1d080], desc[UR8][R6.64], P3 ;  /* 0xe2f8000006027fae */ /* 0x000fe80009921848 */
[----:B------:R-:W-:Y:S04]  /*23c30*/  LDGSTS.E [R2+-0x1cc80], desc[UR8][R34.64], P3 ;  /* 0xe338000022027fae */ /* 0x000fe80009921848 */
        /* <DEDUP_REMOVED lines=18> */
[----:B------:R1:W-:Y:S04]  /*23d60*/  LDGSTS.E [R2+-0x18c80], desc[UR8][R18.64], P3 ;  /* 0xe738000012027fae */ /* 0x0003e80009921848 */
[----:B------:R1:W-:Y:S04]  /*23d70*/  LDGSTS.E [R2+-0x18880], desc[UR8][R16.64], P3 ;  /* 0xe778000010027fae */ /* 0x0003e80009921848 */
[----:B------:R-:W-:Y:S04]  /*23d80*/  LDGSTS.E [R2+-0x18480], desc[UR8][R236.64], P3 ;  /* 0xe7b80000ec027fae */ /* 0x000fe80009921848 */
[----:B------:R-:W-:Y:S04]  /*23d90*/  LDGSTS.E [R2+-0x18080], desc[UR8][R220.64], P3 ;  /* 0xe7f80000dc027fae */ /* 0x000fe80009921848 */
[----:B------:R-:W0:Y:S01]  /*23da0*/  LDGDEPBAR ;  /* 0x00000000000079af */ /* 0x000e220000000000 */
[----:B------:R-:W-:Y:S01]  /*23db0*/  SEL R12, RZ, 0x4, P6 ;  /* 0x00000004ff0c7807 */ /* 0x000fe20003000000 */
[----:B------:R-:W-:-:S02]  /*23dc0*/  UISETP.GE.AND UP0, UPT, UR6, 0x80, UPT ;  /* 0x000000800600788c */ /* 0x000fc4000bf06270 */
[----:B------:R-:W-:Y:S01]  /*23dd0*/  UISETP.GT.AND UP1, UPT, UR6, 0x17f, UPT ;  /* 0x0000017f0600788c */ /* 0x000fe2000bf24270 */
[----:B------:R-:W4:Y:S01]  /*23de0*/  LDL.LU.64 R40, [R1+0x12d0] ;  /* 0x0012d00001287983 */ /* 0x000f220000300a00 */
[----:B-1----:R-:W1:Y:S04]  /*23df0*/  LDC R19, c[0x0][0x230] ;  /* 0x00008c00ff137b82 */ /* 0x002e680000000800 */
[----:B------:R-:W-:-:S04]  /*23e00*/  PLOP3.LUT P0, PT, PT, PT, UP1, 0x80, 0x0 ;  /* 0x000000000000781c */ /* 0x000fc80003f0f018 */
[----:B------:R-:W1:Y:S01]  /*23e10*/  LDC R16, c[0x0][0x230] ;  /* 0x00008c00ff107b82 */ /* 0x000e620000000800 */
[----:B------:R-:W4:Y:S07]  /*23e20*/  LDL.LU.64 R34, [R1+0x12c8] ;  /* 0x0012c80001227983 */ /* 0x000f2e0000300a00 */
[----:B------:R-:W3:Y:S01]  /*23e30*/  LDC R21, c[0x0][0x230] ;  /* 0x00008c00ff157b82 */ /* 0x000ee20000000800 */
[----:B------:R-:W4:Y:S01]  /*23e40*/  LDL.LU.64 R30, [R1+0x12c0] ;  /* 0x0012c000011e7983 */ /* 0x000f220000300a00 */
[----:B------:R-:W-:-:S06]  /*23e50*/  SEL R12, R12, RZ, P0 ;  /* 0x000000ff0c0c7207 */ /* 0x000fcc0000000000 */
[----:B------:R-:W3:Y:S01]  /*23e60*/  LDC R17, c[0x0][0x230] ;  /* 0x00008c00ff117b82 */ /* 0x000ee20000000800 */
[----:B-1----:R-:W-:Y:S01]  /*23e70*/  IADD3 R18, R19, -0x101, RZ ;  /* 0xfffffeff13127810 */ /* 0x002fe20007ffe0ff */
[----:B------:R-:W-:Y:S01]  /*23e80*/  STL.64 [R1+0x2088], R248 ;  /* 0x002088f801007387 */ /* 0x000fe20000100a00 */
[----:B------:R-:W-:-:S05]  /*23e90*/  ISETP.NE.U32.AND P1, PT, R12, RZ, PT ;  /* 0x000000ff0c00720c */ /* 0x000fca0003f25070 */
[----:B------:R-:W1:Y:S01]  /*23ea0*/  LDC R20, c[0x0][0x230] ;  /* 0x00008c00ff147b82 */ /* 0x000e620000000800 */
[----:B------:R-:W-:Y:S01]  /*23eb0*/  STL.64 [R1+0x1ef0], R246 ;  /* 0x001ef0f601007387 */ /* 0x000fe20000100a00 */
[----:B------:R-:W-:Y:S01]  /*23ec0*/  ISETP.GE.U32.AND P5, PT, R18, 0x7ffffe80, PT ;  /* 0x7ffffe801200780c */ /* 0x000fe20003fa6070 */
[----:B------:R-:W-:Y:S01]  /*23ed0*/  VIADD R16, R16, 0xfffffefd ;  /* 0xfffffefd10107836 */ /* 0x000fe20000000000 */
[----:B------:R-:W-:Y:S01]  /*23ee0*/  ULDC UR4, c[0x0][0x230] ;  /* 0x00008c0000047ab9 */ /* 0x000fe20000000800 */
[----:B------:R-:W-:Y:S03]  /*23ef0*/  STL.64 [R1+0x1c60], R2 ;  /* 0x001c600201007387 */ /* 0x000fe60000100a00 */
[----:B------:R-:W1:Y:S01]  /*23f00*/  LDC R19, c[0x0][0x230] ;  /* 0x00008c00ff137b82 */ /* 0x000e620000000800 */
[----:B---3--:R-:W-:Y:S01]  /*23f10*/  STL.64 [R1+0x1670], R6 ;  /* 0x0016700601007387 */ /* 0x008fe20000100a00 */
[----:B------:R-:W-:Y:S01]  /*23f20*/  ISETP.GE.U32.AND P0, PT, R16, 0x7ffffe7e, PT ;  /* 0x7ffffe7e1000780c */ /* 0x000fe20003f06070 */
[----:B------:R-:W-:-:S02]  /*23f30*/  VIADD R16, R21, 0xfffffedf ;  /* 0xfffffedf15107836 */ /* 0x000fc40000000000 */
[----:B------:R-:W3:Y:S03]  /*23f40*/  LDL.LU.64 R42, [R1+0x12b8] ;  /* 0x0012b800012a7983 */ /* 0x000ee60000300a00 */
[----:B------:R-:W4:Y:S01]  /*23f50*/  LDC R21, c[0x0][0x230] ;  /* 0x00008c00ff157b82 */ /* 0x000f220000000800 */
[----:B------:R-:W3:Y:S01]  /*23f60*/  LDL.LU.64 R22, [R1+0x12b0] ;  /* 0x0012b00001167983 */ /* 0x000ee20000300a00 */
[----:B------:R-:W-:-:S03]  /*23f70*/  VIADD R17, R17, 0xfffffefe ;  /* 0xfffffefe11117836 */ /* 0x000fc60000000000 */
[----:B------:R-:W3:Y:S02]  /*23f80*/  LDL.LU.64 R38, [R1+0x12a8] ;  /* 0x0012a80001267983 */ /* 0x000ee40000300a00 */
[----:B------:R-:W-:Y:S01]  /*23f90*/  ISETP.GE.U32.AND P6, PT, R17, 0x7ffffe7f, PT ;  /* 0x7ffffe7f1100780c */ /* 0x000fe20003fc6070 */
[----:B------:R-:W4:Y:S01]  /*23fa0*/  LDC R24, c[0x0][0x230] ;  /* 0x00008c00ff187b82 */ /* 0x000f220000000800 */
[----:B------:R-:W3:Y:S01]  /*23fb0*/  LDL.LU.64 R26, [R1+0x12a0] ;  /* 0x0012a000011a7983 */ /* 0x000ee20000300a00 */
[----:B-1----:R-:W-:-:S03]  /*23fc0*/  IADD3 R17, R20, -0x104, RZ ;  /* 0xfffffefc14117810 */ /* 0x002fc60007ffe0ff */
[----:B------:R-:W3:Y:S01]  /*23fd0*/  LDL.LU.64 R50, [R1+0x10d8] ;  /* 0x0010d80001327983 */ /* 0x000ee20000300a00 */
[----:B------:R-:W-:Y:S02]  /*23fe0*/  VIADD R12, R19, 0xfffffede ;  /* 0xfffffede130c7836 */ /* 0x000fe40000000000 */
[----:B------:R-:W1:Y:S08]  /*23ff0*/  LDC R32, c[0x0][0x230] ;  /* 0x00008c00ff207b82 */ /* 0x000e700000000800 */
[----:B------:R-:W1:Y:S01]  /*24000*/  LDC R19, c[0x0][0x230] ;  /* 0x00008c00ff137b82 */ /* 0x000e620000000800 */
[----:B------:R-:W-:Y:S01]  /*24010*/  ISETP.GE.U32.AND P3, PT, R12, 0x7ffffe5f, PT ;  /* 0x7ffffe5f0c00780c */ /* 0x000fe20003f66070 */
[----:B--2---:R-:W-:-:S06]  /*24020*/  IMAD.WIDE R14, R251, 0x4, R14 ;  /* 0x00000004fb0e7825 */ /* 0x004fcc00078e020e */
[----:B------:R-:W2:Y:S08]  /*24030*/  LDC R28, c[0x0][0x230] ;  /* 0x00008c00ff1c7b82 */ /* 0x000eb00000000800 */
[----:B------:R-:W2:Y:S01]  /*24040*/  LDC R36, c[0x0][0x230] ;  /* 0x00008c00ff247b82 */ /* 0x000ea20000000800 */
[----:B-1----:R-:W-:-:S07]  /*24050*/  VIADD R12, R19, 0xfffffedc ;  /* 0xfffffedc130c7836 */ /* 0x002fce0000000000 */
[----:B------:R-:W1:Y:S08]  /*24060*/  LDC R48, c[0x0][0x230] ;  /* 0x00008c00ff307b82 */ /* 0x000e700000000800 */
        /* <DEDUP_REMOVED lines=26> */
[----:B------:R-:W1:Y:S01]  /*24210*/  LDC R152, c[0x0][0x230] ;  /* 0x00008c00ff987b82 */ /* 0x000e620000000800 */
[----:B----4-:R-:W-:-:S02]  /*24220*/  IMAD.WIDE R18, R251, 0x4, R30 ;  /* 0x00000004fb127825 */ /* 0x010fc400078e021e */
[----:B------:R-:W4:Y:S05]  /*24230*/  LDL.LU.64 R30, [R1+0x10d0] ;  /* 0x0010d000011e7983 */ /* 0x000f2a0000300a00 */
[----:B------:R-:W1:Y:S01]  /*24240*/  LDC R160, c[0x0][0x230] ;  /* 0x00008c00ffa07b82 */ /* 0x000e620000000800 */
[----:B------:R-:W4:Y:S01]  /*24250*/  LDL.LU.64 R46, [R1+0x10c8] ;  /* 0x0010c800012e7983 */ /* 0x000f220000300a00 */
[----:B------:R-:W-:-:S06]  /*24260*/  IMAD.WIDE R218, R251, 0x4, R40 ;  /* 0x00000004fbda7825 */ /* 0x000fcc00078e0228 */
[----:B------:R-:W-:Y:S01]  /*24270*/  BAR.SYNC.DEFER_BLOCKING 0x0 ;  /* 0x0000000000007b1d */ /* 0x000fe20000010000 */
[----:B------:R-:W-:Y:S02]  /*24280*/  ISETP.GE.U32.AND P4, PT, R17, 0x7ffffe7d, PT ;  /* 0x7ffffe7d1100780c */ /* 0x000fe40003f86070 */
[----:B------:R-:W-:Y:S01]  /*24290*/  ISETP.GE.U32.AND P2, PT, R16, 0x7ffffe60, PT ;  /* 0x7ffffe601000780c */ /* 0x000fe20003f46070 */
[----:B------:R-:W-:Y:S01]  /*242a0*/  IMAD.WIDE R16, R251, 0x4, R34 ;  /* 0x00000004fb107825 */ /* 0x000fe200078e0222 */
[----:B------:R-:W-:-:S03]  /*242b0*/  IADD3 R20, R21, -0x123, RZ ;  /* 0xfffffedd15147810 */ /* 0x000fc60007ffe0ff */
[----:B------:R-:W1:Y:S01]  /*242c0*/  LDC R40, c[0x0][0x230] ;  /* 0x00008c00ff287b82 */ /* 0x000e620000000800 */
[----:B------:R-:W4:Y:S04]  /*242d0*/  LDL.LU.64 R34, [R1+0x10c0] ;  /* 0x0010c00001227983 */ /* 0x000f280000300a00 */
[----:B------:R-:W-:Y:S03]  /*242e0*/  STL.64 [R1+0x1b50], R218 ;  /* 0x001b50da01007387 */ /* 0x000fe60000100a00 */
[----:B------:R-:W1:Y:S01]  /*242f0*/  LDC R156, c[0x0][0x230] ;  /* 0x00008c00ff9c7b82 */ /* 0x000e620000000800 */
[----:B------:R-:W-:Y:S04]  /*24300*/  STL.64 [R1+0x1b58], R14 ;  /* 0x001b580e01007387 */ /* 0x000fe80000100a00 */
[----:B------:R-:W-:Y:S03]  /*24310*/  STL.64 [R1+0x1b60], R16 ;  /* 0x001b601001007387 */ /* 0x000fe60000100a00 */
[----:B------:R-:W1:Y:S01]  /*24320*/  LDC R164, c[0x0][0x230] ;  /* 0x00008c00ffa47b82 */ /* 0x000e620000000800 */
[----:B------:R-:W-:Y:S01]  /*24330*/  @!PT LDS RZ, [RZ] ;  /* 0x00000000fffff984 */ /* 0x000fe20000000800 */
[----:B------:R-:W-:Y:S01]  /*24340*/  @!PT LDS RZ, [RZ] ;  /* 0x00000000fffff984 */ /* 0x000fe20000000800 */
[----:B------:R-:W-:Y:S01]  /*24350*/  @!PT LDS RZ, [RZ] ;  /* 0x00000000fffff984 */ /* 0x000fe20000000800 */
[----:B------:R-:W-:Y:S04]  /*24360*/  LDGSTS.E [R244+0x40000], desc[UR8][R218.64], !P5 ;  /* 0x40000000daf47fae */ /* 0x000fe8000e921848 */
[----:B------:R-:W-:Y:S03]  /*24370*/  LDGSTS.E [R244+0x44000], desc[UR8][R14.64], !P5 ;  /* 0x440000000ef47fae */ /* 0x000fe6000e921848 */
[----:B------:R-:W1:Y:S01]  /*24380*/  LDC R168, c[0x0][0x230] ;  /* 0x00008c00ffa87b82 */ /* 0x000e620000000800 */
[----:B------:R-:W-:Y:S04]  /*24390*/  LDGSTS.E [R244+0x40004], desc[UR8][R16.64], !P6 ;  /* 0x4000400010f47fae */ /* 0x000fe8000f121848 */
[----:B------:R1:W-:Y:S01]  /*243a0*/  LDGSTS.E [R244+0x44004], desc[UR8][R18.64], !P6 ;  /* 0x4400400012f47fae */ /* 0x0003e2000f121848 */
[----:B------:R-:W-:-:S02]  /*243b0*/  ISETP.GE.U32.AND P6, PT, R12, 0x7ffffe5d, PT ;  /* 0x7ffffe5d0c00780c */ /* 0x000fc40003fc6070 */
[----:B------:R-:W1:Y:S01]  /*243c0*/  LDC R176, c[0x0][0x230] ;  /* 0x00008c00ffb07b82 */ /* 0x000e620000000800 */
[----:B------:R-:W-:Y:S01]  /*243d0*/  IADD3 R12, R24, -0x142, RZ ;  /* 0xfffffebe180c7810 */ /* 0x000fe20007ffe0ff */
[----:B------:R1:W-:Y:S01]  /*243e0*/  STL.64 [R1+0x1b68], R18 ;  /* 0x001b681201007387 */ /* 0x0003e20000100a00 */
[C---:B---3--:R-:W-:Y:S01]  /*243f0*/  IMAD.WIDE R24, R251.reuse, 0x4, R38 ;  /* 0x00000004fb187825 */ /* 0x048fe200078e0226 */
[----:B------:R-:W-:Y:S02]  /*24400*/  ISETP.GE.U32.AND P5, PT, R20, 0x7ffffe5e, PT ;  /* 0x7ffffe5e1400780c */ /* 0x000fe40003fa6070 */
[----:B------:R-:W3:Y:S01]  /*24410*/  LDL.LU.64 R58, [R1+0x10b8] ;  /* 0x0010b800013a7983 */ /* 0x000ee20000300a00 */
[C---:B------:R-:W-:Y:S01]  /*24420*/  IMAD.WIDE R20, R251.reuse, 0x4, R42 ;  /* 0x00000004fb147825 */ /* 0x040fe200078e022a */
[----:B------:R-:W3:Y:S02]  /*24430*/  LDC R172, c[0x0][0x230] ;  /* 0x00008c00ffac7b82 */ /* 0x000ee40000000800 */
[----:B------:R-:W3:Y:S01]  /*24440*/  LDL.LU.64 R38, [R1+0x10b0] ;  /* 0x0010b00001267983 */ /* 0x000ee20000300a00 */
[----:B------:R-:W-:-:S03]  /*24450*/  IMAD.WIDE R22, R251, 0x4, R22 ;  /* 0x00000004fb167825 */ /* 0x000fc600078e0216 */
[----:B------:R-:W3:Y:S01]  /*24460*/  LDL.LU.64 R54, [R1+0x10a8] ;  /* 0x0010a80001367983 */ /* 0x000ee20000300a00 */
[----:B------:R-:W-:Y:S01]  /*24470*/  IMAD.WIDE R26, R251, 0x4, R26 ;  /* 0x00000004fb1a7825 */ /* 0x000fe200078e021a */
[----:B------:R-:W3:Y:S02]  /*24480*/  LDC R180, c[0x0][0x230] ;  /* 0x00008c00ffb47b82 */ /* 0x000ee40000000800 */
[----:B------:R-:W3:Y:S04]  /*24490*/  LDL.LU.64 R42, [R1+0x10a0] ;  /* 0x0010a000012a7983 */ /* 0x000ee80000300a00 */
[----:B------:R1:W-:Y:S01]  /*244a0*/  LDGSTS.E [R244+0x40008], desc[UR8][R20.64], !P0 ;  /* 0x4000800014f47fae */ /* 0x0003e2000c121848 */
[----:B--2---:R-:W-:Y:S01]  /*244b0*/  VIADD R28, R28, 0xfffffebf ;  /* 0xfffffebf1c1c7836 */ /* 0x004fe20000000000 */
[----:B------:R-:W2:Y:S02]  /*244c0*/  LDC R184, c[0x0][0x230] ;  /* 0x00008c00ffb87b82 */ /* 0x000ea40000000800 */
[----:B------:R-:W-:Y:S04]  /*244d0*/  LDGSTS.E [R244+0x44008], desc[UR8][R22.64], !P0 ;  /* 0x4400800016f47fae */ /* 0x000fe8000c121848 */
[----:B------:R2:W-:Y:S01]  /*244e0*/  STL.64 [R1+0x1b70], R20 ;  /* 0x001b701401007387 */ /* 0x0005e20000100a00 */
[----:B------:R-:W-:Y:S01]  /*244f0*/  VIADD R36, R36, 0xfffffebd ;  /* 0xfffffebd24247836 */ /* 0x000fe20000000000 */
[----:B------:R-:W3:Y:S02]  /*24500*/  LDC R192, c[0x0][0x230] ;  /* 0x00008c00ffc07b82 */ /* 0x000ee40000000800 */
[----:B------:R-:W-:Y:S04]  /*24510*/  LDGSTS.E [R244+0x4000c], desc[UR8][R24.64], !P4 ;  /* 0x4000c00018f47fae */ /* 0x000fe8000e121848 */
[----:B------:R3:W-:Y:S02]  /*24520*/  STL.64 [R1+0x1b78], R22 ;  /* 0x001b781601007387 */ /* 0x0007e40000100a00 */
[----:B------:R-:W3:Y:S02]  /*24530*/  LDC R188, c[0x0][0x230] ;  /* 0x00008c00ffbc7b82 */ /* 0x000ee40000000800 */
[----:B------:R3:W-:Y:S01]  /*24540*/  LDGSTS.E [R244+0x4400c], desc[UR8][R26.64], !P4 ;  /* 0x4400c0001af47fae */ /* 0x0007e2000e121848 */
[----:B------:R-:W-:Y:S01]  /*24550*/  ISETP.GE.U32.AND P4, PT, R12, 0x7ffffe3f, PT ;  /* 0x7ffffe3f0c00780c */ /* 0x000fe20003f86070 */
[----:B------:R-:W-:-:S02]  /*24560*/  VIADD R12, R32, 0xfffffebc ;  /* 0xfffffebc200c7836 */ /* 0x000fc40000000000 */
[----:B------:R-:W-:Y:S01]  /*24570*/  STL.64 [R1+0x1b80], R24 ;  /* 0x001b801801007387 */ /* 0x000fe20000100a00 */
[----:B------:R-:W-:Y:S01]  /*24580*/  ISETP.GE.U32.AND P0, PT, R28, 0x7ffffe40, PT ;  /* 0x7ffffe401c00780c */ /* 0x000fe20003f06070 */
[----:B------:R-:W3:Y:S02]  /*24590*/  LDC R196, c[0x0][0x230] ;  /* 0x00008c00ffc47b82 */ /* 0x000ee40000000800 */
[----:B------:R3:W-:Y:S04]  /*245a0*/  STL.64 [R1+0x1b88], R26 ;  /* 0x001b881a01007387 */ /* 0x0007e80000100a00 */
[----:B------:R-:W3:Y:S02]  /*245b0*/  LDL.LU.64 R66, [R1+0xf20] ;  /* 0x000f200001427983 */ /* 0x000ee40000300a00 */
[----:B------:R-:W3:Y:S08]  /*245c0*/  LDC R200, c[0x0][0x230] ;  /* 0x00008c00ffc87b82 */ /* 0x000ef00000000800 */
[----:B------:R-:W3:Y:S08]  /*245d0*/  LDC R204, c[0x0][0x230] ;  /* 0x00008c00ffcc7b82 */ /* 0x000ef00000000800 */
[----:B------:R-:W3:Y:S08]  /*245e0*/  LDC R208, c[0x0][0x230] ;  /* 0x00008c00ffd07b82 */ /* 0x000ef00000000800 */
[----:B------:R-:W3:Y:S08]  /*245f0*/  LDC R212, c[0x0][0x230] ;  /* 0x00008c00ffd47b82 */ /* 0x000ef00000000800 */
[----:B------:R-:W3:Y:S08]  /*24600*/  LDC R213, c[0x0][0x230] ;  /* 0x00008c00ffd57b82 */ /* 0x000ef00000000800 */
[----:B------:R-:W3:Y:S01]  /*24610*/  LDC R216, c[0x0][0x230] ;  /* 0x00008c00ffd87b82 */ /* 0x000ee20000000800 */
[----:B----4-:R-:W-:-:S04]  /*24620*/  IMAD.WIDE R30, R251, 0x4, R30 ;  /* 0x00000004fb1e7825 */ /* 0x010fc800078e021e */
[C---:B------:R-:W-:Y:S01]  /*24630*/  IMAD.WIDE R34, R251.reuse, 0x4, R34 ;  /* 0x00000004fb227825 */ /* 0x040fe200078e0222 */
[----:B-1----:R-:W-:Y:S02]  /*24640*/  IADD3 R44, R44, -0x161, RZ ;  /* 0xfffffe9f2c2c7810 */ /* 0x002fe40007ffe0ff */
[----:B------:R-:W1:Y:S01]  /*24650*/  LDC R19, c[0x0][0x230] ;  /* 0x00008c00ff137b82 */ /* 0x000e620000000800 */
[C---:B------:R-:W-:Y:S02]  /*24660*/  IMAD.WIDE R32, R251.reuse, 0x4, R46 ;  /* 0x00000004fb207825 */ /* 0x040fe400078e022e */
[----:B------:R-:W4:Y:S04]  /*24670*/  LDL.LU.64 R46, [R1+0xf18] ;  /* 0x000f1800012e7983 */ /* 0x000f280000300a00 */
[----:B------:R-:W4:Y:S01]  /*24680*/  LDL.LU.64 R62, [R1+0xf10] ;  /* 0x000f1000013e7983 */ /* 0x000f220000300a00 */
[----:B------:R-:W-:-:S04]  /*24690*/  IMAD.WIDE R28, R251, 0x4, R50 ;  /* 0x00000004fb1c7825 */ /* 0x000fc800078e0232 */
[----:B------:R-:W-:Y:S01]  /*246a0*/  VIADD R52, R52, 0xfffffe9d ;  /* 0xfffffe9d34347836 */ /* 0x000fe20000000000 */
[----:B------:R-:W4:Y:S01]  /*246b0*/  LDL.LU.64 R50, [R1+0xf08] ;  /* 0x000f080001327983 */ /* 0x000f220000300a00 */
[----:B------:R-:W-:Y:S01]  /*246c0*/  VIADD R60, R60, 0xfffffefb ;  /* 0xfffffefb3c3c7836 */ /* 0x000fe20000000000 */
[----:B------:R-:W-:Y:S01]  /*246d0*/  IADD3 R68, R68, -0x107, RZ ;  /* 0xfffffef944447810 */ /* 0x000fe20007ffe0ff */
[----:B------:R-:W-:Y:S01]  /*246e0*/  VIADD R76, R76, 0xfffffedb ;  /* 0xfffffedb4c4c7836 */ /* 0x000fe20000000000 */
[----:B------:R-:W-:Y:S01]  /*246f0*/  LDGSTS.E [R244+0x48000], desc[UR8][R28.64], !P2 ;  /* 0x480000001cf47fae */ /* 0x000fe2000d121848 */
[----:B------:R-:W-:Y:S01]  /*24700*/  VIADD R84, R84, 0xfffffed9 ;  /* 0xfffffed954547836 */ /* 0x000fe20000000000 */
[----:B------:R-:W-:Y:S01]  /*24710*/  IADD3 R92, R92, -0x145, RZ ;  /* 0xfffffebb5c5c7810 */ /* 0x000fe20007ffe0ff */
[----:B------:R-:W-:Y:S01]  /*24720*/  VIADD R100, R100, 0xfffffeb9 ;  /* 0xfffffeb964647836 */ /* 0x000fe20000000000 */
[----:B------:R1:W-:Y:S01]  /*24730*/  LDGSTS.E [R244+0x4c000], desc[UR8][R30.64], !P2 ;  /* 0x4c0000001ef47fae */ /* 0x0003e2000d121848 */
[----:B------:R-:W-:Y:S01]  /*24740*/  VIADD R108, R108, 0xfffffe9b ;  /* 0xfffffe9b6c6c7836 */ /* 0x000fe20000000000 */
[----:B------:R-:W-:Y:S01]  /*24750*/  IADD3 R116, R116, -0x167, RZ ;  /* 0xfffffe9974747810 */ /* 0x000fe20007ffe0ff */
[----:B------:R-:W-:Y:S01]  /*24760*/  VIADD R124, R124, 0xfffffef7 ;  /* 0xfffffef77c7c7836 */ /* 0x000fe20000000000 */
[----:B------:R-:W-:Y:S01]  /*24770*/  STL.64 [R1+0x1b90], R28 ;  /* 0x001b901c01007387 */ /* 0x000fe20000100a00 */
[----:B------:R-:W-:Y:S01]  /*24780*/  VIADD R132, R132, 0xfffffef5 ;  /* 0xfffffef584847836 */ /* 0x000fe20000000000 */
[----:B------:R-:W-:Y:S01]  /*24790*/  IADD3 R140, R140, -0x129, RZ ;  /* 0xfffffed78c8c7810 */ /* 0x000fe20007ffe0ff */
[----:B------:R-:W-:Y:S01]  /*247a0*/  VIADD R148, R148, 0xfffffed5 ;  /* 0xfffffed594947836 */ /* 0x000fe20000000000 */
[----:B------:R-:W-:Y:S01]  /*247b0*/  LDGSTS.E [R244+0x48004], desc[UR8][R32.64], !P3 ;  /* 0x4800400020f47fae */ /* 0x000fe2000d921848 */
[----:B------:R-:W-:Y:S01]  /*247c0*/  VIADD R156, R156, 0xfffffeb7 ;  /* 0xfffffeb79c9c7836 */ /* 0x000fe20000000000 */
[----:B------:R-:W-:Y:S01]  /*247d0*/  IADD3 R164, R164, -0x14b, RZ ;  /* 0xfffffeb5a4a47810 */ /* 0x000fe20007ffe0ff */
[----:B------:R-:W1:Y:S01]  /*247e0*/  LDC R14, c[0x0][0x230] ;  /* 0x00008c00ff0e7b82 */ /* 0x000e620000000800 */
[----:B------:R1:W-:Y:S04]  /*247f0*/  STL.64 [R1+0x1b98], R30 ;  /* 0x001b981e01007387 */ /* 0x0003e80000100a00 */
[----:B------:R-:W-:Y:S01]  /*24800*/  LDGSTS.E [R244+0x4c004], desc[UR8][R34.64], !P3 ;  /* 0x4c00400022f47fae */ /* 0x000fe2000d921848 */
[----:B------:R-:W-:Y:S01]  /*24810*/  ISETP.GE.U32.AND P3, PT, R12, 0x7ffffe3d, PT ;  /* 0x7ffffe3d0c00780c */ /* 0x000fe20003f66070 */
[----:B------:R-:W-:Y:S01]  /*24820*/  VIADD R12, R40, 0xfffffe9e ;  /* 0xfffffe9e280c7836 */ /* 0x000fe20000000000 */
[----:B--2---:R-:W2:Y:S01]  /*24830*/  LDC R21, c[0x0][0x230] ;  /* 0x00008c00ff157b82 */ /* 0x004ea20000000800 */
[----:B------:R-:W-:Y:S01]  /*24840*/  STL.64 [R1+0x1ba0], R32 ;  /* 0x001ba02001007387 */ /* 0x000fe20000100a00 */
[----:B---3--:R-:W-:Y:S01]  /*24850*/  IMAD.WIDE R40, R251, 0x4, R54 ;  /* 0x00000004fb287825 */ /* 0x008fe200078e0236 */
[----:B------:R-:W-:-:S02]  /*24860*/  ISETP.GE.U32.AND P2, PT, R36, 0x7ffffe3e, PT ;  /* 0x7ffffe3e2400780c */ /* 0x000fc40003f46070 */
[----:B------:R-:W-:Y:S01]  /*24870*/  STL.64 [R1+0x1ba8], R34 ;  /* 0x001ba82201007387 */ /* 0x000fe20000100a00 */
[C---:B------:R-:W-:Y:S02]  /*24880*/  IMAD.WIDE R36, R251.reuse, 0x4, R58 ;  /* 0x00000004fb247825 */ /* 0x040fe400078e023a */
[----:B------:R-:W3:Y:S01]  /*24890*/  LDC R18, c[0x0][0x230] ;  /* 0x00008c00ff127b82 */ /* 0x000ee20000000800 */
[----:B------:R-:W2:Y:S01]  /*248a0*/  LDL.LU.64 R74, [R1+0xf00] ;  /* 0x000f0000014a7983 */ /* 0x000ea20000300a00 */
[----:B------:R-:W-:-:S03]  /*248b0*/  IMAD.WIDE R38, R251, 0x4, R38 ;  /* 0x00000004fb267825 */ /* 0x000fc600078e0226 */
[----:B------:R-:W3:Y:S01]  /*248c0*/  LDL.LU.64 R54, [R1+0xef8] ;  /* 0x000ef80001367983 */ /* 0x000ee20000300a00 */
[----:B------:R-:W-:Y:S02]  /*248d0*/  IMAD.WIDE R42, R251, 0x4, R42 ;  /* 0x00000004fb2a7825 */ /* 0x000fe400078e022a */
[----:B------:R-:W1:Y:S01]  /*248e0*/  LDC R20, c[0x0][0x230] ;  /* 0x00008c00ff147b82 */ /* 0x000e620000000800 */
[----:B------:R-:W3:Y:S04]  /*248f0*/  LDL.LU.64 R70, [R1+0xef0] ;  /* 0x000ef00001467983 */ /* 0x000ee80000300a00 */
[----:B------:R-:W3:Y:S04]  /*24900*/  LDL.LU.64 R58, [R1+0xee8] ;  /* 0x000ee800013a7983 */ /* 0x000ee80000300a00 */
[----:B------:R-:W-:Y:S04]  /*24910*/  LDGSTS.E [R244+0x48008], desc[UR8][R36.64], !P5 ;  /* 0x4800800024f47fae */ /* 0x000fe8000e921848 */
[----:B------:R-:W-:Y:S04]  /*24920*/  LDGSTS.E [R244+0x4c008], desc[UR8][R38.64], !P5 ;  /* 0x4c00800026f47fae */ /* 0x000fe8000e921848 */
[----:B------:R-:W-:Y:S04]  /*24930*/  STL.64 [R1+0x1bb0], R36 ;  /* 0x001bb02401007387 */ /* 0x000fe80000100a00 */
[----:B------:R-:W-:Y:S04]  /*24940*/  LDGSTS.E [R244+0x4800c], desc[UR8][R40.64], !P6 ;  /* 0x4800c00028f47fae */ /* 0x000fe8000f121848 */
[----:B------:R-:W-:Y:S04]  /*24950*/  STL.64 [R1+0x1bb8], R38 ;  /* 0x001bb82601007387 */ /* 0x000fe80000100a00 */
[----:B------:R-:W-:Y:S01]  /*24960*/  LDGSTS.E [R244+0x4c00c], desc[UR8][R42.64], !P6 ;  /* 0x4c00c0002af47fae */ /* 0x000fe2000f121848 */
[----:B------:R-:W-:-:S02]  /*24970*/  ISETP.GE.U32.AND P6, PT, R12, 0x7ffffe1f, PT ;  /* 0x7ffffe1f0c00780c */ /* 0x000fc40003fc6070 */
[----:B------:R-:W-:Y:S01]  /*24980*/  IADD3 R12, R48, -0x164, RZ ;  /* 0xfffffe9c300c7810 */ /* 0x000fe20007ffe0ff */
[----:B------:R-:W-:Y:S04]  /*24990*/  STL.64 [R1+0x1bc0], R40 ;  /* 0x001bc02801007387 */ /* 0x000fe80000100a00 */
[----:B------:R-:W-:Y:S04]  /*249a0*/  STL.64 [R1+0x1bc8], R42 ;  /* 0x001bc82a01007387 */ /* 0x000fe80000100a00 */
[----:B------:R-:W3:Y:S01]  /*249b0*/  LDL.LU.64 R82, [R1+0xcf8] ;  /* 0x000cf80001527983 */ /* 0x000ee20000300a00 */
[----:B----4-:R-:W-:-:S03]  /*249c0*/  IMAD.WIDE R48, R251, 0x4, R62 ;  /* 0x00000004fb307825 */ /* 0x010fc600078e023e */
[----:B------:R-:W4:Y:S04]  /*249d0*/  LDL.LU.64 R62, [R1+0xce8] ;  /* 0x000ce800013e7983 */ /* 0x000f280000300a00 */
[----:B------:R-:W4:Y:S01]  /*249e0*/  LDL.LU.64 R78, [R1+0xcd8] ;  /* 0x000cd800014e7983 */ /* 0x000f220000300a00 */
[----:B------:R-:W-:Y:S01]  /*249f0*/  ISETP.GE.U32.AND P5, PT, R44, 0x7ffffe20, PT ;  /* 0x7ffffe202c00780c */ /* 0x000fe20003fa6070 */
[C---:B------:R-:W-:Y:S02]  /*24a00*/  IMAD.WIDE R44, R251.reuse, 0x4, R66 ;  /* 0x00000004fb2c7825 */ /* 0x040fe400078e0242 */
[----:B------:R-:W4:Y:S02]  /*24a10*/  LDL.LU.64 R66, [R1+0xcc8] ;  /* 0x000cc80001427983 */ /* 0x000f240000300a00 */
[----:B------:R-:W-:-:S02]  /*24a20*/  IMAD.WIDE R46, R251, 0x4, R46 ;  /* 0x00000004fb2e7825 */ /* 0x000fc400078e022e */
[----:B------:R-:W-:Y:S02]  /*24a30*/  LDGSTS.E [R244+0x50000], desc[UR8][R44.64], !P0 ;  /* 0x500000002cf47fae */ /* 0x000fe4000c121848 */
[----:B------:R-:W-:Y:S02]  /*24a40*/  IMAD.WIDE R50, R251, 0x4, R50 ;  /* 0x00000004fb327825 */ /* 0x000fe400078e0232 */
[----:B------:R-:W-:Y:S04]  /*24a50*/  LDGSTS.E [R244+0x54000], desc[UR8][R46.64], !P0 ;  /* 0x540000002ef47fae */ /* 0x000fe8000c121848 */
[----:B------:R-:W-:Y:S04]  /*24a60*/  STL.64 [R1+0x1bd0], R44 ;  /* 0x001bd02c01007387 */ /* 0x000fe80000100a00 */
[----:B------:R-:W-:Y:S04]  /*24a70*/  LDGSTS.E [R244+0x50004], desc[UR8][R48.64], !P4 ;  /* 0x5000400030f47fae */ /* 0x000fe8000e121848 */
[----:B------:R-:W-:Y:S04]  /*24a80*/  STL.64 [R1+0x1bd8], R46 ;  /* 0x001bd82e01007387 */ /* 0x000fe80000100a00 */
[----:B------:R-:W-:Y:S01]  /*24a90*/  LDGSTS.E [R244+0x54004], desc[UR8][R50.64], !P4 ;  /* 0x5400400032f47fae */ /* 0x000fe2000e121848 */
[----:B------:R-:W-:Y:S01]  /*24aa0*/  ISETP.GE.U32.AND P4, PT, R12, 0x7ffffe1d, PT ;  /* 0x7ffffe1d0c00780c */ /* 0x000fe20003f86070 */
[----:B------:R-:W-:-:S02]  /*24ab0*/  VIADD R12, R56, 0xfffffefa ;  /* 0xfffffefa380c7836 */ /* 0x000fc40000000000 */
[----:B------:R-:W-:Y:S01]  /*24ac0*/  STL.64 [R1+0x1be0], R48 ;  /* 0x001be03001007387 */ /* 0x000fe20000100a00 */
[----:B------:R-:W-:-:S03]  /*24ad0*/  ISETP.GE.U32.AND P0, PT, R52, 0x7ffffe1e, PT ;  /* 0x7ffffe1e3400780c */ /* 0x000fc60003f06070 */
[----:B------:R-:W-:Y:S01]  /*24ae0*/  STL.64 [R1+0x1be8], R50 ;  /* 0x001be83201007387 */ /* 0x000fe20000100a00 */
[----:B--2---:R-:W-:-:S03]  /*24af0*/  IMAD.WIDE R52, R251, 0x4, R74 ;  /* 0x00000004fb347825 */ /* 0x004fc600078e024a */
[----:B------:R-:W2:Y:S01]  /*24b00*/  LDL.LU.64 R90, [R1+0xcb8] ;  /* 0x000cb800015a7983 */ /* 0x000ea20000300a00 */
[----:B---3--:R-:W-:-:S03]  /*24b10*/  IMAD.WIDE R54, R251, 0x4, R54 ;  /* 0x00000004fb367825 */ /* 0x008fc600078e0236 */
[----:B------:R-:W-:Y:S01]  /*24b20*/  LDGSTS.E [R244+0x50008], desc[UR8][R52.64], !P2 ;  /* 0x5000800034f47fae */ /* 0x000fe2000d121848 */
[----:B------:R-:W-:-:S03]  /*24b30*/  IMAD.WIDE R56, R251, 0x4, R70 ;  /* 0x00000004fb387825 */ /* 0x000fc600078e0246 */
[----:B------:R-:W3:Y:S01]  /*24b40*/  LDL.LU.64 R70, [R1+0xca8] ;  /* 0x000ca80001467983 */ /* 0x000ee20000300a00 */
[----:B------:R-:W-:-:S03]  /*24b50*/  IMAD.WIDE R58, R251, 0x4, R58 ;  /* 0x00000004fb3a7825 */ /* 0x000fc600078e023a */
[----:B------:R-:W3:Y:S04]  /*24b60*/  LDL.LU.64 R86, [R1+0xc98] ;  /* 0x000c980001567983 */ /* 0x000ee80000300a00 */
[----:B------:R-:W3:Y:S04]  /*24b70*/  LDL.LU.64 R74, [R1+0xc88] ;  /* 0x000c8800014a7983 */ /* 0x000ee80000300a00 */
[----:B------:R-:W-:Y:S04]  /*24b80*/  LDGSTS.E [R244+0x54008], desc[UR8][R54.64], !P2 ;  /* 0x5400800036f47fae */ /* 0x000fe8000d121848 */
[----:B------:R-:W-:Y:S04]  /*24b90*/  STL.64 [R1+0x1bf0], R52 ;  /* 0x001bf03401007387 */ /* 0x000fe80000100a00 */
[----:B------:R-:W-:Y:S04]  /*24ba0*/  LDGSTS.E [R244+0x5000c], desc[UR8][R56.64], !P3 ;  /* 0x5000c00038f47fae */ /* 0x000fe8000d921848 */
[----:B------:R-:W-:Y:S04]  /*24bb0*/  STL.64 [R1+0x1bf8], R54 ;  /* 0x001bf83601007387 */ /* 0x000fe80000100a00 */
[----:B------:R-:W-:Y:S01]  /*24bc0*/  LDGSTS.E [R244+0x5400c], desc[UR8][R58.64], !P3 ;  /* 0x5400c0003af47fae */ /* 0x000fe2000d921848 */
[----:B------:R-:W-:Y:S01]  /*24bd0*/  ISETP.GE.U32.AND P3, PT, R12, 0x7ffffe7b, PT ;  /* 0x7ffffe7b0c00780c */ /* 0x000fe20003f66070 */
[----:B------:R-:W-:-:S02]  /*24be0*/  VIADD R12, R64, 0xfffffef8 ;  /* 0xfffffef8400c7836 */ /* 0x000fc40000000000 */
        /* <DEDUP_REMOVED lines=17> */
[----:B------:R-:W-:-:S02]  /*24d00*/  ISETP.GE.U32.AND P6, PT, R12, 0x7ffffe79, PT ;  /* 0x7ffffe790c00780c */ /* 0x000fc40003fc6070 */
[----:B------:R-:W-:Y:S01]  /*24d10*/  IADD3 R12, R72, -0x126, RZ ;  /* 0xfffffeda480c7810 */ /* 0x000fe20007ffe0ff */
        /* <DEDUP_REMOVED lines=8> */
[----:B------:R-:W3:Y:S04]  /*24da0*/  LDL.LU.64 R86, [R1+0x1270] ;  /* 0x0012700001567983 */ /* 0x000ee80000300a00 */
[----:B------:R-:W3:Y:S01]  /*24db0*/  LDL.LU.64 R102, [R1+0x1268] ;  /* 0x0012680001667983 */ /* 0x000ee20000300a00 */
[----:B------:R-:W-:-:S03]  /*24dc0*/  IMAD.WIDE R74, R251, 0x4, R74 ;  /* 0x00000004fb4a7825 */ /* 0x000fc600078e024a */
[----:B------:R-:W3:Y:S04]  /*24dd0*/  LDL.LU.64 R90, [R1+0x1260] ;  /* 0x00126000015a7983 */ /* 0x000ee80000300a00 */
[----:B------:R-:W-:Y:S04]  /*24de0*/  STL.64 [R1+0x1c30], R68 ;  /* 0x001c304401007387 */ /* 0x000fe80000100a00 */
        /* <DEDUP_REMOVED lines=241> */
[----:B------:R-:W-:Y:S02]  /*25d00*/  VIADD R172, R172, 0xfffffe97 ;  /* 0xfffffe97acac7836 */ /* 0x000fe40000000000 */
[----:B------:R-:W-:-:S03]  /*25d10*/  IMAD.WIDE R174, R251, 0x4, R174 ;  /* 0x00000004fbae7825 */ /* 0x000fc600078e02ae */
[----:B------:R-:W-:Y:S01]  /*25d20*/  ISETP.GE.U32.AND P0, PT, R172, 0x7ffffe18, PT ;  /* 0x7ffffe18ac00780c */ /* 0x000fe20003f06070 */
[C---:B------:R-:W-:Y:S02]  /*25d30*/  IMAD.WIDE R172, R251.reuse, 0x4, R194 ;  /* 0x00000004fbac7825 */ /* 0x040fe400078e02c2 */
[----:B------:R-:W4:Y:S02]  /*25d40*/  LDL.LU.64 R194, [R1+0x838] ;  /* 0x0008380001c27983 */ /* 0x000f240000300a00 */
[----:B------:R-:W-:Y:S02]  /*25d50*/  IMAD.WIDE R178, R251, 0x4, R178 ;  /* 0x00000004fbb27825 */ /* 0x000fe400078e02b2 */
[----:B------:R-:W-:Y:S02]  /*25d60*/  LDGSTS.E [R242+0x50000], desc[UR8][R172.64], !P2 ;  /* 0x50000000acf27fae */ /* 0x000fe4000d121848 */
[----:B------:R-:W-:Y:S02]  /*25d70*/  VIADD R180, R180, 0xfffffe95 ;  /* 0xfffffe95b4b47836 */ /* 0x000fe40000000000 */
[----:B------:R-:W-:Y:S04]  /*25d80*/  LDGSTS.E [R242+0x54000], desc[UR8][R174.64], !P2 ;  /* 0x54000000aef27fae */ /* 0x000fe8000d121848 */
[----:B------:R-:W-:Y:S04]  /*25d90*/  STL.64 [R1+0x1de0], R172 ;  /* 0x001de0ac01007387 */ /* 0x000fe80000100a00 */
[----:B------:R-:W-:Y:S01]  /*25da0*/  LDGSTS.E [R242+0x50004], desc[UR8][R176.64], !P3 ;  /* 0x50004000b0f27fae */ /* 0x000fe2000d921848 */
[----:B------:R-:W-:-:S03]  /*25db0*/  ISETP.GE.U32.AND P2, PT, R180, 0x7ffffe16, PT ;  /* 0x7ffffe16b400780c */ /* 0x000fc60003f46070 */
[----:B------:R-:W-:Y:S04]  /*25dc0*/  STL.64 [R1+0x1de8], R174 ;  /* 0x001de8ae01007387 */ /* 0x000fe80000100a00 */
[----:B------:R-:W-:Y:S01]  /*25dd0*/  LDGSTS.E [R242+0x54004], desc[UR8][R178.64], !P3 ;  /* 0x54004000b2f27fae */ /* 0x000fe2000d921848 */
[----:B------:R-:W-:Y:S01]  /*25de0*/  ISETP.GE.U32.AND P3, PT, R12, 0x7ffffe15, PT ;  /* 0x7ffffe150c00780c */ /* 0x000fe20003f66070 */
[----:B------:R-:W-:Y:S02]  /*25df0*/  VIADD R12, R184, 0xfffffef2 ;  /* 0xfffffef2b80c7836 */ /* 0x000fe40000000000 */
[----:B------:R-:W-:Y:S01]  /*25e00*/  STL.64 [R1+0x1df0], R176 ;  /* 0x001df0b001007387 */ /* 0x000fe20000100a00 */
[----:B--2---:R-:W-:-:S03]  /*25e10*/  IMAD.WIDE R180, R251, 0x4, R202 ;  /* 0x00000004fbb47825 */ /* 0x004fc600078e02ca */
[----:B------:R-:W-:Y:S01]  /*25e20*/  STL.64 [R1+0x1df8], R178 ;  /* 0x001df8b201007387 */ /* 0x000fe20000100a00 */
[----:B---3--:R-:W-:-:S03]  /*25e30*/  IMAD.WIDE R182, R251, 0x4, R182 ;  /* 0x00000004fbb67825 */ /* 0x008fc600078e02b6 */
[----:B------:R-:W2:Y:S01]  /*25e40*/  LDL.LU.64 R246, [R1+0x828] ;  /* 0x0008280001f67983 */ /* 0x000ea20000300a00 */
[----:B------:R-:W-:-:S03]  /*25e50*/  IMAD.WIDE R184, R251, 0x4, R198 ;  /* 0x00000004fbb87825 */ /* 0x000fc600078e02c6 */
[----:B------:R-:W3:Y:S01]  /*25e60*/  LDL.LU.64 R198, [R1+0x818] ;  /* 0x0008180001c67983 */ /* 0x000ee20000300a00 */
[----:B------:R-:W-:-:S03]  /*25e70*/  IMAD.WIDE R186, R251, 0x4, R186 ;  /* 0x00000004fbba7825 */ /* 0x000fc600078e02ba */
[----:B------:R-:W3:Y:S04]  /*25e80*/  LDL.LU.64 R214, [R1+0x808] ;  /* 0x0008080001d67983 */ /* 0x000ee80000300a00 */
[----:B------:R-:W3:Y:S04]  /*25e90*/  LDL.LU.64 R202, [R1+0x7f8] ;  /* 0x0007f80001ca7983 */ /* 0x000ee80000300a00 */
[----:B------:R-:W-:Y:S04]  /*25ea0*/  STL.64 [R1+0x1e00], R180 ;  /* 0x001e00b401007387 */ /* 0x000fe80000100a00 */
[----:B------:R-:W-:Y:S04]  /*25eb0*/  LDGSTS.E [R242+0x50008], desc[UR8][R180.64], !P5 ;  /* 0x50008000b4f27fae */ /* 0x000fe8000e921848 */
[----:B------:R-:W-:Y:S04]  /*25ec0*/  STL.64 [R1+0x1e08], R182 ;  /* 0x001e08b601007387 */ /* 0x000fe80000100a00 */
[----:B------:R-:W-:Y:S04]  /*25ed0*/  LDGSTS.E [R242+0x54008], desc[UR8][R182.64], !P5 ;  /* 0x54008000b6f27fae */ /* 0x000fe8000e921848 */
[----:B------:R-:W-:Y:S04]  /*25ee0*/  STL.64 [R1+0x1e10], R184 ;  /* 0x001e10b801007387 */ /* 0x000fe80000100a00 */
[----:B------:R-:W-:Y:S04]  /*25ef0*/  LDGSTS.E [R242+0x5000c], desc[UR8][R184.64], !P6 ;  /* 0x5000c000b8f27fae */ /* 0x000fe8000f121848 */
[----:B------:R-:W-:Y:S04]  /*25f00*/  STL.64 [R1+0x1e18], R186 ;  /* 0x001e18ba01007387 */ /* 0x000fe80000100a00 */
[----:B------:R-:W-:Y:S01]  /*25f10*/  LDGSTS.E [R242+0x5400c], desc[UR8][R186.64], !P6 ;  /* 0x5400c000baf27fae */ /* 0x000fe2000f121848 */
[----:B------:R-:W-:-:S03]  /*25f20*/  ISETP.GE.U32.AND P6, PT, R12, 0x7ffffe73, PT ;  /* 0x7ffffe730c00780c */ /* 0x000fc60003fc6070 */
[----:B------:R-:W3:Y:S01]  /*25f30*/  LDL.LU.64 R6, [R1+0x1218] ;  /* 0x0012180001067983 */ /* 0x000ee20000300a00 */
[----:B------:R-:W-:Y:S01]  /*25f40*/  IADD3 R12, R192, -0x110, RZ ;  /* 0xfffffef0c00c7810 */ /* 0x000fe20007ffe0ff */
[C---:B----4-:R-:W-:Y:S02]  /*25f50*/  IMAD.WIDE R192, R251.reuse, 0x4, R206 ;  /* 0x00000004fbc07825 */ /* 0x050fe400078e02ce */
[----:B------:R-:W4:Y:S04]  /*25f60*/  LDL.LU.64 R206, [R1+0x1210] ;  /* 0x0012100001ce7983 */ /* 0x000f280000300a00 */
[----:B------:R-:W4:Y:S01]  /*25f70*/  LDL.LU.64 R248, [R1+0x1208] ;  /* 0x0012080001f87983 */ /* 0x000f220000300a00 */
[----:B------:R-:W-:Y:S01]  /*25f80*/  IADD3 R188, R188, -0x10d, RZ ;  /* 0xfffffef3bcbc7810 */ /* 0x000fe20007ffe0ff */
        /* <DEDUP_REMOVED lines=8> */
[----:B------:R-:W-:Y:S01]  /*26010*/  STL.64 [R1+0x1e20], R188 ;  /* 0x001e20bc01007387 */ /* 0x000fe20000100a00 */
[----:B------:R-:W-:-:S03]  /*26020*/  ISETP.GE.U32.AND P0, PT, R196, 0x7ffffe72, PT ;  /* 0x7ffffe72c400780c */ /* 0x000fc60003f06070 */
[----:B------:R-:W-:Y:S04]  /*26030*/  LDGSTS.E [R242+0x58004], desc[UR8][R192.64], !P4 ;  /* 0x58004000c0f27fae */ /* 0x000fe8000e121848 */
[----:B------:R-:W-:Y:S04]  /*26040*/  STL.64 [R1+0x1e28], R190 ;  /* 0x001e28be01007387 */ /* 0x000fe80000100a00 */
[----:B------:R-:W-:Y:S01]  /*26050*/  LDGSTS.E [R242+0x5c004], desc[UR8][R194.64], !P4 ;  /* 0x5c004000c2f27fae */ /* 0x000fe2000e121848 */
[----:B------:R-:W-:Y:S01]  /*26060*/  ISETP.GE.U32.AND P4, PT, R12, 0x7ffffe71, PT ;  /* 0x7ffffe710c00780c */ /* 0x000fe20003f86070 */
[----:B------:R-:W-:-:S02]  /*26070*/  VIADD R12, R200, 0xfffffed2 ;  /* 0xfffffed2c80c7836 */ /* 0x000fc40000000000 */
[----:B------:R-:W-:Y:S01]  /*26080*/  STL.64 [R1+0x1e30], R192 ;  /* 0x001e30c001007387 */ /* 0x000fe20000100a00 */
[----:B--2---:R-:W-:-:S03]  /*26090*/  IMAD.WIDE R196, R251, 0x4, R246 ;  /* 0x00000004fbc47825 */ /* 0x004fc600078e02f6 */
[----:B------:R-:W-:Y:S01]  /*260a0*/  STL.64 [R1+0x1e38], R194 ;  /* 0x001e38c201007387 */ /* 0x000fe20000100a00 */
[----:B---3--:R-:W-:-:S03]  /*260b0*/  IMAD.WIDE R198, R251, 0x4, R198 ;  /* 0x00000004fbc67825 */ /* 0x008fc600078e02c6 */
[----:B------:R-:W2:Y:S01]  /*260c0*/  LDL.LU.64 R218, [R1+0x11f8] ;  /* 0x0011f80001da7983 */ /* 0x000ea20000300a00 */
[----:B------:R-:W-:-:S03]  /*260d0*/  IMAD.WIDE R200, R251, 0x4, R214 ;  /* 0x00000004fbc87825 */ /* 0x000fc600078e02d6 */
[----:B------:R-:W-:Y:S01]  /*260e0*/  LDGSTS.E [R242+0x58008], desc[UR8][R196.64], !P2 ;  /* 0x58008000c4f27fae */ /* 0x000fe2000d121848 */
[----:B------:R-:W-:-:S03]  /*260f0*/  VIADD R204, R204, 0xfffffed3 ;  /* 0xfffffed3cccc7836 */ /* 0x000fc60000000000 */
[----:B------:R-:W3:Y:S01]  /*26100*/  LDL.LU.64 R214, [R1+0x11f0] ;  /* 0x0011f00001d67983 */ /* 0x000ee20000300a00 */
[----:B------:R-:W-:-:S03]  /*26110*/  IMAD.WIDE R202, R251, 0x4, R202 ;  /* 0x00000004fbca7825 */ /* 0x000fc600078e02ca */
[----:B------:R-:W3:Y:S04]  /*26120*/  LDL.LU.64 R2, [R1+0x11e8] ;  /* 0x0011e80001027983 */ /* 0x000ee80000300a00 */
[----:B------:R-:W3:Y:S04]  /*26130*/  LDL.LU.64 R246, [R1+0x11e0] ;  /* 0x0011e00001f67983 */ /* 0x000ee80000300a00 */
[----:B------:R-:W-:Y:S04]  /*26140*/  STL.64 [R1+0x1e40], R196 ;  /* 0x001e40c401007387 */ /* 0x000fe80000100a00 */
[----:B------:R-:W-:Y:S04]  /*26150*/  STL.64 [R1+0x1e48], R198 ;  /* 0x001e48c601007387 */ /* 0x000fe80000100a00 */
[----:B------:R-:W-:Y:S01]  /*26160*/  LDGSTS.E [R242+0x5c008], desc[UR8][R198.64], !P2 ;  /* 0x5c008000c6f27fae */ /* 0x000fe2000d121848 */
[----:B------:R-:W-:-:S03]  /*26170*/  ISETP.GE.U32.AND P2, PT, R204, 0x7ffffe54, PT ;  /* 0x7ffffe54cc00780c */ /* 0x000fc60003f46070 */
[----:B------:R-:W-:Y:S04]  /*26180*/  STL.64 [R1+0x1e50], R200 ;  /* 0x001e50c801007387 */ /* 0x000fe80000100a00 */
[----:B------:R-:W-:Y:S04]  /*26190*/  STL.64 [R1+0x1e60], R242 ;  /* 0x001e60f201007387 */ /* 0x000fe80000100a00 */
[----:B------:R-:W-:Y:S01]  /*261a0*/  STL.64 [R1+0x1e58], R202 ;  /* 0x001e58ca01007387 */ /* 0x000fe20000100a00 */
[----:B------:R-:W-:-:S03]  /*261b0*/  IMAD.WIDE R204, R251, 0x4, R6 ;  /* 0x00000004fbcc7825 */ /* 0x000fc600078e0206 */
[----:B------:R-:W-:Y:S04]  /*261c0*/  LDGSTS.E [R242+0x5800c], desc[UR8][R200.64], !P3 ;  /* 0x5800c000c8f27fae */ /* 0x000fe8000d921848 */
[----:B------:R-:W3:Y:S04]  /*261d0*/  LDL.LU.64 R6, [R1+0x1018] ;  /* 0x0010180001067983 */ /* 0x000ee80000300a00 */
[----:B------:R-:W-:Y:S01]  /*261e0*/  LDGSTS.E [R242+0x5c00c], desc[UR8][R202.64], !P3 ;  /* 0x5c00c000caf27fae */ /* 0x000fe2000d921848 */
[----:B------:R-:W-:Y:S01]  /*261f0*/  ISETP.GE.U32.AND P3, PT, R12, 0x7ffffe53, PT ;  /* 0x7ffffe530c00780c */ /* 0x000fe20003f66070 */
[----:B------:R-:W-:-:S02]  /*26200*/  VIADD R12, R208, 0xfffffed0 ;  /* 0xfffffed0d00c7836 */ /* 0x000fc40000000000 */
[----:B------:R-:W1:Y:S04]  /*26210*/  LDL.LU.64 R22, [R1+0x1010] ;  /* 0x0010100001167983 */ /* 0x000e680000300a00 */
[----:B------:R-:W3:Y:S01]  /*26220*/  LDL.LU.64 R16, [R1+0x1008] ;  /* 0x0010080001107983 */ /* 0x000ee20000300a00 */
[----:B------:R-:W-:-:S03]  /*26230*/  IADD3 R212, R212, -0x12f, RZ ;  /* 0xfffffed1d4d47810 */ /* 0x000fc60007ffe0ff */
[----:B------:R-:W-:Y:S01]  /*26240*/  LDGSTS.E [R11+0x40000], desc[UR8][R204.64], !P5 ;  /* 0x40000000cc0b7fae */ /* 0x000fe2000e921848 */
[----:B----4-:R-:W-:-:S03]  /*26250*/  IMAD.WIDE R208, R251, 0x4, R248 ;  /* 0x00000004fbd07825 */ /* 0x010fc600078e02f8 */
[----:B------:R-:W4:Y:S01]  /*26260*/  LDL.LU.64 R248, [R1+0x1000] ;  /* 0x0010000001f87983 */ /* 0x000f220000300a00 */
[----:B------:R-:W-:-:S04]  /*26270*/  IMAD.WIDE R206, R251, 0x4, R206 ;  /* 0x00000004fbce7825 */ /* 0x000fc800078e02ce */
[----:B------:R-:W-:Y:S01]  /*26280*/  IMAD.WIDE R210, R251, 0x4, R210 ;  /* 0x00000004fbd27825 */ /* 0x000fe200078e02d2 */
[----:B------:R-:W-:Y:S01]  /*26290*/  LDGSTS.E [R11+0x44000], desc[UR8][R206.64], !P5 ;  /* 0x44000000ce0b7fae */ /* 0x000fe2000e921848 */
[----:B------:R-:W-:-:S03]  /*262a0*/  ISETP.GE.U32.AND P5, PT, R212, 0x7ffffe52, PT ;  /* 0x7ffffe52d400780c */ /* 0x000fc60003fa6070 */
[----:B------:R-:W-:Y:S01]  /*262b0*/  LDGSTS.E [R11+0x40004], desc[UR8][R208.64], !P6 ;  /* 0x40004000d00b7fae */ /* 0x000fe2000f121848 */
[----:B------:R-:W-:-:S03]  /*262c0*/  VIADD R15, R213, 0xfffffeb3 ;  /* 0xfffffeb3d50f7836 */ /* 0x000fc60000000000 */
[----:B------:R-:W-:Y:S04]  /*262d0*/  STL.64 [R1+0x1e68], R204 ;  /* 0x001e68cc01007387 */ /* 0x000fe80000100a00 */
[----:B------:R-:W-:Y:S01]  /*262e0*/  LDGSTS.E [R11+0x44004], desc[UR8][R210.64], !P6 ;  /* 0x44004000d20b7fae */ /* 0x000fe2000f121848 */
[----:B------:R-:W-:Y:S02]  /*262f0*/  ISETP.GE.U32.AND P6, PT, R12, 0x7ffffe51, PT ;  /* 0x7ffffe510c00780c */ /* 0x000fe40003fc6070 */
[----:B------:R-:W-:Y:S01]  /*26300*/  IADD3 R12, R216, -0x14e, RZ ;  /* 0xfffffeb2d80c7810 */ /* 0x000fe20007ffe0ff */
[----:B------:R-:W-:Y:S04]  /*26310*/  STL.64 [R1+0x1e70], R206 ;  /* 0x001e70ce01007387 */ /* 0x000fe80000100a00 */
[----:B------:R-:W-:Y:S04]  /*26320*/  STL.64 [R1+0x1e78], R208 ;  /* 0x001e78d001007387 */ /* 0x000fe80000100a00 */
[----:B------:R-:W-:Y:S01]  /*26330*/  STL.64 [R1+0x1e80], R210 ;  /* 0x001e80d201007387 */ /* 0x000fe20000100a00 */
[----:B--2---:R-:W-:-:S05]  /*26340*/  IMAD.WIDE R212, R251, 0x4, R218 ;  /* 0x00000004fbd47825 */ /* 0x004fca00078e02da */
[----:B------:R-:W-:Y:S01]  /*26350*/  LDGSTS.E [R11+0x40008], desc[UR8][R212.64], !P0 ;  /* 0x40008000d40b7fae */ /* 0x000fe2000c121848 */
[----:B---3--:R-:W-:-:S04]  /*26360*/  IMAD.WIDE R214, R251, 0x4, R214 ;  /* 0x00000004fbd67825 */ /* 0x008fc800078e02d6 */
[C---:B------:R-:W-:Y:S01]  /*26370*/  IMAD.WIDE R216, R251.reuse, 0x4, R2 ;  /* 0x00000004fbd87825 */ /* 0x040fe200078e0202 */
[----:B------:R-:W-:Y:S03]  /*26380*/  LDGSTS.E [R11+0x44008], desc[UR8][R214.64], !P0 ;  /* 0x44008000d60b7fae */ /* 0x000fe6000c121848 */
[C---:B------:R-:W-:Y:S01]  /*26390*/  IMAD.WIDE R26, R251.reuse, 0x4, R246 ;  /* 0x00000004fb1a7825 */ /* 0x040fe200078e02f6 */
[----:B------:R-:W2:Y:S04]  /*263a0*/  LDL.LU.64 R2, [R1+0xff8] ;  /* 0x000ff80001027983 */ /* 0x000ea80000300a00 */
[----:B------:R-:W3:Y:S04]  /*263b0*/  LDL.LU.64 R24, [R1+0xff0] ;  /* 0x000ff00001187983 */ /* 0x000ee80000300a00 */
[----:B------:R-:W3:Y:S04]  /*263c0*/  LDL.LU.64 R218, [R1+0xfe8] ;  /* 0x000fe80001da7983 */ /* 0x000ee80000300a00 */
[----:B------:R4:W-:Y:S04]  /*263d0*/  STL.64 [R1+0x140], R26 ;  /* 0x0001401a01007387 */ /* 0x0009e80000100a00 */
[----:B------:R-:W-:Y:S04]  /*263e0*/  STL.64 [R1+0x1e88], R212 ;  /* 0x001e88d401007387 */ /* 0x000fe80000100a00 */
[----:B------:R-:W-:Y:S04]  /*263f0*/  STL.64 [R1+0x1e90], R214 ;  /* 0x001e90d601007387 */ /* 0x000fe80000100a00 */
[----:B------:R-:W3:Y:S04]  /*26400*/  LDL.LU.64 R246, [R1+0xfe0] ;  /* 0x000fe00001f67983 */ /* 0x000ee80000300a00 */
[----:B------:R-:W-:Y:S01]  /*26410*/  LDGSTS.E [R11+0x4000c], desc[UR8][R216.64], !P4 ;  /* 0x4000c000d80b7fae */ /* 0x000fe2000e121848 */
[----:B------:R-:W-:-:S03]  /*26420*/  IMAD.WIDE R6, R251, 0x4, R6 ;  /* 0x00000004fb067825 */ /* 0x000fc600078e0206 */
[----:B------:R-:W-:Y:S04]  /*26430*/  STL.64 [R1+0x1e98], R216 ;  /* 0x001e98d801007387 */ /* 0x000fe80000100a00 */
[----:B------:R4:W-:Y:S01]  /*26440*/  LDGSTS.E [R11+0x4400c], desc[UR8][R26.64], !P4 ;  /* 0x4400c0001a0b7fae */ /* 0x0009e2000e121848 */
[----:B-1----:R-:W-:-:S03]  /*26450*/  IMAD.WIDE R30, R251, 0x4, R22 ;  /* 0x00000004fb1e7825 */ /* 0x002fc600078e0216 */
[----:B------:R1:W-:Y:S01]  /*26460*/  STL.64 [R1+0x150], R6 ;  /* 0x0001500601007387 */ /* 0x0003e20000100a00 */
[----:B------:R-:W-:-:S03]  /*26470*/  IMAD.WIDE R28, R251, 0x4, R16 ;  /* 0x00000004fb1c7825 */ /* 0x000fc600078e0210 */
[----:B------:R3:W-:Y:S04]  /*26480*/  STL.64 [R1+0x160], R30 ;  /* 0x0001601e01007387 */ /* 0x0007e80000100a00 */
[----:B------:R-:W3:Y:S04]  /*26490*/  LDL.LU.64 R16, [R1+0xe60] ;  /* 0x000e600001107983 */ /* 0x000ee80000300a00 */
[----:B------:R-:W3:Y:S04]  /*264a0*/  LDL.LU.64 R22, [R1+0xe58] ;  /* 0x000e580001167983 */ /* 0x000ee80000300a00 */
[----:B------:R3:W-:Y:S04]  /*264b0*/  STL.64 [R1+0x170], R28 ;  /* 0x0001701c01007387 */ /* 0x0007e80000100a00 */
[----:B------:R-:W-:Y:S04]  /*264c0*/  LDGSTS.E [R11+0x48000], desc[UR8][R6.64], !P2 ;  /* 0x48000000060b7fae */ /* 0x000fe8000d121848 */
[----:B------:R3:W-:Y:S01]  /*264d0*/  LDGSTS.E [R11+0x4c000], desc[UR8][R30.64], !P2 ;  /* 0x4c0000001e0b7fae */ /* 0x0007e2000d121848 */
[----:B------:R-:W-:Y:S01]  /*264e0*/  ISETP.GE.U32.AND P0, PT, R15, 0x7ffffe34, PT ;  /* 0x7ffffe340f00780c */ /* 0x000fe20003f06070 */
[----:B----4-:R-:W-:-:S02]  /*264f0*/  IMAD.WIDE R26, R251, 0x4, R248 ;  /* 0x00000004fb1a7825 */ /* 0x010fc400078e02f8 */
[----:B------:R4:W-:Y:S02]  /*26500*/  LDGSTS.E [R11+0x48004], desc[UR8][R28.64], !P3 ;  /* 0x480040001c0b7fae */ /* 0x0009e4000d921848 */
[C---:B--2---:R-:W-:Y:S02]  /*26510*/  IMAD.WIDE R2, R251.reuse, 0x4, R2 ;  /* 0x00000004fb027825 */ /* 0x044fe400078e0202 */
[----:B------:R2:W-:Y:S01]  /*26520*/  STL.64 [R1+0x180], R26 ;  /* 0x0001801a01007387 */ /* 0x0005e20000100a00 */
[----:B------:R-:W-:Y:S01]  /*26530*/  ISETP.GE.U32.AND P4, PT, R12, 0x7ffffe33, PT ;  /* 0x7ffffe330c00780c */ /* 0x000fe20003f86070 */
[----:B------:R-:W2:Y:S02]  /*26540*/  LDC R15, c[0x0][0x230] ;  /* 0x00008c00ff0f7b82 */ /* 0x000ea40000000800 */
[----:B-1----:R-:W2:Y:S04]  /*26550*/  LDL.LU.64 R6, [R1+0xe50] ;  /* 0x000e500001067983 */ /* 0x002ea80000300a00 */
[----:B------:R-:W2:Y:S01]  /*26560*/  LDL.LU.64 R248, [R1+0xe48] ;  /* 0x000e480001f87983 */ /* 0x000ea20000300a00 */
[----:B---3--:R-:W-:-:S03]  /*26570*/  IMAD.WIDE R30, R251, 0x4, R24 ;  /* 0x00000004fb1e7825 */ /* 0x008fc600078e0218 */
[----:B------:R2:W-:Y:S01]  /*26580*/  LDGSTS.E [R11+0x4c004], desc[UR8][R26.64], !P3 ;  /* 0x4c0040001a0b7fae */ /* 0x0005e2000d921848 */
[----:B----4-:R-:W-:-:S03]  /*26590*/  IMAD.WIDE R28, R251, 0x4, R218 ;  /* 0x00000004fb1c7825 */ /* 0x010fc600078e02da */
[----:B------:R1:W-:Y:S04]  /*265a0*/  STL.64 [R1+0x190], R2 ;  /* 0x0001900201007387 */ /* 0x0003e80000100a00 */
[----:B------:R3:W-:Y:S01]  /*265b0*/  STL.64 [R1+0x1a0], R30 ;  /* 0x0001a01e01007387 */ /* 0x0007e20000100a00 */
[----:B--2---:R-:W-:-:S03]  /*265c0*/  IMAD.WIDE R26, R251, 0x4, R246 ;  /* 0x00000004fb1a7825 */ /* 0x004fc600078e02f6 */
[----:B------:R-:W2:Y:S04]  /*265d0*/  LDL.LU.64 R24, [R1+0xe40] ;  /* 0x000e400001187983 */ /* 0x000ea80000300a00 */
[----:B------:R-:W4:Y:S04]  /*265e0*/  LDL.LU.64 R218, [R1+0xe38] ;  /* 0x000e380001da7983 */ /* 0x000f280000300a00 */
[----:B------:R-:W-:Y:S04]  /*265f0*/  LDGSTS.E [R11+0x48008], desc[UR8][R2.64], !P5 ;  /* 0x48008000020b7fae */ /* 0x000fe8000e921848 */
[----:B------:R3:W-:Y:S04]  /*26600*/  STL.64 [R1+0x1b0], R28 ;  /* 0x0001b01c01007387 */ /* 0x0007e80000100a00 */
[----:B------:R3:W-:Y:S04]  /*26610*/  LDGSTS.E [R11+0x4c008], desc[UR8][R30.64], !P5 ;  /* 0x4c0080001e0b7fae */ /* 0x0007e8000e921848 */
[----:B------:R3:W-:Y:S01]  /*26620*/  STL.64 [R1+0x1c0], R26 ;  /* 0x0001c01a01007387 */ /* 0x0007e20000100a00 */
[----:B------:R-:W-:-:S03]  /*26630*/  IMAD.WIDE R16, R251, 0x4, R16 ;  /* 0x00000004fb107825 */ /* 0x000fc600078e0210 */
[----:B-1----:R-:W4:Y:S01]  /*26640*/  LDL.LU.64 R2, [R1+0xe30] ;  /* 0x000e300001027983 */ /* 0x002f220000300a00 */
[----:B---3--:R-:W-:-:S03]  /*26650*/  IMAD.WIDE R30, R251, 0x4, R22 ;  /* 0x00000004fb1e7825 */ /* 0x008fc600078e0216 */
[----:B------:R-:W3:Y:S04]  /*26660*/  LDL.LU.64 R246, [R1+0xe28] ;  /* 0x000e280001f67983 */ /* 0x000ee80000300a00 */
[----:B------:R1:W-:Y:S04]  /*26670*/  LDGSTS.E [R11+0x4800c], desc[UR8][R28.64], !P6 ;  /* 0x4800c0001c0b7fae */ /* 0x0003e8000f121848 */
[----:B------:R1:W-:Y:S04]  /*26680*/  LDGSTS.E [R11+0x4c00c], desc[UR8][R26.64], !P6 ;  /* 0x4c00c0001a0b7fae */ /* 0x0003e8000f121848 */
[----:B------:R1:W-:Y:S04]  /*26690*/  STL.64 [R1+0x1d0], R16 ;  /* 0x0001d01001007387 */ /* 0x0003e80000100a00 */
[----:B------:R4:W-:Y:S04]  /*266a0*/  STL.64 [R1+0x1e0], R30 ;  /* 0x0001e01e01007387 */ /* 0x0009e80000100a00 */
[----:B------:R-:W-:Y:S01]  /*266b0*/  LDGSTS.E [R11+0x50000], desc[UR8][R16.64], !P0 ;  /* 0x50000000100b7fae */ /* 0x000fe2000c121848 */
[----:B------:R-:W-:-:S02]  /*266c0*/  VIADD R19, R19, 0xfffffeb1 ;  /* 0xfffffeb113137836 */ /* 0x000fc40000000000 */
[----:B------:R-:W-:Y:S01]  /*266d0*/  VIADD R12, R21, 0xfffffeb0 ;  /* 0xfffffeb0150c7836 */ /* 0x000fe20000000000 */
[----:B------:R4:W-:Y:S01]  /*266e0*/  LDGSTS.E [R11+0x54000], desc[UR8][R30.64], !P0 ;  /* 0x540000001e0b7fae */ /* 0x0009e2000c121848 */
[----:B------:R-:W-:Y:S01]  /*266f0*/  IADD3 R14, R14, -0x16d, RZ ;  /* 0xfffffe930e0e7810 */ /* 0x000fe20007ffe0ff */
[----:B------:R-:W-:Y:S02]  /*26700*/  VIADD R15, R15, 0xfffffe91 ;  /* 0xfffffe910f0f7836 */ /* 0x000fe40000000000 */
[----:B-1----:R-:W-:-:S04]  /*26710*/  IMAD.WIDE R28, R251, 0x4, R6 ;  /* 0x00000004fb1c7825 */ /* 0x002fc800078e0206 */
[----:B------:R-:W-:Y:S01]  /*26720*/  IMAD.WIDE R26, R251, 0x4, R248 ;  /* 0x00000004fb1a7825 */ /* 0x000fe200078e02f8 */
[----:B------:R-:W3:Y:S01]  /*26730*/  LDL.LU.64 R6, [R1+0x758] ;  /* 0x0007580001067983 */ /* 0x000ee20000300a00 */
[----:B------:R-:W-:Y:S01]  /*26740*/  ISETP.GE.U32.AND P2, PT, R19, 0x7ffffe32, PT ;  /* 0x7ffffe321300780c */ /* 0x000fe20003f46070 */
[----:B------:R-:W1:Y:S02]  /*26750*/  LDC R21, c[0x0][0x230] ;  /* 0x00008c00ff157b82 */ /* 0x000e640000000800 */
[----:B------:R-:W3:Y:S04]  /*26760*/  LDL.LU.64 R22, [R1+0x748] ;  /* 0x0007480001167983 */ /* 0x000ee80000300a00 */
[----:B------:R3:W-:Y:S01]  /*26770*/  STL.64 [R1+0x1f0], R28 ;  /* 0x0001f01c01007387 */ /* 0x0007e20000100a00 */
[----:B------:R-:W-:Y:S01]  /*26780*/  ISETP.GE.U32.AND P3, PT, R12, 0x7ffffe31, PT ;  /* 0x7ffffe310c00780c */ /* 0x000fe20003f66070 */
[----:B------:R-:W1:Y:S02]  /*26790*/  LDC R19, c[0x0][0x230] ;  /* 0x00008c00ff137b82 */ /* 0x000e640000000800 */
[----:B------:R3:W-:Y:S04]  /*267a0*/  STL.64 [R1+0x200], R26 ;  /* 0x0002001a01007387 */ /* 0x0007e80000100a00 */
[----:B------:R-:W3:Y:S04]  /*267b0*/  LDL.LU.64 R16, [R1+0x648] ;  /* 0x0006480001107983 */ /* 0x000ee80000300a00 */
[----:B------:R-:W3:Y:S01]  /*267c0*/  LDL.LU.64 R248, [R1+0x638] ;  /* 0x0006380001f87983 */ /* 0x000ee20000300a00 */
[----:B--2---:R-:W-:-:S03]  /*267d0*/  IMAD.WIDE R32, R251, 0x4, R24 ;  /* 0x00000004fb207825 */ /* 0x004fc600078e0218 */
[----:B------:R2:W-:Y:S01]  /*267e0*/  LDGSTS.E [R11+0x50004], desc[UR8][R28.64], !P4 ;  /* 0x500040001c0b7fae */ /* 0x0005e2000e121848 */
[C---:B----4-:R-:W-:Y:S01]  /*267f0*/  IMAD.WIDE R30, R251.reuse, 0x4, R218 ;  /* 0x00000004fb1e7825 */ /* 0x050fe200078e02da */
[----:B------:R-:W-:Y:S02]  /*26800*/  ISETP.GE.U32.AND P5, PT, R14, 0x7ffffe14, PT ;  /* 0x7ffffe140e00780c */ /* 0x000fe40003fa6070 */
[----:B------:R4:W-:Y:S01]  /*26810*/  LDGSTS.E [R11+0x54004], desc[UR8][R26.64], !P4 ;  /* 0x540040001a0b7fae */ /* 0x0009e2000e121848 */
[----:B---3--:R-:W-:-:S03]  /*26820*/  IMAD.WIDE R6, R251, 0x4, R6 ;  /* 0x00000004fb067825 */ /* 0x008fc600078e0206 */
[----:B------:R-:W-:Y:S01]  /*26830*/  STL.64 [R1+0x210], R32 ;  /* 0x0002102001007387 */ /* 0x000fe20000100a00 */
[----:B------:R-:W-:Y:S01]  /*26840*/  ISETP.GE.U32.AND P0, PT, R15, 0x7ffffe12, PT ;  /* 0x7ffffe120f00780c */ /* 0x000fe20003f06070 */
[----:B------:R-:W3:Y:S01]  /*26850*/  LDC R14, c[0x0][0x230] ;  /* 0x00008c00ff0e7b82 */ /* 0x000ee20000000800 */
[C---:B--2---:R-:W-:Y:S01]  /*26860*/  IMAD.WIDE R28, R251.reuse, 0x4, R2 ;  /* 0x00000004fb1c7825 */ /* 0x044fe200078e0202 */
[----:B------:R2:W-:Y:S03]  /*26870*/  STL.64 [R1+0x220], R30 ;  /* 0x0002201e01007387 */ /* 0x0005e60000100a00 */
[C---:B----4-:R-:W-:Y:S01]  /*26880*/  IMAD.WIDE R26, R251.reuse, 0x4, R246 ;  /* 0x00000004fb1a7825 */ /* 0x050fe200078e02f6 */
[----:B------:R-:W4:Y:S02]  /*26890*/  LDL.LU.64 R2, [R1+0x628] ;  /* 0x0006280001027983 */ /* 0x000f240000300a00 */
[----:B------:R-:W3:Y:S02]  /*268a0*/  LDC R15, c[0x0][0x230] ;  /* 0x00008c00ff0f7b82 */ /* 0x000ee40000000800 */
[----:B------:R-:W3:Y:S04]  /*268b0*/  LDL.LU.64 R24, [R1+0x618] ;  /* 0x0006180001187983 */ /* 0x000ee80000300a00 */
[----:B------:R-:W-:Y:S04]  /*268c0*/  LDGSTS.E [R11+0x50008], desc[UR8][R32.64], !P2 ;  /* 0x50008000200b7fae */ /* 0x000fe8000d121848 */
[----:B------:R1:W-:Y:S04]  /*268d0*/  STL.64 [R1+0x230], R28 ;  /* 0x0002301c01007387 */ /* 0x0003e80000100a00 */
[----:B------:R2:W-:Y:S04]  /*268e0*/  LDGSTS.E [R11+0x54008], desc[UR8][R30.64], !P2 ;  /* 0x540080001e0b7fae */ /* 0x0005e8000d121848 */
[----:B------:R1:W-:Y:S04]  /*268f0*/  STL.64 [R1+0x240], R26 ;  /* 0x0002401a01007387 */ /* 0x0003e80000100a00 */
[----:B------:R-:W3:Y:S01]  /*26900*/  LDL.LU.64 R218, [R1+0x608] ;  /* 0x0006080001da7983 */ /* 0x000ee20000300a00 */
[----:B--2---:R-:W-:-:S03]  /*26910*/  IMAD.WIDE R30, R251, 0x4, R22 ;  /* 0x00000004fb1e7825 */ /* 0x004fc600078e0216 */
[----:B------:R-:W2:Y:S04]  /*26920*/  LDL.LU.64 R246, [R1+0x5f8] ;  /* 0x0005f80001f67983 */ /* 0x000ea80000300a00 */
[----:B------:R1:W-:Y:S04]  /*26930*/  LDGSTS.E [R11+0x5000c], desc[UR8][R28.64], !P3 ;  /* 0x5000c0001c0b7fae */ /* 0x0003e8000d921848 */
[----:B------:R1:W-:Y:S04]  /*26940*/  LDGSTS.E [R11+0x5400c], desc[UR8][R26.64], !P3 ;  /* 0x5400c0001a0b7fae */ /* 0x0003e8000d921848 */
[----:B------:R1:W-:Y:S02]  /*26950*/  STL.64 [R1+0x250], R6 ;  /* 0x0002500601007387 */ /* 0x0003e40000100a00 */
[----:B-1----:R-:W-:-:S02]  /*26960*/  IMAD.WIDE R28, R251, 0x4, R16 ;  /* 0x00000004fb1c7825 */ /* 0x002fc400078e0210 */
[----:B------:R1:W-:Y:S02]  /*26970*/  STL.64 [R1+0x260], R30 ;  /* 0x0002601e01007387 */ /* 0x0003e40000100a00 */
[----:B------:R-:W-:Y:S02]  /*26980*/  IMAD.WIDE R26, R251, 0x4, R248 ;  /* 0x00000004fb1a7825 */ /* 0x000fe400078e02f8 */
[----:B------:R-:W2:Y:S04]  /*26990*/  LDL.LU.64 R16, [R1+0x11d8] ;  /* 0x0011d80001107983 */ /* 0x000ea80000300a00 */
[----:B------:R-:W2:Y:S04]  /*269a0*/  LDL.LU.64 R22, [R1+0x11d0] ;  /* 0x0011d00001167983 */ /* 0x000ea80000300a00 */
[----:B------:R1:W-:Y:S04]  /*269b0*/  STL.64 [R1+0x270], R28 ;  /* 0x0002701c01007387 */ /* 0x0003e80000100a00 */
[----:B------:R-:W-:Y:S04]  /*269c0*/  LDGSTS.E [R11+0x58000], desc[UR8][R6.64], !P5 ;  /* 0x58000000060b7fae */ /* 0x000fe8000e921848 */
[----:B------:R2:W-:Y:S01]  /*269d0*/  STL.64 [R1+0x280], R26 ;  /* 0x0002801a01007387 */ /* 0x0005e20000100a00 */
[----:B------:R-:W-:-:S02]  /*269e0*/  VIADD R12, R18, 0xfffffe92 ;  /* 0xfffffe92120c7836 */ /* 0x000fc40000000000 */
[----:B------:R-:W-:Y:S01]  /*269f0*/  VIADD R19, R19, 0xfffffeef ;  /* 0xfffffeef13137836 */ /* 0x000fe20000000000 */
[----:B------:R1:W-:Y:S01]  /*26a00*/  LDGSTS.E [R11+0x5c000], desc[UR8][R30.64], !P5 ;  /* 0x5c0000001e0b7fae */ /* 0x0003e2000e921848 */
[----:B------:R-:W2:Y:S03]  /*26a10*/  LDC R18, c[0x0][0x230] ;  /* 0x00008c00ff127b82 */ /* 0x000ea60000000800 */
[----:B------:R-:W2:Y:S04]  /*26a20*/  LDL.LU.64 R6, [R1+0x11c8] ;  /* 0x0011c80001067983 */ /* 0x000ea80000300a00 */
[----:B------:R-:W2:Y:S01]  /*26a30*/  LDL.LU.64 R248, [R1+0x11c0] ;  /* 0x0011c00001f87983 */ /* 0x000ea20000300a00 */
[----:B------:R-:W-:-:S02]  /*26a40*/  ISETP.GE.U32.AND P6, PT, R12, 0x7ffffe13, PT ;  /* 0x7ffffe130c00780c */ /* 0x000fc40003fc6070 */
[----:B------:R-:W-:Y:S02]  /*26a50*/  IADD3 R12, R20, -0x170, RZ ;  /* 0xfffffe90140c7810 */ /* 0x000fe40007ffe0ff */
[----:B------:R-:W-:Y:S01]  /*26a60*/  ISETP.GE.U32.AND P2, PT, R19, 0x7ffffe70, PT ;  /* 0x7ffffe701300780c */ /* 0x000fe20003f46070 */
[----:B----4-:R-:W-:Y:S01]  /*26a70*/  IMAD.WIDE R2, R251, 0x4, R2 ;  /* 0x00000004fb027825 */ /* 0x010fe200078e0202 */
[----:B------:R-:W-:-:S07]  /*26a80*/  ISETP.GE.U32.AND P4, PT, R12, 0x7ffffe11, PT ;  /* 0x7ffffe110c00780c */ /* 0x000fce0003f86070 */
[----:B------:R4:W-:Y:S01]  /*26a90*/  LDGSTS.E [R11+0x58004], desc[UR8][R28.64], !P6 ;  /* 0x580040001c0b7fae */ /* 0x0009e2000f121848 */
[----:B---3--:R-:W-:Y:S01]  /*26aa0*/  IADD3 R14, R14, -0x113, RZ ;  /* 0xfffffeed0e0e7810 */ /* 0x008fe20007ffe0ff */
[----:B-1----:R-:W-:Y:S01]  /*26ab0*/  IMAD.WIDE R30, R251, 0x4, R24 ;  /* 0x00000004fb1e7825 */ /* 0x002fe200078e0218 */
[----:B------:R-:W1:Y:S01]  /*26ac0*/  LDC R20, c[0x0][0x230] ;  /* 0x00008c00ff147b82 */ /* 0x000e620000000800 */
[----:B------:R2:W-:Y:S04]  /*26ad0*/  LDGSTS.E [R11+0x5c004], desc[UR8][R26.64], !P6 ;  /* 0x5c0040001a0b7fae */ /* 0x0005e8000f121848 */
[----:B------:R3:W-:Y:S01]  /*26ae0*/  STL.64 [R1+0x290], R2 ;  /* 0x0002900201007387 */ /* 0x0007e20000100a00 */
[----:B------:R-:W-:Y:S02]  /*26af0*/  VIADD R15, R15, 0xfffffecf ;  /* 0xfffffecf0f0f7836 */ /* 0x000fe40000000000 */
[----:B------:R-:W1:Y:S01]  /*26b00*/  LDC R19, c[0x0][0x230] ;  /* 0x00008c00ff137b82 */ /* 0x000e620000000800 */
[----:B------:R3:W-:Y:S04]  /*26b10*/  STL.64 [R1+0x2a0], R30 ;  /* 0x0002a01e01007387 */ /* 0x0007e80000100a00 */
[----:B------:R-:W3:Y:S04]  /*26b20*/  LDL.LU.64 R24, [R1+0x11b8] ;  /* 0x0011b80001187983 */ /* 0x000ee80000300a00 */
[----:B------:R-:W-:Y:S01]  /*26b30*/  LDGSTS.E [R11+0x58008], desc[UR8][R2.64], !P0 ;  /* 0x58008000020b7fae */ /* 0x000fe2000c121848 */
[----:B----4-:R-:W-:-:S03]  /*26b40*/  IMAD.WIDE R28, R251, 0x4, R218 ;  /* 0x00000004fb1c7825 */ /* 0x010fc600078e02da */
[----:B------:R-:W4:Y:S01]  /*26b50*/  LDL.LU.64 R218, [R1+0x11b0] ;  /* 0x0011b00001da7983 */ /* 0x000f220000300a00 */
[----:B--2---:R-:W-:-:S03]  /*26b60*/  IMAD.WIDE R26, R251, 0x4, R246 ;  /* 0x00000004fb1a7825 */ /* 0x004fc600078e02f6 */
[----:B------:R2:W-:Y:S04]  /*26b70*/  STL.64 [R1+0x2b0], R28 ;  /* 0x0002b01c01007387 */ /* 0x0005e80000100a00 */
[----:B------:R1:W-:Y:S04]  /*26b80*/  LDGSTS.E [R11+0x5c008], desc[UR8][R30.64], !P0 ;  /* 0x5c0080001e0b7fae */ /* 0x0003e8000c121848 */
[----:B------:R2:W-:Y:S04]  /*26b90*/  STL.64 [R1+0x2c0], R26 ;  /* 0x0002c01a01007387 */ /* 0x0005e80000100a00 */
[----:B---3--:R-:W3:Y:S04]  /*26ba0*/  LDL.LU.64 R2, [R1+0x11a8] ;  /* 0x0011a80001027983 */ /* 0x008ee80000300a00 */
[----:B------:R-:W3:Y:S01]  /*26bb0*/  LDL.LU.64 R246, [R1+0x11a0] ;  /* 0x0011a00001f67983 */ /* 0x000ee20000300a00 */
[----:B------:R-:W-:-:S03]  /*26bc0*/  IMAD.WIDE R16, R251, 0x4, R16 ;  /* 0x00000004fb107825 */ /* 0x000fc600078e0210 */
[----:B------:R2:W-:Y:S01]  /*26bd0*/  LDGSTS.E [R11+0x5800c], desc[UR8][R28.64], !P4 ;  /* 0x5800c0001c0b7fae */ /* 0x0005e2000e121848 */
[----:B-1----:R-:W-:-:S03]  /*26be0*/  IMAD.WIDE R30, R251, 0x4, R22 ;  /* 0x00000004fb1e7825 */ /* 0x002fc600078e0216 */
[----:B------:R1:W-:Y:S04]  /*26bf0*/  LDGSTS.E [R11+0x5c00c], desc[UR8][R26.64], !P4 ;  /* 0x5c00c0001a0b7fae */ /* 0x0003e8000e121848 */
[----:B------:R1:W-:Y:S04]  /*26c00*/  STL.64 [R1+0x5f8], R16 ;  /* 0x0005f81001007387 */ /* 0x0003e80000100a00 */
[----:B------:R4:W-:Y:S04]  /*26c10*/  STL.64 [R1+0x608], R30 ;  /* 0x0006081e01007387 */ /* 0x0009e80000100a00 */
[----:B------:R-:W-:Y:S01]  /*26c20*/  LDGSTS.E [R10+0x40000], desc[UR8][R16.64], !P2 ;  /* 0x40000000100a7fae */ /* 0x000fe2000d121848 */
[----:B------:R-:W-:Y:S01]  /*26c30*/  VIADD R12, R21, 0xfffffeee ;  /* 0xfffffeee150c7836 */ /* 0x000fe20000000000 */
[----:B------:R-:W-:Y:S01]  /*26c40*/  ISETP.GE.U32.AND P5, PT, R14, 0x7ffffe6e, PT ;  /* 0x7ffffe6e0e00780c */ /* 0x000fe20003fa6070 */
[----:B------:R-:W3:Y:S01]  /*26c50*/  LDC R21, c[0x0][0x230] ;  /* 0x00008c00ff157b82 */ /* 0x000ee20000000800 */
[----:B------:R4:W-:Y:S01]  /*26c60*/  LDGSTS.E [R10+0x44000], desc[UR8][R30.64], !P2 ;  /* 0x440000001e0a7fae */ /* 0x0009e2000d121848 */
[----:B--2---:R-:W-:-:S03]  /*26c70*/  IMAD.WIDE R28, R251, 0x4, R6 ;  /* 0x00000004fb1c7825 */ /* 0x004fc600078e0206 */
[----:B------:R-:W2:Y:S01]  /*26c80*/  LDL.LU.64 R6, [R1+0xfd8] ;  /* 0x000fd80001067983 */ /* 0x000ea20000300a00 */
[----:B-1----:R-:W-:Y:S01]  /*26c90*/  IMAD.WIDE R26, R251, 0x4, R248 ;  /* 0x00000004fb1a7825 */ /* 0x002fe200078e02f8 */
[----:B------:R-:W-:Y:S02]  /*26ca0*/  ISETP.GE.U32.AND P3, PT, R12, 0x7ffffe6f, PT ;  /* 0x7ffffe6f0c00780c */ /* 0x000fe40003f66070 */
[----:B------:R-:W2:Y:S01]  /*26cb0*/  LDL.LU.64 R22, [R1+0xfd0] ;  /* 0x000fd00001167983 */ /* 0x000ea20000300a00 */
[----:B------:R-:W-:Y:S01]  /*26cc0*/  ISETP.GE.U32.AND P0, PT, R15, 0x7ffffe50, PT ;  /* 0x7ffffe500f00780c */ /* 0x000fe20003f06070 */
[----:B------:R-:W-:Y:S01]  /*26cd0*/  VIADD R12, R18, 0xfffffeec ;  /* 0xfffffeec120c7836 */ /* 0x000fe20000000000 */
[----:B------:R-:W1:Y:S01]  /*26ce0*/  LDC R14, c[0x0][0x230] ;  /* 0x00008c00ff0e7b82 */ /* 0x000e620000000800 */
[----:B------:R3:W-:Y:S04]  /*26cf0*/  STL.64 [R1+0x618], R28 ;  /* 0x0006181c01007387 */ /* 0x0007e80000100a00 */
[----:B------:R3:W-:Y:S03]  /*26d00*/  STL.64 [R1+0x628], R26 ;  /* 0x0006281a01007387 */ /* 0x0007e60000100a00 */
[----:B------:R-:W1:Y:S01]  /*26d10*/  LDC R18, c[0x0][0x230] ;  /* 0x00008c00ff127b82 */ /* 0x000e620000000800 */
[----:B------:R-:W2:Y:S04]  /*26d20*/  LDL.LU.64 R16, [R1+0xfc8] ;  /* 0x000fc80001107983 */ /* 0x000ea80000300a00 */
[----:B------:R-:W2:Y:S01]  /*26d30*/  LDL.LU.64 R248, [R1+0xfc0] ;  /* 0x000fc00001f87983 */ /* 0x000ea20000300a00 */
[----:B------:R-:W-:-:S03]  /*26d40*/  ISETP.GE.U32.AND P6, PT, R12, 0x7ffffe6d, PT ;  /* 0x7ffffe6d0c00780c */ /* 0x000fc60003fc6070 */
[----:B------:R3:W-:Y:S01]  /*26d50*/  LDGSTS.E [R10+0x40004], desc[UR8][R28.64], !P3 ;  /* 0x400040001c0a7fae */ /* 0x0007e2000d921848 */
[----:B------:R-:W-:Y:S01]  /*26d60*/  VIADD R19, R19, 0xfffffecd ;  /* 0xfffffecd13137836 */ /* 0x000fe20000000000 */
[----:B------:R-:W1:Y:S02]  /*26d70*/  LDC R15, c[0x0][0x230] ;  /* 0x00008c00ff0f7b82 */ /* 0x000e640000000800 */
[----:B------:R3:W-:Y:S01]  /*26d80*/  LDGSTS.E [R10+0x44004], desc[UR8][R26.64], !P3 ;  /* 0x440040001a0a7fae */ /* 0x0007e2000d921848 */
[----:B------:R-:W-:-:S04]  /*26d90*/  IMAD.WIDE R32, R251, 0x4, R24 ;  /* 0x00000004fb207825 */ /* 0x000fc800078e0218 */
[C---:B----4-:R-:W-:Y:S01]  /*26da0*/  IMAD.WIDE R30, R251.reuse, 0x4, R218 ;  /* 0x00000004fb1e7825 */ /* 0x050fe200078e02da */
[----:B------:R-:W-:Y:S04]  /*26db0*/  STL.64 [R1+0x638], R32 ;  /* 0x0006382001007387 */ /* 0x000fe80000100a00 */
[----:B------:R4:W-:Y:S04]  /*26dc0*/  STL.64 [R1+0x648], R30 ;  /* 0x0006481e01007387 */ /* 0x0009e80000100a00 */
[----:B------:R-:W-:Y:S04]  /*26dd0*/  LDGSTS.E [R10+0x40008], desc[UR8][R32.64], !P5 ;  /* 0x40008000200a7fae */ /* 0x000fe8000e921848 */
[----:B------:R4:W-:Y:S01]  /*26de0*/  LDGSTS.E [R10+0x44008], desc[UR8][R30.64], !P5 ;  /* 0x440080001e0a7fae */ /* 0x0009e2000e921848 */
[----:B---3--:R-:W-:-:S03]  /*26df0*/  IMAD.WIDE R28, R251, 0x4, R2 ;  /* 0x00000004fb1c7825 */ /* 0x008fc600078e0202 */
[----:B------:R-:W3:Y:S01]  /*26e00*/  LDL.LU.64 R2, [R1+0xfb8] ;  /* 0x000fb80001027983 */ /* 0x000ee20000300a00 */
[----:B------:R-:W-:-:S03]  /*26e10*/  IMAD.WIDE R26, R251, 0x4, R246 ;  /* 0x00000004fb1a7825 */ /* 0x000fc600078e02f6 */
[----:B------:R-:W3:Y:S04]  /*26e20*/  LDL.LU.64 R24, [R1+0xfb0] ;  /* 0x000fb00001187983 */ /* 0x000ee80000300a00 */
[----:B------:R1:W-:Y:S04]  /*26e30*/  STL.64 [R1+0x658], R28 ;  /* 0x0006581c01007387 */ /* 0x0003e80000100a00 */
[----:B------:R1:W-:Y:S04]  /*26e40*/  STL.64 [R1+0x668], R26 ;  /* 0x0006681a01007387 */ /* 0x0003e80000100a00 */
[----:B------:R-:W3:Y:S04]  /*26e50*/  LDL.LU.64 R218, [R1+0xfa8] ;  /* 0x000fa80001da7983 */ /* 0x000ee80000300a00 */
[----:B------:R-:W3:Y:S04]  /*26e60*/  LDL.LU.64 R246, [R1+0xfa0] ;  /* 0x000fa00001f67983 */ /* 0x000ee80000300a00 */
[----:B------:R1:W-:Y:S04]  /*26e70*/  LDGSTS.E [R10+0x4000c], desc[UR8][R28.64], !P6 ;  /* 0x4000c0001c0a7fae */ /* 0x0003e8000f121848 */
[----:B------:R1:W-:Y:S01]  /*26e80*/  LDGSTS.E [R10+0x4400c], desc[UR8][R26.64], !P6 ;  /* 0x4400c0001a0a7fae */ /* 0x0003e2000f121848 */
[----:B--2---:R-:W-:-:S04]  /*26e90*/  IMAD.WIDE R6, R251, 0x4, R6 ;  /* 0x00000004fb067825 */ /* 0x004fc800078e0206 */
[C---:B----4-:R-:W-:Y:S01]  /*26ea0*/  IMAD.WIDE R30, R251.reuse, 0x4, R22 ;  /* 0x00000004fb1e7825 */ /* 0x050fe200078e0216 */
[----:B------:R2:W-:Y:S04]  /*26eb0*/  STL.64 [R1+0x678], R6 ;  /* 0x0006780601007387 */ /* 0x0005e80000100a00 */
[----:B------:R4:W-:Y:S04]  /*26ec0*/  STL.64 [R1+0x688], R30 ;  /* 0x0006881e01007387 */ /* 0x0009e80000100a00 */
[----:B------:R-:W-:Y:S01]  /*26ed0*/  LDGSTS.E [R10+0x48000], desc[UR8][R6.64], !P0 ;  /* 0x48000000060a7fae */ /* 0x000fe2000c121848 */
[----:B-1----:R-:W-:Y:S01]  /*26ee0*/  IMAD.WIDE R28, R251, 0x4, R16 ;  /* 0x00000004fb1c7825 */ /* 0x002fe200078e0210 */
[----:B------:R-:W-:-:S02]  /*26ef0*/  IADD3 R12, R20, -0x132, RZ ;  /* 0xfffffece140c7810 */ /* 0x000fc40007ffe0ff */
[----:B------:R-:W4:Y:S01]  /*26f00*/  LDL.LU.64 R16, [R1+0xe20] ;  /* 0x000e200001107983 */ /* 0x000f220000300a00 */
[----:B------:R-:W1:Y:S01]  /*26f10*/  LDC R20, c[0x0][0x230] ;  /* 0x00008c00ff147b82 */ /* 0x000e620000000800 */
[----:B------:R-:W-:Y:S02]  /*26f20*/  IMAD.WIDE R26, R251, 0x4, R248 ;  /* 0x00000004fb1a7825 */ /* 0x000fe400078e02f8 */
[----:B------:R-:W4:Y:S04]  /*26f30*/  LDL.LU.64 R22, [R1+0xe18] ;  /* 0x000e180001167983 */ /* 0x000f280000300a00 */
[----:B------:R-:W-:Y:S04]  /*26f40*/  STL.64 [R1+0x698], R28 ;  /* 0x0006981c01007387 */ /* 0x000fe80000100a00 */
[----:B------:R4:W-:Y:S04]  /*26f50*/  STL.64 [R1+0x6a8], R26 ;  /* 0x0006a81a01007387 */ /* 0x0009e80000100a00 */
[----:B--2---:R-:W2:Y:S04]  /*26f60*/  LDL.LU.64 R6, [R1+0xe10] ;  /* 0x000e100001067983 */ /* 0x004ea80000300a00 */
[----:B------:R-:W2:Y:S01]  /*26f70*/  LDL.LU.64 R248, [R1+0x728] ;  /* 0x0007280001f87983 */ /* 0x000ea20000300a00 */
[----:B------:R-:W-:Y:S01]  /*26f80*/  ISETP.GE.U32.AND P4, PT, R12, 0x7ffffe4f, PT ;  /* 0x7ffffe4f0c00780c */ /* 0x000fe20003f86070 */
[----:B------:R-:W-:Y:S01]  /*26f90*/  VIADD R12, R21, 0xfffffecc ;  /* 0xfffffecc150c7836 */ /* 0x000fe20000000000 */
[----:B------:R-:W-:Y:S01]  /*26fa0*/  ISETP.GE.U32.AND P2, PT, R19, 0x7ffffe4e, PT ;  /* 0x7ffffe4e1300780c */ /* 0x000fe20003f46070 */
[----:B------:R-:W1:Y:S01]  /*26fb0*/  LDC R21, c[0x0][0x230] ;  /* 0x00008c00ff157b82 */ /* 0x000e620000000800 */
[----:B------:R4:W-:Y:S02]  /*26fc0*/  LDGSTS.E [R10+0x4c000], desc[UR8][R30.64], !P0 ;  /* 0x4c0000001e0a7fae */ /* 0x0009e4000c121848 */
[----:B------:R-:W-:Y:S01]  /*26fd0*/  ISETP.GE.U32.AND P3, PT, R12, 0x7ffffe4d, PT ;  /* 0x7ffffe4d0c00780c */ /* 0x000fe20003f66070 */
[----:B------:R-:W-:-:S04]  /*26fe0*/  VIADD R12, R18, 0xfffffeae ;  /* 0xfffffeae120c7836 */ /* 0x000fc80000000000 */
[----:B------:R-:W1:Y:S01]  /*26ff0*/  LDC R19, c[0x0][0x230] ;  /* 0x00008c00ff137b82 */ /* 0x000e620000000800 */
[----:B------:R-:W-:Y:S01]  /*27000*/  IADD3 R14, R14, -0x151, RZ ;  /* 0xfffffeaf0e0e7810 */ /* 0x000fe20007ffe0ff */
[----:B------:R4:W-:Y:S06]  /*27010*/  LDGSTS.E [R10+0x48004], desc[UR8][R28.64], !P4 ;  /* 0x480040001c0a7fae */ /* 0x0009ec000e121848 */
[----:B------:R-:W4:Y:S01]  /*27020*/  LDC R18, c[0x0][0x230] ;  /* 0x00008c00ff127b82 */ /* 0x000f220000000800 */
[----:B------:R-:W-:Y:S01]  /*27030*/  ISETP.GE.U32.AND P6, PT, R12, 0x7ffffe2f, PT ;  /* 0x7ffffe2f0c00780c */ /* 0x000fe20003fc6070 */
[----:B------:R-:W-:Y:S01]  /*27040*/  LDGSTS.E [R10+0x4c004], desc[UR8][R26.64], !P4 ;  /* 0x4c0040001a0a7fae */ /* 0x000fe2000e121848 */
[----:B-1----:R-:W-:-:S02]  /*27050*/  IADD3 R12, R20, -0x154, RZ ;  /* 0xfffffeac140c7810 */ /* 0x002fc40007ffe0ff */
[----:B------:R-:W-:Y:S02]  /*27060*/  ISETP.GE.U32.AND P5, PT, R14, 0x7ffffe30, PT ;  /* 0x7ffffe300e00780c */ /* 0x000fe40003fa6070 */
[----:B------:R-:W-:Y:S01]  /*27070*/  ISETP.GE.U32.AND P4, PT, R12, 0x7ffffe2d, PT ;  /* 0x7ffffe2d0c00780c */ /* 0x000fe20003f86070 */
[----:B------:R-:W-:Y:S01]  /*27080*/  VIADD R12, R21, 0xfffffe8e ;  /* 0xfffffe8e150c7836 */ /* 0x000fe20000000000 */
[----:B------:R-:W1:Y:S01]  /*27090*/  LDC R20, c[0x0][0x230] ;  /* 0x00008c00ff147b82 */ /* 0x000e620000000800 */
[----:B------:R-:W-:-:S07]  /*270a0*/  VIADD R19, R19, 0xfffffe8f ;  /* 0xfffffe8f13137836 */ /* 0x000fce0000000000 */
[----:B------:R-:W1:Y:S01]  /*270b0*/  LDC R14, c[0x0][0x230] ;  /* 0x00008c00ff0e7b82 */ /* 0x000e620000000800 */
[----:B---3--:R-:W-:-:S04]  /*270c0*/  IMAD.WIDE R2, R251, 0x4, R2 ;  /* 0x00000004fb027825 */ /* 0x008fc800078e0202 */
[C---:B----4-:R-:W-:Y:S01]  /*270d0*/  IMAD.WIDE R30, R251.reuse, 0x4, R24 ;  /* 0x00000004fb1e7825 */ /* 0x050fe200078e0218 */
[----:B------:R3:W-:Y:S04]  /*270e0*/  STL.64 [R1+0x6b8], R2 ;  /* 0x0006b80201007387 */ /* 0x0007e80000100a00 */
[----:B------:R4:W-:Y:S04]  /*270f0*/  STL.64 [R1+0x6c8], R30 ;  /* 0x0006c81e01007387 */ /* 0x0009e80000100a00 */
[----:B------:R-:W2:Y:S01]  /*27100*/  LDL.LU.64 R26, [R1+0x738] ;  /* 0x00073800011a7983 */ /* 0x000ea20000300a00 */
[----:B------:R-:W-:-:S03]  /*27110*/  IMAD.WIDE R28, R251, 0x4, R218 ;  /* 0x00000004fb1c7825 */ /* 0x000fc600078e02da */
[----:B------:R-:W-:Y:S01]  /*27120*/  LDGSTS.E [R10+0x48008], desc[UR8][R2.64], !P2 ;  /* 0x48008000020a7fae */ /* 0x000fe2000d121848 */
[----:B------:R-:W-:-:S03]  /*27130*/  IMAD.WIDE R24, R251, 0x4, R246 ;  /* 0x00000004fb187825 */ /* 0x000fc600078e02f6 */
[----:B------:R-:W2:Y:S04]  /*27140*/  LDL.LU.64 R218, [R1+0xe08] ;  /* 0x000e080001da7983 */ /* 0x000ea80000300a00 */
[----:B------:R-:W-:Y:S04]  /*27150*/  STL.64 [R1+0x6d8], R28 ;  /* 0x0006d81c01007387 */ /* 0x000fe80000100a00 */
[----:B------:R4:W-:Y:S04]  /*27160*/  LDGSTS.E [R10+0x4c008], desc[UR8][R30.64], !P2 ;  /* 0x4c0080001e0a7fae */ /* 0x0009e8000d121848 */
[----:B------:R1:W-:Y:S04]  /*27170*/  STL.64 [R1+0x6e8], R24 ;  /* 0x0006e81801007387 */ /* 0x0003e80000100a00 */
[----:B---3--:R-:W3:Y:S01]  /*27180*/  LDL.LU.64 R2, [R1+0xe00] ;  /* 0x000e000001027983 */ /* 0x008ee20000300a00 */
[----:B------:R-:W-:-:S03]  /*27190*/  ISETP.GE.U32.AND P2, PT, R19, 0x7ffffe10, PT ;  /* 0x7ffffe101300780c */ /* 0x000fc60003f46070 */
[----:B------:R-:W3:Y:S04]  /*271a0*/  LDL.LU.64 R246, [R1+0x768] ;  /* 0x0007680001f67983 */ /* 0x000ee80000300a00 */
[----:B------:R-:W-:Y:S04]  /*271b0*/  LDGSTS.E [R10+0x4800c], desc[UR8][R28.64], !P3 ;  /* 0x4800c0001c0a7fae */ /* 0x000fe8000d921848 */
[----:B------:R1:W-:Y:S01]  /*271c0*/  LDGSTS.E [R10+0x4c00c], desc[UR8][R24.64], !P3 ;  /* 0x4c00c000180a7fae */ /* 0x0003e2000d921848 */
[----:B------:R-:W-:-:S04]  /*271d0*/  IMAD.WIDE R16, R251, 0x4, R16 ;  /* 0x00000004fb107825 */ /* 0x000fc800078e0210 */
[C---:B----4-:R-:W-:Y:S01]  /*271e0*/  IMAD.WIDE R30, R251.reuse, 0x4, R22 ;  /* 0x00000004fb1e7825 */ /* 0x050fe200078e0216 */
[----:B------:R-:W-:Y:S01]  /*271f0*/  ISETP.GE.U32.AND P3, PT, R12, 0x7ffffe0f, PT ;  /* 0x7ffffe0f0c00780c */ /* 0x000fe20003f66070 */
[----:B------:R4:W-:Y:S02]  /*27200*/  STL.64 [R1+0x6f8], R16 ;  /* 0x0006f81001007387 */ /* 0x0009e40000100a00 */
[----:B------:R-:W-:Y:S02]  /*27210*/  VIADD R12, R18, 0xfffffe8c ;  /* 0xfffffe8c120c7836 */ /* 0x000fe40000000000 */
[----:B------:R-:W-:Y:S01]  /*27220*/  STL.64 [R1+0x708], R30 ;  /* 0x0007081e01007387 */ /* 0x000fe20000100a00 */
[----:B-1----:R-:W1:Y:S03]  /*27230*/  LDC R25, c[0x0][0x230] ;  /* 0x00008c00ff197b82 */ /* 0x002e660000000800 */
[----:B------:R-:W3:Y:S01]  /*27240*/  LDL.LU.64 R18, [R1+0x778] ;  /* 0x0007780001127983 */ /* 0x000ee20000300a00 */
[----:B--2---:R-:W-:-:S03]  /*27250*/  IMAD.WIDE R28, R251, 0x4, R6 ;  /* 0x00000004fb1c7825 */ /* 0x004fc600078e0206 */
[----:B------:R-:W2:Y:S01]  /*27260*/  LDL.LU.64 R6, [R1+0x788] ;  /* 0x0007880001067983 */ /* 0x000ea20000300a00 */
[----:B------:R-:W1:Y:S01]  /*27270*/  LDC R24, c[0x0][0x230] ;  /* 0x00008c00ff187b82 */ /* 0x000e620000000800 */
[----:B------:R-:W-:Y:S02]  /*27280*/  IMAD.WIDE R22, R251, 0x4, R248 ;  /* 0x00000004fb167825 */ /* 0x000fe400078e02f8 */
[----:B------:R-:W-:Y:S04]  /*27290*/  STL.64 [R1+0x718], R28 ;  /* 0x0007181c01007387 */ /* 0x000fe80000100a00 */
[----:B------:R-:W-:Y:S04]  /*272a0*/  LDGSTS.E [R10+0x50000], desc[UR8][R16.64], !P5 ;  /* 0x50000000100a7fae */ /* 0x000fe8000e921848 */
[----:B------:R4:W-:Y:S01]  /*272b0*/  STL.64 [R1+0x728], R22 ;  /* 0x0007281601007387 */ /* 0x0009e20000100a00 */
[----:B------:R-:W-:-:S03]  /*272c0*/  VIADD R15, R15, 0xfffffead ;  /* 0xfffffead0f0f7836 */ /* 0x000fc60000000000 */
[----:B------:R-:W-:Y:S04]  /*272d0*/  LDGSTS.E [R10+0x54000], desc[UR8][R30.64], !P5 ;  /* 0x540000001e0a7fae */ /* 0x000fe8000e921848 */
[----:B----4-:R-:W4:Y:S04]  /*272e0*/  LDL.LU.64 R16, [R1+0x798] ;  /* 0x0007980001107983 */ /* 0x010f280000300a00 */
[----:B------:R-:W4:Y:S01]  /*272f0*/  LDL.LU.64 R248, [R1+0x7a8] ;  /* 0x0007a80001f87983 */ /* 0x000f220000300a00 */
[----:B------:R-:W-:Y:S02]  /*27300*/  ISETP.GE.U32.AND P0, PT, R15, 0x7ffffe2e, PT ;  /* 0x7ffffe2e0f00780c */ /* 0x000fe40003f06070 */
[----:B------:R-:W4:Y:S01]  /*27310*/  LDC R15, c[0x0][0x230] ;  /* 0x00008c00ff0f7b82 */ /* 0x000f220000000800 */
[----:B------:R-:W-:Y:S04]  /*27320*/  LDGSTS.E [R10+0x50004], desc[UR8][R28.64], !P6 ;  /* 0x500040001c0a7fae */ /* 0x000fe8000f121848 */
[----:B------:R1:W-:Y:S01]  /*27330*/  LDGSTS.E [R10+0x54004], desc[UR8][R22.64], !P6 ;  /* 0x54004000160a7fae */ /* 0x0003e2000f121848 */
[----:B------:R-:W-:-:S02]  /*27340*/  ISETP.GE.U32.AND P6, PT, R12, 0x7ffffe0d, PT ;  /* 0x7ffffe0d0c00780c */ /* 0x000fc40003fc6070 */
[----:B------:R-:W-:Y:S02]  /*27350*/  IADD3 R12, R20, -0x116, RZ ;  /* 0xfffffeea140c7810 */ /* 0x000fe40007ffe0ff */
[----:B------:R-:W-:Y:S01]  /*27360*/  IADD3 R14, R14, -0x173, RZ ;  /* 0xfffffe8d0e0e7810 */ /* 0x000fe20007ffe0ff */
[----:B-1----:R-:W1:Y:S01]  /*27370*/  LDC R23, c[0x0][0x230] ;  /* 0x00008c00ff177b82 */ /* 0x002e620000000800 */
[----:B------:R-:W-:-:S07]  /*27380*/  IMAD.WIDE R32, R251, 0x4, R26 ;  /* 0x00000004fb207825 */ /* 0x000fce00078e021a */
[----:B------:R-:W1:Y:S01]  /*27390*/  LDC R22, c[0x0][0x230] ;  /* 0x00008c00ff167b82 */ /* 0x000e620000000800 */
[C---:B------:R-:W-:Y:S01]  /*273a0*/  IMAD.WIDE R30, R251.reuse, 0x4, R218 ;  /* 0x00000004fb1e7825 */ /* 0x040fe200078e02da */
[----:B------:R-:W-:Y:S04]  /*273b0*/  STL.64 [R1+0x738], R32 ;  /* 0x0007382001007387 */ /* 0x000fe80000100a00 */
[----:B------:R-:W-:Y:S04]  /*273c0*/  STL.64 [R1+0x748], R30 ;  /* 0x0007481e01007387 */ /* 0x000fe80000100a00 */
[----:B------:R-:W-:Y:S04]  /*273d0*/  LDGSTS.E [R10+0x50008], desc[UR8][R32.64], !P0 ;  /* 0x50008000200a7fae */ /* 0x000fe8000c121848 */
[----:B------:R-:W4:Y:S01]  /*273e0*/  LDL.LU.64 R20, [R1+0x7b8] ;  /* 0x0007b80001147983 */ /* 0x000f220000300a00 */
[----:B---3--:R-:W-:-:S03]  /*273f0*/  IMAD.WIDE R28, R251, 0x4, R2 ;  /* 0x00000004fb1c7825 */ /* 0x008fc600078e0202 */
[----:B------:R-:W-:Y:S01]  /*27400*/  LDGSTS.E [R10+0x54008], desc[UR8][R30.64], !P0 ;  /* 0x540080001e0a7fae */ /* 0x000fe2000c121848 */
[----:B------:R-:W-:-:S03]  /*27410*/  IMAD.WIDE R26, R251, 0x4, R246 ;  /* 0x00000004fb1a7825 */ /* 0x000fc600078e02f6 */
[----:B------:R-:W3:Y:S04]  /*27420*/  LDL.LU.64 R2, [R1+0x7c8] ;  /* 0x0007c80001027983 */ /* 0x000ee80000300a00 */
[----:B------:R2:W-:Y:S04]  /*27430*/  LDGSTS.E [R10+0x5000c], desc[UR8][R28.64], !P4 ;  /* 0x5000c0001c0a7fae */ /* 0x0005e8000e121848 */
[----:B------:R1:W-:Y:S04]  /*27440*/  STL.64 [R1+0x758], R28 ;  /* 0x0007581c01007387 */ /* 0x0003e80000100a00 */
[----:B------:R-:W-:Y:S01]  /*27450*/  LDGSTS.E [R10+0x5400c], desc[UR8][R26.64], !P4 ;  /* 0x5400c0001a0a7fae */ /* 0x000fe2000e121848 */
[----:B------:R-:W-:Y:S01]  /*27460*/  ISETP.GE.U32.AND P4, PT, R12, 0x7ffffe6b, PT ;  /* 0x7ffffe6b0c00780c */ /* 0x000fe20003f86070 */
[----:B------:R-:W-:-:S02]  /*27470*/  VIADD R12, R24, 0xfffffee8 ;  /* 0xfffffee8180c7836 */ /* 0x000fc40000000000 */
[----:B------:R-:W-:Y:S04]  /*27480*/  STL.64 [R1+0x768], R26 ;  /* 0x0007681a01007387 */ /* 0x000fe80000100a00 */
[----:B------:R-:W3:Y:S01]  /*27490*/  LDL.LU.64 R218, [R1+0x7d8] ;  /* 0x0007d80001da7983 */ /* 0x000ee20000300a00 */
[----:B------:R-:W-:-:S03]  /*274a0*/  IMAD.WIDE R18, R251, 0x4, R18 ;  /* 0x00000004fb127825 */ /* 0x000fc600078e0212 */
[----:B------:R-:W3:Y:S01]  /*274b0*/  LDL.LU.64 R246, [R1+0x7e8] ;  /* 0x0007e80001f67983 */ /* 0x000ee20000300a00 */
[----:B--2---:R-:W-:-:S04]  /*274c0*/  IMAD.WIDE R6, R251, 0x4, R6 ;  /* 0x00000004fb067825 */ /* 0x004fc800078e0206 */
[----:B-1----:R-:W-:Y:S01]  /*274d0*/  VIADD R28, R25, 0xfffffee9 ;  /* 0xfffffee9191c7836 */ /* 0x002fe20000000000 */
[----:B------:R1:W-:Y:S04]  /*274e0*/  STL.64 [R1+0x778], R18 ;  /* 0x0007781201007387 */ /* 0x0003e80000100a00 */
[----:B------:R2:W-:Y:S04]  /*274f0*/  STL.64 [R1+0x788], R6 ;  /* 0x0007880601007387 */ /* 0x0005e80000100a00 */
[----:B------:R-:W-:Y:S04]  /*27500*/  LDGSTS.E [R10+0x58000], desc[UR8][R18.64], !P2 ;  /* 0x58000000120a7fae */ /* 0x000fe8000d121848 */
[----:B------:R-:W-:Y:S01]  /*27510*/  LDGSTS.E [R10+0x5c000], desc[UR8][R6.64], !P2 ;  /* 0x5c000000060a7fae */ /* 0x000fe2000d121848 */
[----:B----4-:R-:W-:-:S04]  /*27520*/  IMAD.WIDE R24, R251, 0x4, R16 ;  /* 0x00000004fb187825 */ /* 0x010fc800078e0210 */
[----:B------:R-:W-:Y:S01]  /*27530*/  IMAD.WIDE R16, R251, 0x4, R248 ;  /* 0x00000004fb107825 */ /* 0x000fe200078e02f8 */
[----:B-1----:R-:W4:Y:S04]  /*27540*/  LDL.LU.64 R18, [R1+0x1198] ;  /* 0x0011980001127983 */ /* 0x002f280000300a00 */
[----:B------:R-:W-:Y:S04]  /*27550*/  STL.64 [R1+0x798], R24 ;  /* 0x0007981801007387 */ /* 0x000fe80000100a00 */
[----:B------:R-:W4:Y:S04]  /*27560*/  LDL.LU.64 R26, [R1+0x1190] ;  /* 0x00119000011a7983 */ /* 0x000f280000300a00 */
[----:B------:R1:W-:Y:S04]  /*27570*/  STL.64 [R1+0x7a8], R16 ;  /* 0x0007a81001007387 */ /* 0x0003e80000100a00 */
[----:B--2---:R-:W2:Y:S04]  /*27580*/  LDL.LU.64 R6, [R1+0x1188] ;  /* 0x0011880001067983 */ /* 0x004ea80000300a00 */
[----:B------:R-:W2:Y:S01]  /*27590*/  LDL.LU.64 R248, [R1+0x1180] ;  /* 0x0011800001f87983 */ /* 0x000ea20000300a00 */
[----:B------:R-:W-:Y:S01]  /*275a0*/  ISETP.GE.U32.AND P5, PT, R14, 0x7ffffe0e, PT ;  /* 0x7ffffe0e0e00780c */ /* 0x000fe20003fa6070 */
[----:B------:R-:W-:Y:S01]  /*275b0*/  VIADD R15, R15, 0xfffffeeb ;  /* 0xfffffeeb0f0f7836 */ /* 0x000fe20000000000 */
[----:B------:R-:W-:Y:S01]  /*275c0*/  ISETP.GE.U32.AND P2, PT, R28, 0x7ffffe6a, PT ;  /* 0x7ffffe6a1c00780c */ /* 0x000fe20003f46070 */
[----:B------:R-:W-:Y:S01]  /*275d0*/  LDGSTS.E [R10+0x58004], desc[UR8][R24.64], !P3 ;  /* 0x58004000180a7fae */ /* 0x000fe2000d921848 */
[----:B------:R-:W2:Y:S02]  /*275e0*/  LDC R14, c[0x0][0x230] ;  /* 0x00008c00ff0e7b82 */ /* 0x000ea40000000800 */
[----:B------:R-:W-:Y:S01]  /*275f0*/  ISETP.GE.U32.AND P0, PT, R15, 0x7ffffe6c, PT ;  /* 0x7ffffe6c0f00780c */ /* 0x000fe20003f06070 */
[----:B------:R1:W-:Y:S01]  /*27600*/  LDGSTS.E [R10+0x5c004], desc[UR8][R16.64], !P3 ;  /* 0x5c004000100a7fae */ /* 0x0003e2000d921848 */
[----:B------:R-:W-:Y:S01]  /*27610*/  ISETP.GE.U32.AND P3, PT, R12, 0x7ffffe69, PT ;  /* 0x7ffffe690c00780c */ /* 0x000fe20003f66070 */
[----:B------:R-:W-:-:S03]  /*27620*/  VIADD R12, R23, 0xfffffeca ;  /* 0xfffffeca170c7836 */ /* 0x000fc60000000000 */
[----:B------:R-:W2:Y:S08]  /*27630*/  LDC R15, c[0x0][0x230] ;  /* 0x00008c00ff0f7b82 */ /* 0x000eb00000000800 */
[----:B-1----:R-:W1:Y:S08]  /*27640*/  LDC R17, c[0x0][0x230] ;  /* 0x00008c00ff117b82 */ /* 0x002e700000000800 */
[----:B------:R-:W1:Y:S01]  /*27650*/  LDC R16, c[0x0][0x230] ;  /* 0x00008c00ff107b82 */ /* 0x000e620000000800 */
[----:B------:R-:W-:-:S04]  /*27660*/  IMAD.WIDE R20, R251, 0x4, R20 ;  /* 0x00000004fb147825 */ /* 0x000fc800078e0214 */
[C---:B---3--:R-:W-:Y:S01]  /*27670*/  IMAD.WIDE R2, R251.reuse, 0x4, R2 ;  /* 0x00000004fb027825 */ /* 0x048fe200078e0202 */
[----:B------:R3:W-:Y:S04]  /*27680*/  STL.64 [R1+0x7b8], R20 ;  /* 0x0007b81401007387 */ /* 0x0007e80000100a00 */
[----:B------:R1:W-:Y:S04]  /*27690*/  STL.64 [R1+0x7c8], R2 ;  /* 0x0007c80201007387 */ /* 0x0003e80000100a00 */
[----:B------:R-:W-:Y:S04]  /*276a0*/  LDGSTS.E [R10+0x58008], desc[UR8][R20.64], !P5 ;  /* 0x58008000140a7fae */ /* 0x000fe8000e921848 */
[----:B------:R-:W-:Y:S01]  /*276b0*/  LDGSTS.E [R10+0x5c008], desc[UR8][R2.64], !P5 ;  /* 0x5c008000020a7fae */ /* 0x000fe2000e921848 */
[----:B------:R-:W-:-:S03]  /*276c0*/  IMAD.WIDE R28, R251, 0x4, R218 ;  /* 0x00000004fb1c7825 */ /* 0x000fc600078e02da */
[----:B---3--:R-:W3:Y:S01]  /*276d0*/  LDL.LU.64 R20, [R1+0x1178] ;  /* 0x0011780001147983 */ /* 0x008ee20000300a00 */
[----:B------:R-:W-:-:S03]  /*276e0*/  IMAD.WIDE R24, R251, 0x4, R246 ;  /* 0x00000004fb187825 */ /* 0x000fc600078e02f6 */
[----:B------:R4:W-:Y:S04]  /*276f0*/  STL.64 [R1+0x7d8], R28 ;  /* 0x0007d81c01007387 */ /* 0x0009e80000100a00 */
[----:B------:R-:W3:Y:S04]  /*27700*/  LDL.LU.64 R218, [R1+0x1170] ;  /* 0x0011700001da7983 */ /* 0x000ee80000300a00 */
[----:B------:R4:W-:Y:S04]  /*27710*/  LDGSTS.E [R10+0x5800c], desc[UR8][R28.64], !P6 ;  /* 0x5800c0001c0a7fae */ /* 0x0009e8000f121848 */
[----:B------:R4:W-:Y:S04]  /*27720*/  STL.64 [R1+0x7e8], R24 ;  /* 0x0007e81801007387 */ /* 0x0009e80000100a00 */
[----:B-1----:R-:W3:Y:S04]  /*27730*/  LDL.LU.64 R2, [R1+0x1168] ;  /* 0x0011680001027983 */ /* 0x002ee80000300a00 */
[----:B------:R-:W3:Y:S04]  /*27740*/  LDL.LU.64 R246, [R1+0x1160] ;  /* 0x0011600001f67983 */ /* 0x000ee80000300a00 */
[----:B------:R1:W-:Y:S01]  /*27750*/  LDGSTS.E [R10+0x5c00c], desc[UR8][R24.64], !P6 ;  /* 0x5c00c000180a7fae */ /* 0x0003e2000f121848 */
[----:B----4-:R-:W-:-:S03]  /*27760*/  IMAD.WIDE R18, R251, 0x4, R18 ;  /* 0x00000004fb127825 */ /* 0x010fc600078e0212 */
[----:B------:R4:W-:Y:S01]  /*27770*/  STL.64 [R1+0x1ea0], R10 ;  /* 0x001ea00a01007387 */ /* 0x0009e20000100a00 */
[----:B------:R-:W-:Y:S01]  /*27780*/  ISETP.GE.U32.AND P6, PT, R12, 0x7ffffe4b, PT ;  /* 0x7ffffe4b0c00780c */ /* 0x000fe20003fc6070 */
[C---:B------:R-:W-:Y:S02]  /*27790*/  IMAD.WIDE R28, R251.reuse, 0x4, R26 ;  /* 0x00000004fb1c7825 */ /* 0x040fe400078e021a */
[----:B------:R4:W-:Y:S01]  /*277a0*/  STL.64 [R1+0x7f8], R18 ;  /* 0x0007f81201007387 */ /* 0x0009e20000100a00 */
[----:B------:R-:W-:Y:S01]  /*277b0*/  IADD3 R12, R22, -0x138, RZ ;  /* 0xfffffec8160c7810 */ /* 0x000fe20007ffe0ff */
[----:B-1----:R-:W1:Y:S02]  /*277c0*/  LDC R24, c[0x0][0x230] ;  /* 0x00008c00ff187b82 */ /* 0x002e640000000800 */
[----:B------:R-:W-:Y:S01]  /*277d0*/  STL.64 [R1+0x808], R28 ;  /* 0x0008081c01007387 */ /* 0x000fe20000100a00 */
[----:B--2---:R-:W-:-:S03]  /*277e0*/  IMAD.WIDE R26, R251, 0x4, R6 ;  /* 0x00000004fb1a7825 */ /* 0x004fc600078e0206 */
[----:B------:R-:W-:Y:S01]  /*277f0*/  LDGSTS.E [R9+0x40000], desc[UR8][R18.64], !P0 ;  /* 0x4000000012097fae */ /* 0x000fe2000c121848 */
[----:B----4-:R-:W-:-:S03]  /*27800*/  IMAD.WIDE R10, R251, 0x4, R248 ;  /* 0x00000004fb0a7825 */ /* 0x010fc600078e02f8 */
[----:B------:R-:W2:Y:S04]  /*27810*/  LDL.LU.64 R6, [R1+0xf98] ;  /* 0x000f980001067983 */ /* 0x000ea80000300a00 */
[----:B------:R-:W4:Y:S04]  /*27820*/  LDL.LU.64 R22, [R1+0xf90] ;  /* 0x000f900001167983 */ /* 0x000f280000300a00 */
[----:B------:R-:W-:Y:S04]  /*27830*/  STL.64 [R1+0x818], R26 ;  /* 0x0008181a01007387 */ /* 0x000fe80000100a00 */
[----:B------:R1:W-:Y:S04]  /*27840*/  STL.64 [R1+0x828], R10 ;  /* 0x0008280a01007387 */ /* 0x0003e80000100a00 */
[----:B------:R-:W4:Y:S04]  /*27850*/  LDL.LU.64 R18, [R1+0xf88] ;  /* 0x000f880001127983 */ /* 0x000f280000300a00 */
[----:B------:R-:W4:Y:S01]  /*27860*/  LDL.LU.64 R248, [R1+0xf80] ;  /* 0x000f800001f87983 */ /* 0x000f220000300a00 */
[----:B------:R-:W-:-:S03]  /*27870*/  IADD3 R14, R14, -0x135, RZ ;  /* 0xfffffecb0e0e7810 */ /* 0x000fc60007ffe0ff */
[----:B------:R-:W-:Y:S04]  /*27880*/  LDGSTS.E [R9+0x44000], desc[UR8][R28.64], !P0 ;  /* 0x440000001c097fae */ /* 0x000fe8000c121848 */
[----:B------:R-:W-:Y:S01]  /*27890*/  LDGSTS.E [R9+0x40004], desc[UR8][R26.64], !P4 ;  /* 0x400040001a097fae */ /* 0x000fe2000e121848 */
[----:B------:R-:W-:Y:S01]  /*278a0*/  ISETP.GE.U32.AND P5, PT, R14, 0x7ffffe4c, PT ;  /* 0x7ffffe4c0e00780c */ /* 0x000fe20003fa6070 */
[----:B------:R-:W-:Y:S01]  /*278b0*/  VIADD R15, R15, 0xfffffec9 ;  /* 0xfffffec90f0f7836 */ /* 0x000fe20000000000 */
[----:B------:R-:W4:Y:S01]  /*278c0*/  LDC R14, c[0x0][0x230] ;  /* 0x00008c00ff0e7b82 */ /* 0x000f220000000800 */
[----:B------:R1:W-:Y:S01]  /*278d0*/  LDGSTS.E [R9+0x44004], desc[UR8][R10.64], !P4 ;  /* 0x440040000a097fae */ /* 0x0003e2000e121848 */
[----:B------:R-:W-:Y:S01]  /*278e0*/  ISETP.GE.U32.AND P4, PT, R12, 0x7ffffe49, PT ;  /* 0x7ffffe490c00780c */ /* 0x000fe20003f86070 */
[----:B------:R-:W-:-:S02]  /*278f0*/  VIADD R12, R16, 0xfffffeaa ;  /* 0xfffffeaa100c7836 */ /* 0x000fc40000000000 */
[----:B-1----:R-:W-:Y:S02]  /*27900*/  VIADD R11, R17, 0xfffffeab ;  /* 0xfffffeab110b7836 */ /* 0x002fe40000000000 */
[----:B---3--:R-:W-:-:S04]  /*27910*/  IMAD.WIDE R30, R251, 0x4, R20 ;  /* 0x00000004fb1e7825 */ /* 0x008fc800078e0214 */
[C---:B------:R-:W-:Y:S01]  /*27920*/  IMAD.WIDE R28, R251.reuse, 0x4, R218 ;  /* 0x00000004fb1c7825 */ /* 0x040fe200078e02da */
[----:B------:R-:W-:Y:S03]  /*27930*/  STL.64 [R1+0x838], R30 ;  /* 0x0008381e01007387 */ /* 0x000fe60000100a00 */
[C---:B------:R-:W-:Y:S01]  /*27940*/  IMAD.WIDE R26, R251.reuse, 0x4, R2 ;  /* 0x00000004fb1a7825 */ /* 0x040fe200078e0202 */
[----:B------:R4:W-:Y:S03]  /*27950*/  STL.64 [R1+0x848], R28 ;  /* 0x0008481c01007387 */ /* 0x0009e60000100a00 */
[----:B--2---:R-:W-:Y:S01]  /*27960*/  IMAD.WIDE R6, R251, 0x4, R6 ;  /* 0x00000004fb067825 */ /* 0x004fe200078e0206 */
[----:B------:R-:W2:Y:S01]  /*27970*/  LDL.LU.64 R2, [R1+0xf78] ;  /* 0x000f780001027983 */ /* 0x000ea20000300a00 */
[----:B------:R-:W-:Y:S01]  /*27980*/  ISETP.GE.U32.AND P0, PT, R15, 0x7ffffe4a, PT ;  /* 0x7ffffe4a0f00780c */ /* 0x000fe20003f06070 */
[----:B------:R-:W1:Y:S01]  /*27990*/  LDC R10, c[0x0][0x230] ;  /* 0x00008c00ff0a7b82 */ /* 0x000e620000000800 */
[----:B------:R-:W-:Y:S01]  /*279a0*/  IMAD.WIDE R16, R251, 0x4, R246 ;  /* 0x00000004fb107825 */ /* 0x000fe200078e02f6 */
[----:B------:R-:W-:Y:S04]  /*279b0*/  LDGSTS.E [R9+0x40008], desc[UR8][R30.64], !P2 ;  /* 0x400080001e097fae */ /* 0x000fe8000d121848 */
[----:B------:R-:W3:Y:S02]  /*279c0*/  LDL.LU.64 R20, [R1+0xf70] ;  /* 0x000f700001147983 */ /* 0x000ee40000300a00 */
[----:B------:R-:W1:Y:S02]  /*279d0*/  LDC R15, c[0x0][0x230] ;  /* 0x00008c00ff0f7b82 */ /* 0x000e640000000800 */
[----:B------:R4:W-:Y:S01]  /*279e0*/  LDGSTS.E [R9+0x44008], desc[UR8][R28.64], !P2 ;  /* 0x440080001c097fae */ /* 0x0009e2000d121848 */
[----:B------:R-:W-:-:S03]  /*279f0*/  ISETP.GE.U32.AND P2, PT, R11, 0x7ffffe2c, PT ;  /* 0x7ffffe2c0b00780c */ /* 0x000fc60003f46070 */
[----:B------:R4:W-:Y:S01]  /*27a00*/  STL.64 [R1+0x858], R26 ;  /* 0x0008581a01007387 */ /* 0x0009e20000100a00 */
[----:B------:R-:W-:-:S03]  /*27a10*/  IADD3 R11, R24, -0x157, RZ ;  /* 0xfffffea9180b7810 */ /* 0x000fc60007ffe0ff */
[----:B------:R1:W-:Y:S01]  /*27a20*/  STL.64 [R1+0x868], R16 ;  /* 0x0008681001007387 */ /* 0x0003e20000100a00 */
[----:B----4-:R-:W-:-:S03]  /*27a30*/  IMAD.WIDE R28, R251, 0x4, R22 ;  /* 0x00000004fb1c7825 */ /* 0x010fc600078e0216 */
[----:B------:R-:W4:Y:S04]  /*27a40*/  LDL.LU.64 R218, [R1+0x8d8] ;  /* 0x0008d80001da7983 */ /* 0x000f280000300a00 */
[----:B------:R1:W-:Y:S01]  /*27a50*/  LDGSTS.E [R9+0x4000c], desc[UR8][R26.64], !P3 ;  /* 0x4000c0001a097fae */ /* 0x0003e2000d921848 */
[----:B------:R-:W-:-:S03]  /*27a60*/  IMAD.WIDE R24, R251, 0x4, R248 ;  /* 0x00000004fb187825 */ /* 0x000fc600078e02f8 */
[----:B------:R-:W4:Y:S04]  /*27a70*/  LDL.LU.64 R246, [R1+0x8e8] ;  /* 0x0008e80001f67983 */ /* 0x000f280000300a00 */
[----:B------:R1:W-:Y:S02]  /*27a80*/  STL.64 [R1+0x878], R6 ;  /* 0x0008780601007387 */ /* 0x0003e40000100a00 */
[----:B-1----:R-:W-:Y:S02]  /*27a90*/  IMAD.WIDE R26, R251, 0x4, R18 ;  /* 0x00000004fb1a7825 */ /* 0x002fe400078e0212 */
[----:B------:R3:W-:Y:S04]  /*27aa0*/  STL.64 [R1+0x888], R28 ;  /* 0x0008881c01007387 */ /* 0x0007e80000100a00 */
[----:B------:R-:W4:Y:S04]  /*27ab0*/  LDL.LU.64 R22, [R1+0x8f8] ;  /* 0x0008f80001167983 */ /* 0x000f280000300a00 */
[----:B------:R-:W4:Y:S04]  /*27ac0*/  LDL.LU.64 R18, [R1+0x908] ;  /* 0x0009080001127983 */ /* 0x000f280000300a00 */
[----:B------:R1:W-:Y:S04]  /*27ad0*/  LDGSTS.E [R9+0x4400c], desc[UR8][R16.64], !P3 ;  /* 0x4400c00010097fae */ /* 0x0003e8000d921848 */
[----:B------:R4:W-:Y:S04]  /*27ae0*/  STL.64 [R1+0x898], R26 ;  /* 0x0008981a01007387 */ /* 0x0009e80000100a00 */
[----:B------:R-:W-:Y:S04]  /*27af0*/  LDGSTS.E [R9+0x48000], desc[UR8][R6.64], !P5 ;  /* 0x4800000006097fae */ /* 0x000fe8000e921848 */
[----:B------:R4:W-:Y:S01]  /*27b00*/  STL.64 [R1+0x8a8], R24 ;  /* 0x0008a81801007387 */ /* 0x0009e20000100a00 */
[----:B-1----:R-:W1:Y:S08]  /*27b10*/  LDC R17, c[0x0][0x230] ;  /* 0x00008c00ff117b82 */ /* 0x002e700000000800 */
[----:B------:R-:W1:Y:S01]  /*27b20*/  LDC R16, c[0x0][0x230] ;  /* 0x00008c00ff107b82 */ /* 0x000e620000000800 */
[----:B------:R-:W4:Y:S04]  /*27b30*/  LDL.LU.64 R6, [R1+0x918] ;  /* 0x0009180001067983 */ /* 0x000f280000300a00 */
[----:B------:R-:W4:Y:S01]  /*27b40*/  LDL.LU.64 R248, [R1+0x928] ;  /* 0x0009280001f87983 */ /* 0x000f220000300a00 */
[----:B------:R-:W-:-:S03]  /*27b50*/  ISETP.GE.U32.AND P3, PT, R12, 0x7ffffe2b, PT ;  /* 0x7ffffe2b0c00780c */ /* 0x000fc60003f66070 */
[----:B------:R3:W-:Y:S01]  /*27b60*/  LDGSTS.E [R9+0x4c000], desc[UR8][R28.64], !P5 ;  /* 0x4c0000001c097fae */ /* 0x0007e2000e921848 */
[----:B------:R-:W-:Y:S02]  /*27b70*/  VIADD R12, R14, 0xfffffea8 ;  /* 0xfffffea80e0c7836 */ /* 0x000fe40000000000 */
[C---:B--2---:R-:W-:Y:S01]  /*27b80*/  IMAD.WIDE R2, R251.reuse, 0x4, R2 ;  /* 0x00000004fb027825 */ /* 0x044fe200078e0202 */
[----:B------:R2:W-:Y:S03]  /*27b90*/  LDGSTS.E [R9+0x48004], desc[UR8][R26.64], !P6 ;  /* 0x480040001a097fae */ /* 0x0005e6000f121848 */
[----:B---3--:R-:W-:Y:S01]  /*27ba0*/  IMAD.WIDE R28, R251, 0x4, R20 ;  /* 0x00000004fb1c7825 */ /* 0x008fe200078e0214 */
[----:B------:R3:W-:Y:S01]  /*27bb0*/  LDGSTS.E [R9+0x4c004], desc[UR8][R24.64], !P6 ;  /* 0x4c00400018097fae */ /* 0x0007e2000f121848 */
[----:B------:R-:W-:Y:S01]  /*27bc0*/  ISETP.GE.U32.AND P6, PT, R12, 0x7ffffe29, PT ;  /* 0x7ffffe290c00780c */ /* 0x000fe20003fc6070 */
[----:B------:R-:W1:Y:S02]  /*27bd0*/  LDC R14, c[0x0][0x230] ;  /* 0x00008c00ff0e7b82 */ /* 0x000e640000000800 */
[----:B------:R-:W-:Y:S01]  /*27be0*/  STL.64 [R1+0x8b8], R2 ;  /* 0x0008b80201007387 */ /* 0x000fe20000100a00 */
[----:B------:R-:W-:-:S03]  /*27bf0*/  IADD3 R12, R15, -0x176, RZ ;  /* 0xfffffe8a0f0c7810 */ /* 0x000fc60007ffe0ff */
[----:B------:R3:W-:Y:S01]  /*27c00*/  STL.64 [R1+0x8c8], R28 ;  /* 0x0008c81c01007387 */ /* 0x0007e20000100a00 */
[----:B----4-:R-:W-:-:S03]  /*27c10*/  IMAD.WIDE R22, R251, 0x4, R22 ;  /* 0x00000004fb167825 */ /* 0x010fc600078e0216 */
[----:B------:R-:W4:Y:S01]  /*27c20*/  LDL.LU.64 R20, [R1+0x938] ;  /* 0x0009380001147983 */ /* 0x000f220000300a00 */
[----:B------:R-:W-:Y:S01]  /*27c30*/  ISETP.GE.U32.AND P5, PT, R11, 0x7ffffe2a, PT ;  /* 0x7ffffe2a0b00780c */ /* 0x000fe20003fa6070 */
[----:B------:R-:W4:Y:S01]  /*27c40*/  LDC R15, c[0x0][0x230] ;  /* 0x00008c00ff0f7b82 */ /* 0x000f220000000800 */
[C---:B--2---:R-:W-:Y:S01]  /*27c50*/  IMAD.WIDE R26, R251.reuse, 0x4, R218 ;  /* 0x00000004fb1a7825 */ /* 0x044fe200078e02da */
[----:B------:R-:W-:Y:S03]  /*27c60*/  LDGSTS.E [R9+0x48008], desc[UR8][R2.64], !P0 ;  /* 0x4800800002097fae */ /* 0x000fe6000c121848 */
[C---:B---3--:R-:W-:Y:S01]  /*27c70*/  IMAD.WIDE R24, R251.reuse, 0x4, R246 ;  /* 0x00000004fb187825 */ /* 0x048fe200078e02f6 */
[----:B------:R-:W2:Y:S02]  /*27c80*/  LDL.LU.64 R218, [R1+0x948] ;  /* 0x0009480001da7983 */ /* 0x000ea40000300a00 */
[----:B------:R-:W3:Y:S02]  /*27c90*/  LDC R11, c[0x0][0x230] ;  /* 0x00008c00ff0b7b82 */ /* 0x000ee40000000800 */
[----:B------:R1:W-:Y:S04]  /*27ca0*/  LDGSTS.E [R9+0x4c008], desc[UR8][R28.64], !P0 ;  /* 0x4c0080001c097fae */ /* 0x0003e8000c121848 */
[----:B------:R1:W-:Y:S04]  /*27cb0*/  STL.64 [R1+0x8d8], R26 ;  /* 0x0008d81a01007387 */ /* 0x0003e80000100a00 */
[----:B------:R1:W-:Y:S02]  /*27cc0*/  STL.64 [R1+0x8e8], R24 ;  /* 0x0008e81801007387 */ /* 0x0003e40000100a00 */
[----:B-1----:R-:W-:-:S02]  /*27cd0*/  IMAD.WIDE R28, R251, 0x4, R18 ;  /* 0x00000004fb1c7825 */ /* 0x002fc400078e0212 */
[----:B------:R1:W-:Y:S04]  /*27ce0*/  LDGSTS.E [R9+0x4800c], desc[UR8][R26.64], !P4 ;  /* 0x4800c0001a097fae */ /* 0x0003e8000e121848 */
[----:B------:R-:W2:Y:S04]  /*27cf0*/  LDL.LU.64 R2, [R1+0x958] ;  /* 0x0009580001027983 */ /* 0x000ea80000300a00 */
[----:B------:R1:W-:Y:S01]  /*27d00*/  LDGSTS.E [R9+0x4c00c], desc[UR8][R24.64], !P4 ;  /* 0x4c00c00018097fae */ /* 0x0003e2000e121848 */
[----:B------:R-:W-:Y:S01]  /*27d10*/  ISETP.GE.U32.AND P4, PT, R12, 0x7ffffe0b, PT ;  /* 0x7ffffe0b0c00780c */ /* 0x000fe20003f86070 */
[----:B------:R-:W-:-:S02]  /*27d20*/  IMAD.WIDE R18, R251, 0x4, R248 ;  /* 0x00000004fb127825 */ /* 0x000fc400078e02f8 */
[----:B------:R-:W2:Y:S02]  /*27d30*/  LDL.LU.64 R246, [R1+0x968] ;  /* 0x0009680001f67983 */ /* 0x000ea40000300a00 */
[----:B-1----:R-:W-:Y:S02]  /*27d40*/  VIADD R26, R17, 0xfffffe89 ;  /* 0xfffffe89111a7836 */ /* 0x002fe40000000000 */
[----:B------:R1:W-:Y:S01]  /*27d50*/  STL.64 [R1+0x8f8], R22 ;  /* 0x0008f81601007387 */ /* 0x0003e20000100a00 */
[----:B------:R-:W-:Y:S02]  /*27d60*/  VIADD R12, R16, 0xfffffe88 ;  /* 0xfffffe88100c7836 */ /* 0x000fe40000000000 */
[----:B------:R-:W-:Y:S01]  /*27d70*/  IMAD.WIDE R24, R251, 0x4, R6 ;  /* 0x00000004fb187825 */ /* 0x000fe200078e0206 */
[----:B------:R2:W-:Y:S04]  /*27d80*/  STL.64 [R1+0x908], R28 ;  /* 0x0009081c01007387 */ /* 0x0005e80000100a00 */
[----:B------:R-:W2:Y:S04]  /*27d90*/  LDL.LU.64 R16, [R1+0x978] ;  /* 0x0009780001107983 */ /* 0x000ea80000300a00 */
[----:B------:R-:W2:Y:S04]  /*27da0*/  LDL.LU.64 R6, [R1+0x988] ;  /* 0x0009880001067983 */ /* 0x000ea80000300a00 */
[----:B------:R-:W-:Y:S04]  /*27db0*/  STL.64 [R1+0x918], R24 ;  /* 0x0009181801007387 */ /* 0x000fe80000100a00 */
[----:B------:R-:W-:Y:S04]  /*27dc0*/  LDGSTS.E [R9+0x50000], desc[UR8][R22.64], !P2 ;  /* 0x5000000016097fae */ /* 0x000fe8000d121848 */
[----:B------:R2:W-:Y:S01]  /*27dd0*/  STL.64 [R1+0x928], R18 ;  /* 0x0009281201007387 */ /* 0x0005e20000100a00 */
[----:B------:R-:W-:-:S03]  /*27de0*/  VIADD R10, R10, 0xfffffe8b ;  /* 0xfffffe8b0a0a7836 */ /* 0x000fc60000000000 */
[----:B------:R2:W-:Y:S04]  /*27df0*/  LDGSTS.E [R9+0x54000], desc[UR8][R28.64], !P2 ;  /* 0x540000001c097fae */ /* 0x0005e8000d121848 */
[----:B-1----:R-:W2:Y:S04]  /*27e00*/  LDL.LU.64 R22, [R1+0x998] ;  /* 0x0009980001167983 */ /* 0x002ea80000300a00 */
[----:B------:R-:W2:Y:S01]  /*27e10*/  LDL.LU.64 R248, [R1+0x9a8] ;  /* 0x0009a80001f87983 */ /* 0x000ea20000300a00 */
[----:B------:R-:W-:Y:S02]  /*27e20*/  ISETP.GE.U32.AND P0, PT, R10, 0x7ffffe0c, PT ;  /* 0x7ffffe0c0a00780c */ /* 0x000fe40003f06070 */
[----:B------:R-:W-:Y:S01]  /*27e30*/  ISETP.GE.U32.AND P2, PT, R26, 0x7ffffe0a, PT ;  /* 0x7ffffe0a1a00780c */ /* 0x000fe20003f46070 */
[----:B------:R-:W-:Y:S01]  /*27e40*/  LDGSTS.E [R9+0x50004], desc[UR8][R24.64], !P3 ;  /* 0x5000400018097fae */ /* 0x000fe2000d921848 */
[----:B----4-:R-:W-:-:S03]  /*27e50*/  IMAD.WIDE R30, R251, 0x4, R20 ;  /* 0x00000004fb1e7825 */ /* 0x010fc600078e0214 */
[----:B------:R1:W-:Y:S01]  /*27e60*/  LDGSTS.E [R9+0x54004], desc[UR8][R18.64], !P3 ;  /* 0x5400400012097fae */ /* 0x0003e2000d921848 */
[----:B---3--:R-:W-:Y:S01]  /*27e70*/  IADD3 R11, R11, -0x119, RZ ;  /* 0xfffffee70b0b7810 */ /* 0x008fe20007ffe0ff */
[----:B------:R-:W3:Y:S01]  /*27e80*/  LDC R10, c[0x0][0x230] ;  /* 0x00008c00ff0a7b82 */ /* 0x000ee20000000800 */
[C---:B--2---:R-:W-:Y:S01]  /*27e90*/  IMAD.WIDE R28, R251.reuse, 0x4, R218 ;  /* 0x00000004fb1c7825 */ /* 0x044fe200078e02da */
[----:B------:R-:W-:Y:S04]  /*27ea0*/  STL.64 [R1+0x938], R30 ;  /* 0x0009381e01007387 */ /* 0x000fe80000100a00 */
[----:B------:R-:W-:Y:S02]  /*27eb0*/  STL.64 [R1+0x948], R28 ;  /* 0x0009481c01007387 */ /* 0x000fe40000100a00 */
[----:B-1----:R-:W1:Y:S02]  /*27ec0*/  LDC R19, c[0x0][0x230] ;  /* 0x00008c00ff137b82 */ /* 0x002e640000000800 */
[----:B------:R-:W-:Y:S04]  /*27ed0*/  LDGSTS.E [R9+0x50008], desc[UR8][R30.64], !P5 ;  /* 0x500080001e097fae */ /* 0x000fe8000e921848 */
[----:B------:R-:W-:Y:S02]  /*27ee0*/  LDGSTS.E [R9+0x54008], desc[UR8][R28.64], !P5 ;  /* 0x540080001c097fae */ /* 0x000fe4000e921848 */
[----:B------:R-:W2:Y:S01]  /*27ef0*/  LDC R18, c[0x0][0x230] ;  /* 0x00008c00ff127b82 */ /* 0x000ea20000000800 */
[----:B------:R-:W-:-:S02]  /*27f00*/  IMAD.WIDE R26, R251, 0x4, R2 ;  /* 0x00000004fb1a7825 */ /* 0x000fc400078e0202 */
[----:B------:R-:W4:Y:S04]  /*27f10*/  LDL.LU.64 R2, [R1+0x9b8] ;  /* 0x0009b80001027983 */ /* 0x000f280000300a00 */
[----:B------:R-:W4:Y:S01]  /*27f20*/  LDL.LU.64 R20, [R1+0x9c8] ;  /* 0x0009c80001147983 */ /* 0x000f220000300a00 */
[----:B------:R-:W-:-:S03]  /*27f30*/  IMAD.WIDE R24, R251, 0x4, R246 ;  /* 0x00000004fb187825 */ /* 0x000fc600078e02f6 */
[----:B------:R3:W-:Y:S04]  /*27f40*/  STL.64 [R1+0x958], R26 ;  /* 0x0009581a01007387 */ /* 0x0007e80000100a00 */
[----:B------:R3:W-:Y:S04]  /*27f50*/  STL.64 [R1+0x968], R24 ;  /* 0x0009681801007387 */ /* 0x0007e80000100a00 */
[----:B------:R-:W4:Y:S01]  /*27f60*/  LDL.LU.64 R218, [R1+0x9d8] ;  /* 0x0009d80001da7983 */ /* 0x000f220000300a00 */
[----:B------:R-:W-:-:S03]  /*27f70*/  IMAD.WIDE R16, R251, 0x4, R16 ;  /* 0x00000004fb107825 */ /* 0x000fc600078e0210 */
[----:B------:R3:W-:Y:S01]  /*27f80*/  LDGSTS.E [R9+0x5000c], desc[UR8][R26.64], !P6 ;  /* 0x5000c0001a097fae */ /* 0x0007e2000f121848 */
[----:B------:R-:W-:-:S03]  /*27f90*/  IMAD.WIDE R6, R251, 0x4, R6 ;  /* 0x00000004fb067825 */ /* 0x000fc600078e0206 */
[----:B------:R-:W4:Y:S04]  /*27fa0*/  LDL.LU.64 R246, [R1+0x9e8] ;  /* 0x0009e80001f67983 */ /* 0x000f280000300a00 */
[----:B------:R1:W-:Y:S04]  /*27fb0*/  LDGSTS.E [R9+0x5400c], desc[UR8][R24.64], !P6 ;  /* 0x5400c00018097fae */ /* 0x0003e8000f121848 */
[----:B------:R2:W-:Y:S04]  /*27fc0*/  STL.64 [R1+0x978], R16 ;  /* 0x0009781001007387 */ /* 0x0005e80000100a00 */
[----:B------:R2:W-:Y:S04]  /*27fd0*/  STL.64 [R1+0x988], R6 ;  /* 0x0009880601007387 */ /* 0x0005e80000100a00 */
[----:B------:R-:W-:Y:S01]  /*27fe0*/  LDGSTS.E [R9+0x58000], desc[UR8][R16.64], !P0 ;  /* 0x5800000010097fae */ /* 0x000fe2000c121848 */
[----:B---3--:R-:W-:-:S03]  /*27ff0*/  IMAD.WIDE R26, R251, 0x4, R22 ;  /* 0x00000004fb1a7825 */ /* 0x008fc600078e0216 */
[----:B------:R-:W-:Y:S01]  /*28000*/  LDGSTS.E [R9+0x5c000], desc[UR8][R6.64], !P0 ;  /* 0x5c00000006097fae */ /* 0x000fe2000c121848 */
[----:B-1----:R-:W-:Y:S01]  /*28010*/  IMAD.WIDE R24, R251, 0x4, R248 ;  /* 0x00000004fb187825 */ /* 0x002fe200078e02f8 */
[----:B------:R-:W-:Y:S02]  /*28020*/  ISETP.GE.U32.AND P3, PT, R12, 0x7ffffe09, PT ;  /* 0x7ffffe090c00780c */ /* 0x000fe40003f66070 */
[----:B------:R1:W-:Y:S04]  /*28030*/  LDGSTS.E [R9+0x58004], desc[UR8][R26.64], !P4 ;  /* 0x580040001a097fae */ /* 0x0003e8000e121848 */
[----:B--2---:R-:W2:Y:S04]  /*28040*/  LDL.LU.64 R16, [R1+0x1158] ;  /* 0x0011580001107983 */ /* 0x004ea80000300a00 */
[----:B------:R1:W-:Y:S04]  /*28050*/  STL.64 [R1+0x998], R26 ;  /* 0x0009981a01007387 */ /* 0x0003e80000100a00 */
[----:B------:R-:W3:Y:S04]  /*28060*/  LDL.LU.64 R22, [R1+0x1150] ;  /* 0x0011500001167983 */ /* 0x000ee80000300a00 */
[----:B------:R4:W-:Y:S04]  /*28070*/  STL.64 [R1+0x9a8], R24 ;  /* 0x0009a81801007387 */ /* 0x0009e80000100a00 */
[----:B------:R-:W3:Y:S04]  /*28080*/  LDL.LU.64 R6, [R1+0x1148] ;  /* 0x0011480001067983 */ /* 0x000ee80000300a00 */
[----:B------:R-:W3:Y:S01]  /*28090*/  LDL.LU.64 R248, [R1+0x1140] ;  /* 0x0011400001f87983 */ /* 0x000ee20000300a00 */
[----:B------:R-:W-:-:S03]  /*280a0*/  VIADD R12, R14, 0xfffffee6 ;  /* 0xfffffee60e0c7836 */ /* 0x000fc60000000000 */
[----:B------:R4:W-:Y:S01]  /*280b0*/  LDGSTS.E [R9+0x5c004], desc[UR8][R24.64], !P4 ;  /* 0x5c00400018097fae */ /* 0x0009e2000e121848 */
[----:B-1----:R-:W-:Y:S01]  /*280c0*/  VIADD R26, R19, 0xfffffec7 ;  /* 0xfffffec7131a7836 */ /* 0x002fe20000000000 */
[----:B------:R-:W-:Y:S01]  /*280d0*/  ISETP.GE.U32.AND P6, PT, R12, 0x7ffffe67, PT ;  /* 0x7ffffe670c00780c */ /* 0x000fe20003fc6070 */
[----:B------:R-:W1:Y:S01]  /*280e0*/  LDC R14, c[0x0][0x230] ;  /* 0x00008c00ff0e7b82 */ /* 0x000e620000000800 */
[----:B------:R-:W-:Y:S02]  /*280f0*/  IADD3 R12, R15, -0x11c, RZ ;  /* 0xfffffee40f0c7810 */ /* 0x000fe40007ffe0ff */
[----:B------:R-:W-:Y:S02]  /*28100*/  ISETP.GE.U32.AND P5, PT, R11, 0x7ffffe68, PT ;  /* 0x7ffffe680b00780c */ /* 0x000fe40003fa6070 */
[----:B------:R-:W-:Y:S01]  /*28110*/  ISETP.GE.U32.AND P4, PT, R12, 0x7ffffe65, PT ;  /* 0x7ffffe650c00780c */ /* 0x000fe20003f86070 */
[----:B------:R-:W-:Y:S02]  /*28120*/  VIADD R12, R18, 0xfffffec6 ;  /* 0xfffffec6120c7836 */ /* 0x000fe40000000000 */
[----:B------:R-:W1:Y:S01]  /*28130*/  LDC R15, c[0x0][0x230] ;  /* 0x00008c00ff0f7b82 */ /* 0x000e620000000800 */
[----:B------:R-:W-:-:S02]  /*28140*/  VIADD R10, R10, 0xfffffee5 ;  /* 0xfffffee50a0a7836 */ /* 0x000fc40000000000 */
[----:B----4-:R-:W-:-:S05]  /*28150*/  IMAD.WIDE R2, R251, 0x4, R2 ;  /* 0x00000004fb027825 */ /* 0x010fca00078e0202 */
[----:B------:R-:W4:Y:S01]  /*28160*/  LDC R11, c[0x0][0x230] ;  /* 0x00008c00ff0b7b82 */ /* 0x000f220000000800 */
[C---:B------:R-:W-:Y:S01]  /*28170*/  IMAD.WIDE R28, R251.reuse, 0x4, R20 ;  /* 0x00000004fb1c7825 */ /* 0x040fe200078e0214 */
[----:B------:R1:W-:Y:S04]  /*28180*/  STL.64 [R1+0x9b8], R2 ;  /* 0x0009b80201007387 */ /* 0x0003e80000100a00 */
[----:B------:R-:W-:Y:S04]  /*28190*/  STL.64 [R1+0x9c8], R28 ;  /* 0x0009c81c01007387 */ /* 0x000fe80000100a00 */
[----:B------:R-:W-:Y:S01]  /*281a0*/  LDGSTS.E [R9+0x58008], desc[UR8][R2.64], !P2 ;  /* 0x5800800002097fae */ /* 0x000fe2000d121848 */
[----:B------:R-:W-:-:S03]  /*281b0*/  IMAD.WIDE R24, R251, 0x4, R218 ;  /* 0x00000004fb187825 */ /* 0x000fc600078e02da */
[----:B------:R-:W-:Y:S01]  /*281c0*/  LDGSTS.E [R9+0x5c008], desc[UR8][R28.64], !P2 ;  /* 0x5c0080001c097fae */ /* 0x000fe2000d121848 */
[----:B------:R-:W-:-:S03]  /*281d0*/  ISETP.GE.U32.AND P2, PT, R26, 0x7ffffe48, PT ;  /* 0x7ffffe481a00780c */ /* 0x000fc60003f46070 */
[----:B------:R-:W-:Y:S01]  /*281e0*/  LDGSTS.E [R9+0x5800c], desc[UR8][R24.64], !P3 ;  /* 0x5800c00018097fae */ /* 0x000fe2000d921848 */
[----:B------:R-:W-:-:S03]  /*281f0*/  IMAD.WIDE R20, R251, 0x4, R246 ;  /* 0x00000004fb147825 */ /* 0x000fc600078e02f6 */
[----:B-1----:R-:W4:Y:S04]  /*28200*/  LDL.LU.64 R2, [R1+0x1138] ;  /* 0x0011380001027983 */ /* 0x002f280000300a00 */
[----:B------:R-:W-:Y:S04]  /*28210*/  STL.64 [R1+0x9d8], R24 ;  /* 0x0009d81801007387 */ /* 0x000fe80000100a00 */
[----:B------:R-:W4:Y:S04]  /*28220*/  LDL.LU.64 R18, [R1+0x1130] ;  /* 0x0011300001127983 */ /* 0x000f280000300a00 */
[----:B------:R1:W-:Y:S04]  /*28230*/  STL.64 [R1+0x9e8], R20 ;  /* 0x0009e81401007387 */ /* 0x0003e80000100a00 */
[----:B------:R-:W4:Y:S04]  /*28240*/  LDL.LU.64 R218, [R1+0x1128] ;  /* 0x0011280001da7983 */ /* 0x000f280000300a00 */
[----:B------:R-:W4:Y:S04]  /*28250*/  LDL.LU.64 R246, [R1+0x1120] ;  /* 0x0011200001f67983 */ /* 0x000f280000300a00 */
[----:B------:R1:W-:Y:S01]  /*28260*/  LDGSTS.E [R9+0x5c00c], desc[UR8][R20.64], !P3 ;  /* 0x5c00c00014097fae */ /* 0x0003e2000d921848 */
[----:B--2---:R-:W-:-:S03]  /*28270*/  IMAD.WIDE R16, R251, 0x4, R16 ;  /* 0x00000004fb107825 */ /* 0x004fc600078e0210 */
[----:B------:R2:W-:Y:S01]  /*28280*/  STL.64 [R1+0x1ea8], R8 ;  /* 0x001ea80801007387 */ /* 0x0005e20000100a00 */
[----:B---3--:R-:W-:-:S03]  /*28290*/  IMAD.WIDE R26, R251, 0x4, R22 ;  /* 0x00000004fb1a7825 */ /* 0x008fc600078e0216 */
[----:B------:R3:W-:Y:S01]  /*282a0*/  STL.64 [R1+0x9f8], R16 ;  /* 0x0009f81001007387 */ /* 0x0007e20000100a00 */
[----:B-1----:R-:W1:Y:S03]  /*282b0*/  LDC R21, c[0x0][0x230] ;  /* 0x00008c00ff157b82 */ /* 0x002e660000000800 */
[----:B------:R1:W-:Y:S01]  /*282c0*/  STL.64 [R1+0xa08], R26 ;  /* 0x000a081a01007387 */ /* 0x0003e20000100a00 */
[----:B------:R-:W-:-:S03]  /*282d0*/  IMAD.WIDE R24, R251, 0x4, R6 ;  /* 0x00000004fb187825 */ /* 0x000fc600078e0206 */
[----:B------:R-:W-:Y:S01]  /*282e0*/  LDGSTS.E [R5+0x40000], desc[UR8][R16.64], !P5 ;  /* 0x4000000010057fae */ /* 0x000fe2000e921848 */
[----:B------:R-:W1:Y:S01]  /*282f0*/  LDC R20, c[0x0][0x230] ;  /* 0x00008c00ff147b82 */ /* 0x000e620000000800 */
[----:B--2---:R-:W-:Y:S02]  /*28300*/  IMAD.WIDE R8, R251, 0x4, R248 ;  /* 0x00000004fb087825 */ /* 0x004fe400078e02f8 */
[----:B------:R-:W2:Y:S04]  /*28310*/  LDL.LU.64 R6, [R1+0xf68] ;  /* 0x000f680001067983 */ /* 0x000ea80000300a00 */
[----:B------:R-:W2:Y:S04]  /*28320*/  LDL.LU.64 R22, [R1+0xa88] ;  /* 0x000a880001167983 */ /* 0x000ea80000300a00 */
[----:B------:R1:W-:Y:S04]  /*28330*/  STL.64 [R1+0xa18], R24 ;  /* 0x000a181801007387 */ /* 0x0003e80000100a00 */
[----:B------:R1:W-:Y:S04]  /*28340*/  STL.64 [R1+0xa28], R8 ;  /* 0x000a280801007387 */ /* 0x0003e80000100a00 */
[----:B---3--:R-:W3:Y:S04]  /*28350*/  LDL.LU.64 R16, [R1+0xa98] ;  /* 0x000a980001107983 */ /* 0x008ee80000300a00 */
[----:B------:R-:W3:Y:S01]  /*28360*/  LDL.LU.64 R248, [R1+0xaa8] ;  /* 0x000aa80001f87983 */ /* 0x000ee20000300a00 */
[----:B------:R-:W-:-:S02]  /*28370*/  ISETP.GE.U32.AND P0, PT, R10, 0x7ffffe66, PT ;  /* 0x7ffffe660a00780c */ /* 0x000fc40003f06070 */
[----:B------:R-:W-:Y:S01]  /*28380*/  ISETP.GE.U32.AND P3, PT, R12, 0x7ffffe47, PT ;  /* 0x7ffffe470c00780c */ /* 0x000fe20003f66070 */
[----:B------:R1:W-:Y:S01]  /*28390*/  LDGSTS.E [R5+0x44000], desc[UR8][R26.64], !P5 ;  /* 0x440000001a057fae */ /* 0x0003e2000e921848 */
[----:B------:R-:W-:Y:S01]  /*283a0*/  VIADD R12, R14, 0xfffffec4 ;  /* 0xfffffec40e0c7836 */ /* 0x000fe20000000000 */
[----:B------:R-:W3:Y:S02]  /*283b0*/  LDC R10, c[0x0][0x230] ;  /* 0x00008c00ff0a7b82 */ /* 0x000ee40000000800 */
[----:B------:R1:W-:Y:S04]  /*283c0*/  LDGSTS.E [R5+0x40004], desc[UR8][R24.64], !P6 ;  /* 0x4000400018057fae */ /* 0x0003e8000f121848 */
[----:B------:R1:W-:Y:S01]  /*283d0*/  LDGSTS.E [R5+0x44004], desc[UR8][R8.64], !P6 ;  /* 0x4400400008057fae */ /* 0x0003e2000f121848 */
[----:B------:R-:W-:Y:S01]  /*283e0*/  ISETP.GE.U32.AND P6, PT, R12, 0x7ffffe45, PT ;  /* 0x7ffffe450c00780c */ /* 0x000fe20003fc6070 */
[----:B------:R-:W3:Y:S01]  /*283f0*/  LDC R14, c[0x0][0x230] ;  /* 0x00008c00ff0e7b82 */ /* 0x000ee20000000800 */
[----:B------:R-:W-:-:S02]  /*28400*/  IADD3 R12, R15, -0x15a, RZ ;  /* 0xfffffea60f0c7810 */ /* 0x000fc40007ffe0ff */
[----:B----4-:R-:W-:Y:S01]  /*28410*/  IADD3 R11, R11, -0x13b, RZ ;  /* 0xfffffec50b0b7810 */ /* 0x010fe20007ffe0ff */
[----:B------:R-:W-:-:S04]  /*28420*/  IMAD.WIDE R2, R251, 0x4, R2 ;  /* 0x00000004fb027825 */ /* 0x000fc800078e0202 */
[----:B------:R-:W4:Y:S01]  /*28430*/  LDC R15, c[0x0][0x230] ;  /* 0x00008c00ff0f7b82 */ /* 0x000f220000000800 */
[C---:B-1----:R-:W-:Y:S01]  /*28440*/  IMAD.WIDE R26, R251.reuse, 0x4, R18 ;  /* 0x00000004fb1a7825 */ /* 0x042fe200078e0212 */
[----:B------:R1:W-:Y:S04]  /*28450*/  STL.64 [R1+0xa38], R2 ;  /* 0x000a380201007387 */ /* 0x0003e80000100a00 */
[----:B------:R2:W-:Y:S01]  /*28460*/  STL.64 [R1+0xa48], R26 ;  /* 0x000a481a01007387 */ /* 0x0005e20000100a00 */
[----:B------:R-:W-:-:S03]  /*28470*/  IMAD.WIDE R24, R251, 0x4, R218 ;  /* 0x00000004fb187825 */ /* 0x000fc600078e02da */
[----:B------:R-:W4:Y:S01]  /*28480*/  LDL.LU.64 R18, [R1+0xab8] ;  /* 0x000ab80001127983 */ /* 0x000f220000300a00 */
[----:B------:R-:W-:-:S03]  /*28490*/  IMAD.WIDE R8, R251, 0x4, R246 ;  /* 0x00000004fb087825 */ /* 0x000fc600078e02f6 */
[----:B------:R-:W-:Y:S04]  /*284a0*/  LDGSTS.E [R5+0x40008], desc[UR8][R2.64], !P0 ;  /* 0x4000800002057fae */ /* 0x000fe8000c121848 */
[----:B------:R-:W4:Y:S04]  /*284b0*/  LDL.LU.64 R218, [R1+0xac8] ;  /* 0x000ac80001da7983 */ /* 0x000f280000300a00 */
[----:B------:R2:W-:Y:S04]  /*284c0*/  LDGSTS.E [R5+0x44008], desc[UR8][R26.64], !P0 ;  /* 0x440080001a057fae */ /* 0x0005e8000c121848 */
[----:B------:R2:W-:Y:S04]  /*284d0*/  STL.64 [R1+0xa58], R24 ;  /* 0x000a581801007387 */ /* 0x0005e80000100a00 */
[----:B------:R3:W-:Y:S04]  /*284e0*/  STL.64 [R1+0xa68], R8 ;  /* 0x000a680801007387 */ /* 0x0007e80000100a00 */
[----:B-1----:R-:W4:Y:S04]  /*284f0*/  LDL.LU.64 R2, [R1+0xad8] ;  /* 0x000ad80001027983 */ /* 0x002f280000300a00 */
[----:B------:R1:W-:Y:S01]  /*28500*/  LDGSTS.E [R5+0x4000c], desc[UR8][R24.64], !P4 ;  /* 0x4000c00018057fae */ /* 0x0003e2000e121848 */
[----:B--2---:R-:W-:-:S03]  /*28510*/  IMAD.WIDE R6, R251, 0x4, R6 ;  /* 0x00000004fb067825 */ /* 0x004fc600078e0206 */
[----:B------:R-:W2:Y:S01]  /*28520*/  LDL.LU.64 R246, [R1+0xae8] ;  /* 0x000ae80001f67983 */ /* 0x000ea20000300a00 */
[----:B------:R-:W-:-:S03]  /*28530*/  IMAD.WIDE R26, R251, 0x4, R22 ;  /* 0x00000004fb1a7825 */ /* 0x000fc600078e0216 */
[----:B------:R3:W-:Y:S01]  /*28540*/  LDGSTS.E [R5+0x4400c], desc[UR8][R8.64], !P4 ;  /* 0x4400c00008057fae */ /* 0x0007e2000e121848 */
[----:B------:R-:W-:-:S03]  /*28550*/  ISETP.GE.U32.AND P4, PT, R12, 0x7ffffe27, PT ;  /* 0x7ffffe270c00780c */ /* 0x000fc60003f86070 */
[----:B------:R3:W-:Y:S01]  /*28560*/  STL.64 [R1+0xa78], R6 ;  /* 0x000a780601007387 */ /* 0x0007e20000100a00 */
[----:B-1----:R-:W-:Y:S02]  /*28570*/  VIADD R24, R21, 0xfffffea5 ;  /* 0xfffffea515187836 */ /* 0x002fe40000000000 */
[----:B------:R-:W-:Y:S01]  /*28580*/  VIADD R12, R20, 0xfffffea4 ;  /* 0xfffffea4140c7836 */ /* 0x000fe20000000000 */
[----:B------:R-:W-:Y:S01]  /*28590*/  STL.64 [R1+0xa88], R26 ;  /* 0x000a881a01007387 */ /* 0x000fe20000100a00 */
[----:B---3--:R-:W-:-:S03]  /*285a0*/  IMAD.WIDE R22, R251, 0x4, R16 ;  /* 0x00000004fb167825 */ /* 0x008fc600078e0210 */
[----:B------:R-:W-:Y:S01]  /*285b0*/  LDGSTS.E [R5+0x48000], desc[UR8][R6.64], !P2 ;  /* 0x4800000006057fae */ /* 0x000fe2000d121848 */
[----:B------:R-:W-:-:S03]  /*285c0*/  IMAD.WIDE R8, R251, 0x4, R248 ;  /* 0x00000004fb087825 */ /* 0x000fc600078e02f8 */
[----:B------:R-:W3:Y:S04]  /*285d0*/  LDL.LU.64 R16, [R1+0xaf8] ;  /* 0x000af80001107983 */ /* 0x000ee80000300a00 */
[----:B------:R-:W3:Y:S04]  /*285e0*/  LDL.LU.64 R20, [R1+0xb08] ;  /* 0x000b080001147983 */ /* 0x000ee80000300a00 */
[----:B------:R-:W-:Y:S04]  /*285f0*/  STL.64 [R1+0xa98], R22 ;  /* 0x000a981601007387 */ /* 0x000fe80000100a00 */
[----:B------:R1:W-:Y:S04]  /*28600*/  STL.64 [R1+0xaa8], R8 ;  /* 0x000aa80801007387 */ /* 0x0003e80000100a00 */
[----:B------:R-:W3:Y:S04]  /*28610*/  LDL.LU.64 R6, [R1+0xb18] ;  /* 0x000b180001067983 */ /* 0x000ee80000300a00 */
[----:B------:R-:W3:Y:S01]  /*28620*/  LDL.LU.64 R248, [R1+0xb28] ;  /* 0x000b280001f87983 */ /* 0x000ee20000300a00 */
[----:B------:R-:W-:Y:S01]  /*28630*/  ISETP.GE.U32.AND P5, PT, R11, 0x7ffffe46, PT ;  /* 0x7ffffe460b00780c */ /* 0x000fe20003fa6070 */
[----:B------:R-:W-:Y:S01]  /*28640*/  VIADD R10, R10, 0xfffffea7 ;  /* 0xfffffea70a0a7836 */ /* 0x000fe20000000000 */
[----:B------:R-:W3:Y:S01]  /*28650*/  LDC R11, c[0x0][0x230] ;  /* 0x00008c00ff0b7b82 */ /* 0x000ee20000000800 */
[----:B------:R-:W-:Y:S01]  /*28660*/  LDGSTS.E [R5+0x4c000], desc[UR8][R26.64], !P2 ;  /* 0x4c0000001a057fae */ /* 0x000fe2000d121848 */
[----:B------:R-:W-:-:S02]  /*28670*/  ISETP.GE.U32.AND P2, PT, R24, 0x7ffffe26, PT ;  /* 0x7ffffe261800780c */ /* 0x000fc40003f46070 */
[----:B------:R-:W-:Y:S01]  /*28680*/  ISETP.GE.U32.AND P0, PT, R10, 0x7ffffe28, PT ;  /* 0x7ffffe280a00780c */ /* 0x000fe20003f06070 */
[----:B------:R-:W-:Y:S03]  /*28690*/  LDGSTS.E [R5+0x48004], desc[UR8][R22.64], !P3 ;  /* 0x4800400016057fae */ /* 0x000fe6000d921848 */
[----:B------:R-:W3:Y:S01]  /*286a0*/  LDC R10, c[0x0][0x230] ;  /* 0x00008c00ff0a7b82 */ /* 0x000ee20000000800 */
[----:B------:R1:W-:Y:S07]  /*286b0*/  LDGSTS.E [R5+0x4c004], desc[UR8][R8.64], !P3 ;  /* 0x4c00400008057fae */ /* 0x0003ee000d921848 */
[----:B-1----:R-:W1:Y:S08]  /*286c0*/  LDC R9, c[0x0][0x230] ;  /* 0x00008c00ff097b82 */ /* 0x002e700000000800 */
[----:B------:R-:W1:Y:S01]  /*286d0*/  LDC R8, c[0x0][0x230] ;  /* 0x00008c00ff087b82 */ /* 0x000e620000000800 */
[----:B----4-:R-:W-:-:S04]  /*286e0*/  IMAD.WIDE R28, R251, 0x4, R18 ;  /* 0x00000004fb1c7825 */ /* 0x010fc800078e0212 */
[C---:B------:R-:W-:Y:S01]  /*286f0*/  IMAD.WIDE R26, R251.reuse, 0x4, R218 ;  /* 0x00000004fb1a7825 */ /* 0x040fe200078e02da */
[----:B------:R-:W-:Y:S04]  /*28700*/  STL.64 [R1+0xab8], R28 ;  /* 0x000ab81c01007387 */ /* 0x000fe80000100a00 */
[----:B------:R4:W-:Y:S04]  /*28710*/  STL.64 [R1+0xac8], R26 ;  /* 0x000ac81a01007387 */ /* 0x0009e80000100a00 */
[----:B------:R-:W-:Y:S04]  /*28720*/  LDGSTS.E [R5+0x48008], desc[UR8][R28.64], !P5 ;  /* 0x480080001c057fae */ /* 0x000fe8000e921848 */
[----:B------:R4:W-:Y:S01]  /*28730*/  LDGSTS.E [R5+0x4c008], desc[UR8][R26.64], !P5 ;  /* 0x4c0080001a057fae */ /* 0x0009e2000e921848 */
[----:B------:R-:W-:-:S03]  /*28740*/  IMAD.WIDE R24, R251, 0x4, R2 ;  /* 0x00000004fb187825 */ /* 0x000fc600078e0202 */
[----:B------:R-:W4:Y:S04]  /*28750*/  LDL.LU.64 R2, [R1+0xb38] ;  /* 0x000b380001027983 */ /* 0x000f280000300a00 */
[----:B------:R-:W4:Y:S01]  /*28760*/  LDL.LU.64 R18, [R1+0xb48] ;  /* 0x000b480001127983 */ /* 0x000f220000300a00 */
[----:B--2---:R-:W-:-:S03]  /*28770*/  IMAD.WIDE R22, R251, 0x4, R246 ;  /* 0x00000004fb167825 */ /* 0x004fc600078e02f6 */
[----:B------:R2:W-:Y:S04]  /*28780*/  STL.64 [R1+0xad8], R24 ;  /* 0x000ad81801007387 */ /* 0x0005e80000100a00 */
[----:B------:R1:W-:Y:S04]  /*28790*/  STL.64 [R1+0xae8], R22 ;  /* 0x000ae81601007387 */ /* 0x0003e80000100a00 */
[----:B------:R-:W2:Y:S04]  /*287a0*/  LDL.LU.64 R218, [R1+0xb58] ;  /* 0x000b580001da7983 */ /* 0x000ea80000300a00 */
[----:B------:R2:W-:Y:S04]  /*287b0*/  LDGSTS.E [R5+0x4800c], desc[UR8][R24.64], !P6 ;  /* 0x4800c00018057fae */ /* 0x0005e8000f121848 */
[----:B------:R-:W2:Y:S01]  /*287c0*/  LDL.LU.64 R246, [R1+0xb68] ;  /* 0x000b680001f67983 */ /* 0x000ea20000300a00 */
[----:B---3--:R-:W-:-:S03]  /*287d0*/  IMAD.WIDE R16, R251, 0x4, R16 ;  /* 0x00000004fb107825 */ /* 0x008fc600078e0210 */
[----:B------:R1:W-:Y:S01]  /*287e0*/  LDGSTS.E [R5+0x4c00c], desc[UR8][R22.64], !P6 ;  /* 0x4c00c00016057fae */ /* 0x0003e2000f121848 */
[----:B----4-:R-:W-:-:S03]  /*287f0*/  IMAD.WIDE R26, R251, 0x4, R20 ;  /* 0x00000004fb1a7825 */ /* 0x010fc600078e0214 */
[----:B------:R3:W-:Y:S04]  /*28800*/  STL.64 [R1+0xaf8], R16 ;  /* 0x000af81001007387 */ /* 0x0007e80000100a00 */
[----:B------:R-:W-:Y:S04]  /*28810*/  STL.64 [R1+0xb08], R26 ;  /* 0x000b081a01007387 */ /* 0x000fe80000100a00 */
[----:B------:R-:W-:Y:S01]  /*28820*/  LDGSTS.E [R5+0x50000], desc[UR8][R16.64], !P0 ;  /* 0x5000000010057fae */ /* 0x000fe2000c121848 */
[----:B--2---:R-:W-:Y:S01]  /*28830*/  IMAD.WIDE R24, R251, 0x4, R6 ;  /* 0x00000004fb187825 */ /* 0x004fe200078e0206 */
[----:B------:R-:W-:-:S02]  /*28840*/  ISETP.GE.U32.AND P3, PT, R12, 0x7ffffe25, PT ;  /* 0x7ffffe250c00780c */ /* 0x000fc40003f66070 */
[----:B------:R-:W2:Y:S01]  /*28850*/  LDL.LU.64 R6, [R1+0xb78] ;  /* 0x000b780001067983 */ /* 0x000ea20000300a00 */
[----:B-1----:R-:W-:-:S03]  /*28860*/  IMAD.WIDE R22, R251, 0x4, R248 ;  /* 0x00000004fb167825 */ /* 0x002fc600078e02f8 */
[----:B------:R-:W4:Y:S04]  /*28870*/  LDL.LU.64 R20, [R1+0xb88] ;  /* 0x000b880001147983 */ /* 0x000f280000300a00 */
[----:B------:R1:W-:Y:S04]  /*28880*/  STL.64 [R1+0xb18], R24 ;  /* 0x000b181801007387 */ /* 0x0003e80000100a00 */
[----:B------:R1:W-:Y:S04]  /*28890*/  STL.64 [R1+0xb28], R22 ;  /* 0x000b281601007387 */ /* 0x0003e80000100a00 */
[----:B---3--:R-:W3:Y:S04]  /*288a0*/  LDL.LU.64 R16, [R1+0xb98] ;  /* 0x000b980001107983 */ /* 0x008ee80000300a00 */
[----:B------:R-:W3:Y:S01]  /*288b0*/  LDL.LU.64 R248, [R1+0xba8] ;  /* 0x000ba80001f87983 */ /* 0x000ee20000300a00 */
[----:B------:R-:W-:Y:S01]  /*288c0*/  VIADD R12, R14, 0xfffffe86 ;  /* 0xfffffe860e0c7836 */ /* 0x000fe20000000000 */
[----:B------:R-:W-:Y:S01]  /*288d0*/  IADD3 R11, R11, -0x179, RZ ;  /* 0xfffffe870b0b7810 */ /* 0x000fe20007ffe0ff */
[----:B------:R-:W3:Y:S01]  /*288e0*/  LDC R14, c[0x0][0x230] ;  /* 0x00008c00ff0e7b82 */ /* 0x000ee20000000800 */
[----:B------:R-:W-:Y:S02]  /*288f0*/  LDGSTS.E [R5+0x54000], desc[UR8][R26.64], !P0 ;  /* 0x540000001a057fae */ /* 0x000fe4000c121848 */
[----:B------:R-:W-:-:S02]  /*28900*/  ISETP.GE.U32.AND P6, PT, R12, 0x7ffffe07, PT ;  /* 0x7ffffe070c00780c */ /* 0x000fc40003fc6070 */
[----:B------:R-:W-:Y:S01]  /*28910*/  IADD3 R12, R15, -0x17c, RZ ;  /* 0xfffffe840f0c7810 */ /* 0x000fe20007ffe0ff */
[----:B------:R1:W-:Y:S01]  /*28920*/  LDGSTS.E [R5+0x50004], desc[UR8][R24.64], !P4 ;  /* 0x5000400018057fae */ /* 0x0003e2000e121848 */
[----:B------:R-:W-:Y:S01]  /*28930*/  ISETP.GE.U32.AND P5, PT, R11, 0x7ffffe08, PT ;  /* 0x7ffffe080b00780c */ /* 0x000fe20003fa6070 */
[----:B------:R-:W3:Y:S02]  /*28940*/  LDC R15, c[0x0][0x230] ;  /* 0x00008c00ff0f7b82 */ /* 0x000ee40000000800 */
[----:B------:R1:W-:Y:S01]  /*28950*/  LDGSTS.E [R5+0x54004], desc[UR8][R22.64], !P4 ;  /* 0x5400400016057fae */ /* 0x0003e2000e121848 */
[----:B------:R-:W-:Y:S01]  /*28960*/  ISETP.GE.U32.AND P4, PT, R12, 0x7ffffe05, PT ;  /* 0x7ffffe050c00780c */ /* 0x000fe20003f86070 */
[----:B------:R-:W-:Y:S02]  /*28970*/  VIADD R12, R8, 0xfffffee2 ;  /* 0xfffffee2080c7836 */ /* 0x000fe40000000000 */
[----:B------:R-:W-:Y:S02]  /*28980*/  VIADD R10, R10, 0xfffffe85 ;  /* 0xfffffe850a0a7836 */ /* 0x000fe40000000000 */
[----:B------:R-:W3:Y:S01]  /*28990*/  LDC R11, c[0x0][0x230] ;  /* 0x00008c00ff0b7b82 */ /* 0x000ee20000000800 */
[----:B-1----:R-:W-:-:S02]  /*289a0*/  VIADD R24, R9, 0xfffffee3 ;  /* 0xfffffee309187836 */ /* 0x002fc40000000000 */
[----:B------:R-:W-:-:S04]  /*289b0*/  IMAD.WIDE R2, R251, 0x4, R2 ;  /* 0x00000004fb027825 */ /* 0x000fc800078e0202 */
[C---:B------:R-:W-:Y:S01]  /*289c0*/  IMAD.WIDE R26, R251.reuse, 0x4, R18 ;  /* 0x00000004fb1a7825 */ /* 0x040fe200078e0212 */
[----:B------:R1:W-:Y:S04]  /*289d0*/  STL.64 [R1+0xb38], R2 ;  /* 0x000b380201007387 */ /* 0x0003e80000100a00 */
[----:B------:R4:W-:Y:S04]  /*289e0*/  STL.64 [R1+0xb48], R26 ;  /* 0x000b481a01007387 */ /* 0x0009e80000100a00 */
[----:B------:R-:W3:Y:S01]  /*289f0*/  LDL.LU.64 R18, [R1+0xbb8] ;  /* 0x000bb80001127983 */ /* 0x000ee20000300a00 */
[----:B------:R-:W-:-:S03]  /*28a00*/  IMAD.WIDE R22, R251, 0x4, R218 ;  /* 0x00000004fb167825 */ /* 0x000fc600078e02da */
[----:B------:R-:W-:Y:S04]  /*28a10*/  LDGSTS.E [R5+0x50008], desc[UR8][R2.64], !P2 ;  /* 0x5000800002057fae */ /* 0x000fe8000d121848 */
[----:B------:R-:W3:Y:S01]  /*28a20*/  LDL.LU.64 R218, [R1+0xbc8] ;  /* 0x000bc80001da7983 */ /* 0x000ee20000300a00 */
[----:B------:R-:W-:-:S03]  /*28a30*/  IMAD.WIDE R8, R251, 0x4, R246 ;  /* 0x00000004fb087825 */ /* 0x000fc600078e02f6 */
[----:B------:R4:W-:Y:S01]  /*28a40*/  LDGSTS.E [R5+0x54008], desc[UR8][R26.64], !P2 ;  /* 0x540080001a057fae */ /* 0x0009e2000d121848 */
[----:B------:R-:W-:-:S03]  /*28a50*/  ISETP.GE.U32.AND P2, PT, R24, 0x7ffffe64, PT ;  /* 0x7ffffe641800780c */ /* 0x000fc60003f46070 */
[----:B------:R3:W-:Y:S04]  /*28a60*/  STL.64 [R1+0xb58], R22 ;  /* 0x000b581601007387 */ /* 0x0007e80000100a00 */
[----:B------:R3:W-:Y:S04]  /*28a70*/  STL.64 [R1+0xb68], R8 ;  /* 0x000b680801007387 */ /* 0x0007e80000100a00 */
[----:B-1----:R-:W3:Y:S04]  /*28a80*/  LDL.LU.64 R2, [R1+0xbd8] ;  /* 0x000bd80001027983 */ /* 0x002ee80000300a00 */
[----:B------:R-:W3:Y:S01]  /*28a90*/  LDL.LU.64 R246, [R1+0xbe8] ;  /* 0x000be80001f67983 */ /* 0x000ee20000300a00 */
[----:B--2---:R-:W-:-:S03]  /*28aa0*/  IMAD.WIDE R6, R251, 0x4, R6 ;  /* 0x00000004fb067825 */ /* 0x004fc600078e0206 */
[----:B------:R-:W-:Y:S01]  /*28ab0*/  LDGSTS.E [R5+0x5000c], desc[UR8][R22.64], !P3 ;  /* 0x5000c00016057fae */ /* 0x000fe2000d921848 */
[----:B----4-:R-:W-:-:S03]  /*28ac0*/  IMAD.WIDE R26, R251, 0x4, R20 ;  /* 0x00000004fb1a7825 */ /* 0x010fc600078e0214 */
[----:B------:R1:W-:Y:S04]  /*28ad0*/  STL.64 [R1+0xb78], R6 ;  /* 0x000b780601007387 */ /* 0x0003e80000100a00 */
[----:B------:R2:W-:Y:S04]  /*28ae0*/  STL.64 [R1+0xb88], R26 ;  /* 0x000b881a01007387 */ /* 0x0005e80000100a00 */
[----:B------:R4:W-:Y:S01]  /*28af0*/  LDGSTS.E [R5+0x5400c], desc[UR8][R8.64], !P3 ;  /* 0x5400c00008057fae */ /* 0x0009e2000d921848 */
[----:B---3--:R-:W-:-:S03]  /*28b00*/  IMAD.WIDE R24, R251, 0x4, R16 ;  /* 0x00000004fb187825 */ /* 0x008fc600078e0210 */
[----:B------:R-:W-:Y:S01]  /*28b10*/  LDGSTS.E [R5+0x58000], desc[UR8][R6.64], !P5 ;  /* 0x5800000006057fae */ /* 0x000fe2000e921848 */
[----:B------:R-:W-:-:S03]  /*28b20*/  IMAD.WIDE R20, R251, 0x4, R248 ;  /* 0x00000004fb147825 */ /* 0x000fc600078e02f8 */
[----:B------:R-:W3:Y:S04]  /*28b30*/  LDL.LU.64 R16, [R1+0x1118] ;  /* 0x0011180001107983 */ /* 0x000ee80000300a00 */
[----:B------:R-:W3:Y:S01]  /*28b40*/  LDL.LU.64 R22, [R1+0x1110] ;  /* 0x0011100001167983 */ /* 0x000ee20000300a00 */
[----:B----4-:R-:W4:Y:S03]  /*28b50*/  LDC R9, c[0x0][0x230] ;  /* 0x00008c00ff097b82 */ /* 0x010f260000000800 */
[----:B------:R2:W-:Y:S04]  /*28b60*/  STL.64 [R1+0xb98], R24 ;  /* 0x000b981801007387 */ /* 0x0005e80000100a00 */
[----:B------:R2:W-:Y:S01]  /*28b70*/  STL.64 [R1+0xba8], R20 ;  /* 0x000ba81401007387 */ /* 0x0005e20000100a00 */
[----:B------:R-:W2:Y:S03]  /*28b80*/  LDC R8, c[0x0][0x230] ;  /* 0x00008c00ff087b82 */ /* 0x000ea60000000800 */
[----:B-1----:R-:W3:Y:S04]  /*28b90*/  LDL.LU.64 R6, [R1+0x1108] ;  /* 0x0011080001067983 */ /* 0x002ee80000300a00 */
[----:B------:R-:W3:Y:S01]  /*28ba0*/  LDL.LU.64 R248, [R1+0x1100] ;  /* 0x0011000001f87983 */ /* 0x000ee20000300a00 */
[----:B------:R-:W-:-:S02]  /*28bb0*/  ISETP.GE.U32.AND P0, PT, R10, 0x7ffffe06, PT ;  /* 0x7ffffe060a00780c */ /* 0x000fc40003f06070 */
[----:B------:R-:W-:Y:S01]  /*28bc0*/  ISETP.GE.U32.AND P3, PT, R12, 0x7ffffe63, PT ;  /* 0x7ffffe630c00780c */ /* 0x000fe20003f66070 */
[----:B------:R2:W-:Y:S01]  /*28bd0*/  LDGSTS.E [R5+0x5c000], desc[UR8][R26.64], !P5 ;  /* 0x5c0000001a057fae */ /* 0x0005e2000e921848 */
[----:B------:R-:W-:Y:S01]  /*28be0*/  VIADD R12, R14, 0xfffffee0 ;  /* 0xfffffee00e0c7836 */ /* 0x000fe20000000000 */
[----:B------:R-:W-:Y:S01]  /*28bf0*/  IADD3 R11, R11, -0x11f, RZ ;  /* 0xfffffee10b0b7810 */ /* 0x000fe20007ffe0ff */
[----:B------:R-:W1:Y:S01]  /*28c00*/  LDC R14, c[0x0][0x230] ;  /* 0x00008c00ff0e7b82 */ /* 0x000e620000000800 */
[----:B------:R2:W-:Y:S04]  /*28c10*/  LDGSTS.E [R5+0x58004], desc[UR8][R24.64], !P6 ;  /* 0x5800400018057fae */ /* 0x0005e8000f121848 */
[----:B------:R-:W-:Y:S01]  /*28c20*/  LDGSTS.E [R5+0x5c004], desc[UR8][R20.64], !P6 ;  /* 0x5c00400014057fae */ /* 0x000fe2000f121848 */
[----:B------:R-:W-:-:S02]  /*28c30*/  ISETP.GE.U32.AND P6, PT, R12, 0x7ffffe61, PT ;  /* 0x7ffffe610c00780c */ /* 0x000fc40003fc6070 */
[----:B------:R-:W-:Y:S01]  /*28c40*/  IADD3 R12, R15, -0x13e, RZ ;  /* 0xfffffec20f0c7810 */ /* 0x000fe20007ffe0ff */
[----:B----4-:R-:W-:Y:S01]  /*28c50*/  VIADD R15, R9, 0xfffffec1 ;  /* 0xfffffec1090f7836 */ /* 0x010fe20000000000 */
[----:B------:R-:W4:Y:S01]  /*28c60*/  LDC R10, c[0x0][0x230] ;  /* 0x00008c00ff0a7b82 */ /* 0x000f220000000800 */
[----:B--2---:R-:W-:-:S04]  /*28c70*/  IMAD.WIDE R26, R251, 0x4, R18 ;  /* 0x00000004fb1a7825 */ /* 0x004fc800078e0212 */
[C---:B------:R-:W-:Y:S01]  /*28c80*/  IMAD.WIDE R24, R251.reuse, 0x4, R218 ;  /* 0x00000004fb187825 */ /* 0x040fe200078e02da */
[----:B------:R-:W-:Y:S04]  /*28c90*/  STL.64 [R1+0xbb8], R26 ;  /* 0x000bb81a01007387 */ /* 0x000fe80000100a00 */
[----:B------:R-:W-:Y:S04]  /*28ca0*/  STL.64 [R1+0xbc8], R24 ;  /* 0x000bc81801007387 */ /* 0x000fe80000100a00 */
[----:B------:R-:W2:Y:S04]  /*28cb0*/  LDL.LU.64 R20, [R1+0x10f8] ;  /* 0x0010f80001147983 */ /* 0x000ea80000300a00 */
[----:B------:R-:W-:Y:S01]  /*28cc0*/  LDGSTS.E [R5+0x58008], desc[UR8][R26.64], !P0 ;  /* 0x580080001a057fae */ /* 0x000fe2000c121848 */
[----:B------:R-:W-:-:S03]  /*28cd0*/  IMAD.WIDE R18, R251, 0x4, R2 ;  /* 0x00000004fb127825 */ /* 0x000fc600078e0202 */
[----:B------:R-:W2:Y:S01]  /*28ce0*/  LDL.LU.64 R218, [R1+0x10f0] ;  /* 0x0010f00001da7983 */ /* 0x000ea20000300a00 */
[----:B------:R-:W-:-:S03]  /*28cf0*/  IMAD.WIDE R2, R251, 0x4, R246 ;  /* 0x00000004fb027825 */ /* 0x000fc600078e02f6 */
[----:B------:R-:W-:Y:S04]  /*28d00*/  LDGSTS.E [R5+0x5c008], desc[UR8][R24.64], !P0 ;  /* 0x5c00800018057fae */ /* 0x000fe8000c121848 */
[----:B------:R1:W-:Y:S04]  /*28d10*/  STL.64 [R1+0xbd8], R18 ;  /* 0x000bd81201007387 */ /* 0x0003e80000100a00 */
[----:B------:R1:W-:Y:S04]  /*28d20*/  LDGSTS.E [R5+0x5800c], desc[UR8][R18.64], !P4 ;  /* 0x5800c00012057fae */ /* 0x0003e8000e121848 */
[----:B------:R4:W-:Y:S04]  /*28d30*/  STL.64 [R1+0xbe8], R2 ;  /* 0x000be80201007387 */ /* 0x0009e80000100a00 */
[----:B------:R-:W-:Y:S01]  /*28d40*/  LDGSTS.E [R5+0x5c00c], desc[UR8][R2.64], !P4 ;  /* 0x5c00c00002057fae */ /* 0x000fe2000e121848 */
[----:B------:R-:W-:Y:S01]  /*28d50*/  ISETP.GE.U32.AND P4, PT, R12, 0x7ffffe43, PT ;  /* 0x7ffffe430c00780c */ /* 0x000fe20003f86070 */
[----:B------:R-:W-:Y:S01]  /*28d60*/  VIADD R12, R8, 0xfffffec0 ;  /* 0xfffffec0080c7836 */ /* 0x000fe20000000000 */
[----:B-1----:R-:W1:Y:S01]  /*28d70*/  LDC R18, c[0x0][0x230] ;  /* 0x00008c00ff127b82 */ /* 0x002e620000000800 */
[----:B---3--:R-:W-:-:S04]  /*28d80*/  IMAD.WIDE R16, R251, 0x4, R16 ;  /* 0x00000004fb107825 */ /* 0x008fc800078e0210 */
[C---:B------:R-:W-:Y:S01]  /*28d90*/  IMAD.WIDE R26, R251.reuse, 0x4, R22 ;  /* 0x00000004fb1a7825 */ /* 0x040fe200078e0216 */
[----:B----4-:R-:W3:Y:S04]  /*28da0*/  LDL.LU.64 R2, [R1+0x10e8] ;  /* 0x0010e80001027983 */ /* 0x010ee80000300a00 */
[----:B------:R-:W4:Y:S04]  /*28db0*/  LDL.LU.64 R246, [R1+0x10e0] ;  /* 0x0010e00001f67983 */ /* 0x000f280000300a00 */
[----:B------:R1:W-:Y:S01]  /*28dc0*/  STL.64 [R1+0xbf8], R16 ;  /* 0x000bf81001007387 */ /* 0x0003e20000100a00 */
[----:B------:R-:W-:-:S03]  /*28dd0*/  IMAD.WIDE R24, R251, 0x4, R6 ;  /* 0x00000004fb187825 */ /* 0x000fc600078e0206 */
[----:B------:R-:W-:Y:S01]  /*28de0*/  STL.64 [R1+0xc08], R26 ;  /* 0x000c081a01007387 */ /* 0x000fe20000100a00 */
[----:B------:R-:W-:-:S03]  /*28df0*/  IMAD.WIDE R8, R251, 0x4, R248 ;  /* 0x00000004fb087825 */ /* 0x000fc600078e02f8 */
[----:B------:R-:W4:Y:S04]  /*28e00*/  LDL.LU.64 R22, [R1+0xf60] ;  /* 0x000f600001167983 */ /* 0x000f280000300a00 */
[----:B------:R-:W4:Y:S04]  /*28e10*/  LDL.LU.64 R6, [R1+0xf58] ;  /* 0x000f580001067983 */ /* 0x000f280000300a00 */
[----:B------:R-:W-:Y:S04]  /*28e20*/  STL.64 [R1+0xc18], R24 ;  /* 0x000c181801007387 */ /* 0x000fe80000100a00 */
[----:B------:R-:W-:Y:S04]  /*28e30*/  LDGSTS.E [R4+0x40000], desc[UR8][R16.64], !P2 ;  /* 0x4000000010047fae */ /* 0x000fe8000d121848 */
[----:B------:R1:W-:Y:S01]  /*28e40*/  STL.64 [R1+0xc28], R8 ;  /* 0x000c280801007387 */ /* 0x0003e20000100a00 */
[----:B------:R-:W-:Y:S01]  /*28e50*/  ISETP.GE.U32.AND P5, PT, R11, 0x7ffffe62, PT ;  /* 0x7ffffe620b00780c */ /* 0x000fe20003fa6070 */
[----:B------:R-:W-:Y:S01]  /*28e60*/  VIADD R10, R10, 0xfffffec3 ;  /* 0xfffffec30a0a7836 */ /* 0x000fe20000000000 */
[----:B------:R-:W4:Y:S01]  /*28e70*/  LDC R11, c[0x0][0x230] ;  /* 0x00008c00ff0b7b82 */ /* 0x000f220000000800 */
[----:B------:R-:W-:Y:S04]  /*28e80*/  LDGSTS.E [R4+0x44000], desc[UR8][R26.64], !P2 ;  /* 0x440000001a047fae */ /* 0x000fe8000d121848 */
[----:B-1----:R-:W4:Y:S04]  /*28e90*/  LDL.LU.64 R16, [R1+0xf50] ;  /* 0x000f500001107983 */ /* 0x002f280000300a00 */
[----:B------:R-:W4:Y:S01]  /*28ea0*/  LDL.LU.64 R248, [R1+0xf48] ;  /* 0x000f480001f87983 */ /* 0x000f220000300a00 */
[----:B------:R-:W-:-:S03]  /*28eb0*/  ISETP.GE.U32.AND P2, PT, R15, 0x7ffffe42, PT ;  /* 0x7ffffe420f00780c */ /* 0x000fc60003f46070 */
[----:B------:R-:W-:Y:S04]  /*28ec0*/  LDGSTS.E [R4+0x40004], desc[UR8][R24.64], !P3 ;  /* 0x4000400018047fae */ /* 0x000fe8000d921848 */
[----:B------:R1:W-:Y:S01]  /*28ed0*/  LDGSTS.E [R4+0x44004], desc[UR8][R8.64], !P3 ;  /* 0x4400400008047fae */ /* 0x0003e2000d921848 */
[----:B------:R-:W-:Y:S01]  /*28ee0*/  ISETP.GE.U32.AND P3, PT, R12, 0x7ffffe41, PT ;  /* 0x7ffffe410c00780c */ /* 0x000fe20003f66070 */
[----:B------:R-:W-:Y:S02]  /*28ef0*/  VIADD R12, R14, 0xfffffea2 ;  /* 0xfffffea20e0c7836 */ /* 0x000fe40000000000 */
[----:B------:R-:W4:Y:S01]  /*28f00*/  LDL.LU.64 R14, [R1+0xf40] ;  /* 0x000f4000010e7983 */ /* 0x000f220000300a00 */
[----:B------:R-:W-:Y:S02]  /*28f10*/  ISETP.GE.U32.AND P0, PT, R10, 0x7ffffe44, PT ;  /* 0x7ffffe440a00780c */ /* 0x000fe40003f06070 */
[----:B------:R-:W4:Y:S08]  /*28f20*/  LDC R10, c[0x0][0x230] ;  /* 0x00008c00ff0a7b82 */ /* 0x000f300000000800 */
[----:B-1----:R-:W1:Y:S08]  /*28f30*/  LDC R9, c[0x0][0x230] ;  /* 0x00008c00ff097b82 */ /* 0x002e700000000800 */
[----:B------:R-:W1:Y:S01]  /*28f40*/  LDC R8, c[0x0][0x230] ;  /* 0x00008c00ff087b82 */ /* 0x000e620000000800 */
[----:B--2---:R-:W-:-:S05]  /*28f50*/  IMAD.WIDE R28, R251, 0x4, R20 ;  /* 0x00000004fb1c7825 */ /* 0x004fca00078e0214 */
[----:B------:R-:W-:Y:S01]  /*28f60*/  STL.64 [R1+0xc38], R28 ;  /* 0x000c381c01007387 */ /* 0x000fe20000100a00 */
[----:B------:R-:W-:-:S03]  /*28f70*/  IMAD.WIDE R26, R251, 0x4, R218 ;  /* 0x00000004fb1a7825 */ /* 0x000fc600078e02da */
[----:B------:R-:W-:Y:S04]  /*28f80*/  LDGSTS.E [R4+0x40008], desc[UR8][R28.64], !P5 ;  /* 0x400080001c047fae */ /* 0x000fe8000e921848 */
[----:B------:R-:W2:Y:S04]  /*28f90*/  LDL.LU.64 R218, [R1+0xf38] ;  /* 0x000f380001da7983 */ /* 0x000ea80000300a00 */
[----:B------:R1:W-:Y:S04]  /*28fa0*/  STL.64 [R1+0xc48], R26 ;  /* 0x000c481a01007387 */ /* 0x0003e80000100a00 */
[----:B------:R1:W-:Y:S01]  /*28fb0*/  LDGSTS.E [R4+0x44008], desc[UR8][R26.64], !P5 ;  /* 0x440080001a047fae */ /* 0x0003e2000e921848 */
[----:B---3--:R-:W-:-:S03]  /*28fc0*/  IMAD.WIDE R24, R251, 0x4, R2 ;  /* 0x00000004fb187825 */ /* 0x008fc600078e0202 */
[----:B------:R-:W3:Y:S01]  /*28fd0*/  LDL.LU.64 R2, [R1+0xf30] ;  /* 0x000f300001027983 */ /* 0x000ee20000300a00 */
[----:B----4-:R-:W-:-:S03]  /*28fe0*/  IMAD.WIDE R20, R251, 0x4, R246 ;  /* 0x00000004fb147825 */ /* 0x010fc600078e02f6 */
[----:B------:R-:W4:Y:S04]  /*28ff0*/  LDL.LU.64 R246, [R1+0xf28] ;  /* 0x000f280001f67983 */ /* 0x000f280000300a00 */
[----:B------:R1:W-:Y:S02]  /*29000*/  LDGSTS.E [R4+0x4000c], desc[UR8][R24.64], !P6 ;  /* 0x4000c00018047fae */ /* 0x0003e4000f121848 */
[C---:B-1----:R-:W-:Y:S02]  /*29010*/  IMAD.WIDE R26, R251.reuse, 0x4, R22 ;  /* 0x00000004fb1a7825 */ /* 0x042fe400078e0216 */
[----:B------:R1:W-:Y:S02]  /*29020*/  STL.64 [R1+0xc58], R24 ;  /* 0x000c581801007387 */ /* 0x0003e40000100a00 */
[----:B------:R-:W-:-:S02]  /*29030*/  IMAD.WIDE R6, R251, 0x4, R6 ;  /* 0x00000004fb067825 */ /* 0x000fc400078e0206 */
[----:B------:R1:W-:Y:S01]  /*29040*/  LDGSTS.E [R4+0x4400c], desc[UR8][R20.64], !P6 ;  /* 0x4400c00014047fae */ /* 0x0003e2000f121848 */
[----:B------:R-:W-:Y:S02]  /*29050*/  ISETP.GE.U32.AND P6, PT, R12, 0x7ffffe23, PT ;  /* 0x7ffffe230c00780c */ /* 0x000fe40003fc6070 */
[----:B------:R-:W-:Y:S01]  /*29060*/  IADD3 R12, R18, -0x160, RZ ;  /* 0xfffffea0120c7810 */ /* 0x000fe20007ffe0ff */
[----:B------:R1:W-:Y:S04]  /*29070*/  STL.64 [R1+0xc68], R20 ;  /* 0x000c681401007387 */ /* 0x0003e80000100a00 */
[----:B------:R-:W-:Y:S04]  /*29080*/  STL.64 [R1+0xc78], R26 ;  /* 0x000c781a01007387 */ /* 0x000fe80000100a00 */
[----:B------:R-:W4:Y:S04]  /*29090*/  LDL.LU.64 R18, [R1+0xdf8] ;  /* 0x000df80001127983 */ /* 0x000f280000300a00 */
[----:B------:R1:W-:Y:S01]  /*290a0*/  STL.64 [R1+0xc88], R6 ;  /* 0x000c880601007387 */ /* 0x0003e20000100a00 */
[----:B------:R-:W-:Y:S01]  /*290b0*/  VIADD R10, R10, 0xfffffea1 ;  /* 0xfffffea10a0a7836 */ /* 0x000fe20000000000 */
[----:B------:R-:W-:Y:S01]  /*290c0*/  IADD3 R11, R11, -0x15d, RZ ;  /* 0xfffffea30b0b7810 */ /* 0x000fe20007ffe0ff */
[C---:B-1----:R-:W-:Y:S01]  /*290d0*/  IMAD.WIDE R24, R251.reuse, 0x4, R16 ;  /* 0x00000004fb187825 */ /* 0x042fe200078e0210 */
[----:B------:R-:W-:Y:S01]  /*290e0*/  LDGSTS.E [R4+0x48000], desc[UR8][R26.64], !P0 ;  /* 0x480000001a047fae */ /* 0x000fe2000c121848 */
[----:B------:R-:W1:Y:S02]  /*290f0*/  LDC R20, c[0x0][0x230] ;  /* 0x00008c00ff147b82 */ /* 0x000e640000000800 */
[----:B------:R-:W-:Y:S01]  /*29100*/  IMAD.WIDE R22, R251, 0x4, R248 ;  /* 0x00000004fb167825 */ /* 0x000fe200078e02f8 */
[----:B------:R-:W4:Y:S04]  /*29110*/  LDL.LU.64 R16, [R1+0xd08] ;  /* 0x000d080001107983 */ /* 0x000f280000300a00 */
[----:B------:R-:W-:Y:S04]  /*29120*/  STL.64 [R1+0xc98], R24 ;  /* 0x000c981801007387 */ /* 0x000fe80000100a00 */
[----:B------:R-:W4:Y:S04]  /*29130*/  LDL.LU.64 R248, [R1+0xd18] ;  /* 0x000d180001f87983 */ /* 0x000f280000300a00 */
[----:B------:R-:W-:Y:S04]  /*29140*/  LDGSTS.E [R4+0x4c000], desc[UR8][R6.64], !P0 ;  /* 0x4c00000006047fae */ /* 0x000fe8000c121848 */
[----:B------:R1:W-:Y:S01]  /*29150*/  STL.64 [R1+0xca8], R22 ;  /* 0x000ca81601007387 */ /* 0x0003e20000100a00 */
[----:B------:R-:W-:-:S03]  /*29160*/  ISETP.GE.U32.AND P0, PT, R10, 0x7ffffe22, PT ;  /* 0x7ffffe220a00780c */ /* 0x000fc60003f06070 */
[----:B------:R-:W-:Y:S04]  /*29170*/  LDGSTS.E [R4+0x48004], desc[UR8][R24.64], !P4 ;  /* 0x4800400018047fae */ /* 0x000fe8000e121848 */
[----:B------:R-:W4:Y:S01]  /*29180*/  LDL.LU.64 R6, [R1+0xd28] ;  /* 0x000d280001067983 */ /* 0x000f220000300a00 */
[----:B------:R-:W-:-:S03]  /*29190*/  VIADD R10, R9, 0xfffffe83 ;  /* 0xfffffe83090a7836 */ /* 0x000fc60000000000 */
[----:B------:R1:W-:Y:S01]  /*291a0*/  LDGSTS.E [R4+0x4c004], desc[UR8][R22.64], !P4 ;  /* 0x4c00400016047fae */ /* 0x0003e2000e121848 */
[----:B------:R-:W-:Y:S01]  /*291b0*/  ISETP.GE.U32.AND P4, PT, R12, 0x7ffffe21, PT ;  /* 0x7ffffe210c00780c */ /* 0x000fe20003f86070 */
[----:B------:R-:W-:Y:S02]  /*291c0*/  VIADD R12, R8, 0xfffffe82 ;  /* 0xfffffe82080c7836 */ /* 0x000fe40000000000 */
[----:B-1----:R-:W-:-:S05]  /*291d0*/  IMAD.WIDE R22, R251, 0x4, R14 ;  /* 0x00000004fb167825 */ /* 0x002fca00078e020e */
[----:B------:R-:W-:Y:S04]  /*291e0*/  STL.64 [R1+0xcb8], R22 ;  /* 0x000cb81601007387 */ /* 0x000fe80000100a00 */
[----:B------:R1:W-:Y:S01]  /*291f0*/  LDGSTS.E [R4+0x48008], desc[UR8][R22.64], !P2 ;  /* 0x4800800016047fae */ /* 0x0003e2000d121848 */
[----:B------:R-:W-:Y:S02]  /*29200*/  ISETP.GE.U32.AND P5, PT, R11, 0x7ffffe24, PT ;  /* 0x7ffffe240b00780c */ /* 0x000fe40003fa6070 */
[----:B------:R-:W1:Y:S02]  /*29210*/  LDC R11, c[0x0][0x230] ;  /* 0x00008c00ff0b7b82 */ /* 0x000e640000000800 */
[----:B-1----:R-:W-:Y:S02]  /*29220*/  VIADD R11, R11, 0xfffffe80 ;  /* 0xfffffe800b0b7836 */ /* 0x002fe40000000000 */
[----:B--2---:R-:W-:-:S05]  /*29230*/  IMAD.WIDE R14, R251, 0x4, R218 ;  /* 0x00000004fb0e7825 */ /* 0x004fca00078e02da */
[----:B------:R1:W-:Y:S04]  /*29240*/  STL.64 [R1+0xcc8], R14 ;  /* 0x000cc80e01007387 */ /* 0x0003e80000100a00 */
[----:B------:R-:W-:Y:S01]  /*29250*/  LDGSTS.E [R4+0x4c008], desc[UR8][R14.64], !P2 ;  /* 0x4c0080000e047fae */ /* 0x000fe2000d121848 */
[----:B---3--:R-:W-:-:S04]  /*29260*/  IMAD.WIDE R8, R251, 0x4, R2 ;  /* 0x00000004fb087825 */ /* 0x008fc800078e0202 */
[C---:B----4-:R-:W-:Y:S01]  /*29270*/  IMAD.WIDE R2, R251.reuse, 0x4, R246 ;  /* 0x00000004fb027825 */ /* 0x050fe200078e02f6 */
[----:B------:R-:W-:Y:S04]  /*29280*/  STL.64 [R1+0xcd8], R8 ;  /* 0x000cd80801007387 */ /* 0x000fe80000100a00 */
[----:B-1----:R-:W2:Y:S04]  /*29290*/  LDL.LU.64 R14, [R1+0xd38] ;  /* 0x000d3800010e7983 */ /* 0x002ea80000300a00 */
[----:B------:R1:W-:Y:S04]  /*292a0*/  STL.64 [R1+0xce8], R2 ;  /* 0x000ce80201007387 */ /* 0x0003e80000100a00 */
[----:B------:R-:W3:Y:S04]  /*292b0*/  LDL.LU.64 R218, [R1+0xd48] ;  /* 0x000d480001da7983 */ /* 0x000ee80000300a00 */
[----:B------:R4:W-:Y:S04]  /*292c0*/  LDGSTS.E [R4+0x4800c], desc[UR8][R8.64], !P3 ;  /* 0x4800c00008047fae */ /* 0x0009e8000d921848 */
[----:B------:R-:W-:Y:S01]  /*292d0*/  LDGSTS.E [R4+0x4c00c], desc[UR8][R2.64], !P3 ;  /* 0x4c00c00002047fae */ /* 0x000fe2000d921848 */
[----:B------:R-:W-:-:S03]  /*292e0*/  IMAD.WIDE R22, R251, 0x4, R248 ;  /* 0x00000004fb167825 */ /* 0x000fc600078e02f8 */
[----:B-1----:R-:W3:Y:S01]  /*292f0*/  LDL.LU.64 R2, [R1+0xd58] ;  /* 0x000d580001027983 */ /* 0x002ee20000300a00 */
[C---:B------:R-:W-:Y:S01]  /*29300*/  IMAD.WIDE R18, R251.reuse, 0x4, R18 ;  /* 0x00000004fb127825 */ /* 0x040fe200078e0212 */
[----:B------:R-:W1:Y:S03]  /*29310*/  S2R R249, SR_TID.X ;  /* 0x0000000000f97919 */ /* 0x000e660000002100 */
[C---:B------:R-:W-:Y:S01]  /*29320*/  IMAD.WIDE R16, R251.reuse, 0x4, R16 ;  /* 0x00000004fb107825 */ /* 0x040fe200078e0210 */
[----:B------:R-:W3:Y:S01]  /*29330*/  LDL.LU.64 R246, [R1+0xd68] ;  /* 0x000d680001f67983 */ /* 0x000ee20000300a00 */
[----:B------:R-:W-:Y:S01]  /*29340*/  ISETP.GE.U32.AND P3, PT, R12, 0x7ffffe03, PT ;  /* 0x7ffffe030c00780c */ /* 0x000fe20003f66070 */
[----:B------:R-:W-:Y:S01]  /*29350*/  UISETP.GT.AND UP1, UPT, UR6, 0x1ff, UPT ;  /* 0x000001ff0600788c */ /* 0x000fe2000bf24270 */
[----:B------:R-:W-:Y:S01]  /*29360*/  IMAD.WIDE R6, R251, 0x4, R6 ;  /* 0x00000004fb067825 */ /* 0x000fe200078e0206 */
[----:B------:R1:W-:Y:S01]  /*29370*/  STL.64 [R1+0xcf8], R18 ;  /* 0x000cf81201007387 */ /* 0x0003e20000100a00 */
[----:B------:R-:W-:Y:S01]  /*29380*/  IADD3 R12, R20, -0x17f, RZ ;  /* 0xfffffe81140c7810 */ /* 0x000fe20007ffe0ff */
[----:B----4-:R-:W4:Y:S02]  /*29390*/  LDC R9, c[0x0][0x230] ;  /* 0x00008c00ff097b82 */ /* 0x010f240000000800 */
[----:B------:R1:W-:Y:S04]  /*293a0*/  STL.64 [R1+0xd08], R16 ;  /* 0x000d081001007387 */ /* 0x0003e80000100a00 */
[----:B------:R-:W-:Y:S01]  /*293b0*/  STL.64 [R1+0xd18], R22 ;  /* 0x000d181601007387 */ /* 0x000fe20000100a00 */
[----:B------:R-:W-:Y:S01]  /*293c0*/  ISETP.GE.U32.AND P2, PT, R10, 0x7ffffe04, PT ;  /* 0x7ffffe040a00780c */ /* 0x000fe20003f46070 */
[----:B------:R-:W4:Y:S02]  /*293d0*/  LDC R8, c[0x0][0x230] ;  /* 0x00008c00ff087b82 */ /* 0x000f240000000800 */
[----:B------:R4:W-:Y:S04]  /*293e0*/  STL.64 [R1+0xd28], R6 ;  /* 0x000d280601007387 */ /* 0x0009e80000100a00 */
[----:B------:R-:W-:Y:S02]  /*293f0*/  LDGSTS.E [R4+0x50000], desc[UR8][R18.64], !P5 ;  /* 0x5000000012047fae */ /* 0x000fe4000e921848 */
[----:B------:R-:W3:Y:S01]  /*29400*/  LDC R10, c[0x0][0x230] ;  /* 0x00008c00ff0a7b82 */ /* 0x000ee20000000800 */
[----:B-1----:R-:W-:Y:S01]  /*29410*/  LOP3.LUT R249, R249, 0x7f, RZ, 0xc0, !PT ;  /* 0x0000007ff9f97812 */ /* 0x002fe200078ec0ff */
[----:B------:R-:W3:Y:S04]  /*29420*/  LDL.LU.64 R20, [R1+0xd78] ;  /* 0x000d780001147983 */ /* 0x000ee80000300a00 */
[----:B------:R-:W-:Y:S01]  /*29430*/  LDGSTS.E [R4+0x54000], desc[UR8][R16.64], !P5 ;  /* 0x5400000010047fae */ /* 0x000fe2000e921848 */
[----:B------:R-:W-:-:S03]  /*29440*/  ISETP.GE.AND P5, PT, R249, R11, PT ;  /* 0x0000000bf900720c */ /* 0x000fc60003fa6270 */
[----:B------:R-:W3:Y:S04]  /*29450*/  LDL.LU.64 R18, [R1+0xd88] ;  /* 0x000d880001127983 */ /* 0x000ee80000300a00 */
[----:B------:R-:W-:Y:S04]  /*29460*/  LDGSTS.E [R4+0x50004], desc[UR8][R22.64], !P6 ;  /* 0x5000400016047fae */ /* 0x000fe8000f121848 */
[----:B------:R-:W3:Y:S04]  /*29470*/  LDL.LU.64 R16, [R1+0xd98] ;  /* 0x000d980001107983 */ /* 0x000ee80000300a00 */
[----:B------:R-:W3:Y:S04]  /*29480*/  LDL.LU.64 R248, [R1+0xda8] ;  /* 0x000da80001f87983 */ /* 0x000ee80000300a00 */
[----:B------:R4:W-:Y:S01]  /*29490*/  LDGSTS.E [R4+0x54004], desc[UR8][R6.64], !P6 ;  /* 0x5400400006047fae */ /* 0x0009e2000f121848 */
[----:B------:R-:W-:-:S02]  /*294a0*/  ISETP.GE.U32.AND P6, PT, R12, 0x7ffffe02, PT ;  /* 0x7ffffe020c00780c */ /* 0x000fc40003fc6070 */
[----:B------:R-:W-:Y:S02]  /*294b0*/  SEL R12, RZ, 0x4, P5 ;  /* 0x00000004ff0c7807 */ /* 0x000fe40002800000 */
[----:B------:R-:W-:-:S04]  /*294c0*/  PLOP3.LUT P5, PT, PT, PT, UP1, 0x80, 0x0 ;  /* 0x000000000000781c */ /* 0x000fc80003faf018 */
[----:B------:R-:W-:Y:S02]  /*294d0*/  SEL R12, R12, RZ, P5 ;  /* 0x000000ff0c0c7207 */ /* 0x000fe40002800000 */
[----:B------:R-:W-:Y:S01]  /*294e0*/  ISETP.GE.U32.AND P5, PT, R11, 0x7ffffe01, PT ;  /* 0x7ffffe010b00780c */ /* 0x000fe20003fa6070 */
[----:B----4-:R-:W1:Y:S08]  /*294f0*/  LDC R7, c[0x0][0x230] ;  /* 0x00008c00ff077b82 */ /* 0x010e700000000800 */
[----:B------:R-:W4:Y:S01]  /*29500*/  LDC R6, c[0x0][0x230] ;  /* 0x00008c00ff067b82 */ /* 0x000f220000000800 */
[----:B--2---:R-:W-:-:S02]  /*29510*/  IMAD.WIDE R28, R251, 0x4, R14 ;  /* 0x00000004fb1c7825 */ /* 0x004fc400078e020e */
[----:B------:R-:W2:Y:S04]  /*29520*/  LDL.LU.64 R14, [R1+0xdb8] ;  /* 0x000db800010e7983 */ /* 0x000ea80000300a00 */
[----:B------:R-:W-:Y:S01]  /*29530*/  STL.64 [R1+0xd38], R28 ;  /* 0x000d381c01007387 */ /* 0x000fe20000100a00 */
[----:B---3--:R-:W-:-:S03]  /*29540*/  IMAD.WIDE R26, R251, 0x4, R218 ;  /* 0x00000004fb1a7825 */ /* 0x008fc600078e02da */
[----:B------:R-:W3:Y:S04]  /*29550*/  LDL.LU.64 R218, [R1+0xdc8] ;  /* 0x000dc80001da7983 */ /* 0x000ee80000300a00 */
[----:B------:R-:W-:Y:S04]  /*29560*/  STL.64 [R1+0xd48], R26 ;  /* 0x000d481a01007387 */ /* 0x000fe80000100a00 */
[----:B------:R-:W-:Y:S04]  /*29570*/  LDGSTS.E [R4+0x50008], desc[UR8][R28.64], !P0 ;  /* 0x500080001c047fae */ /* 0x000fe8000c121848 */
[----:B------:R-:W-:Y:S01]  /*29580*/  LDGSTS.E [R4+0x54008], desc[UR8][R26.64], !P0 ;  /* 0x540080001a047fae */ /* 0x000fe2000c121848 */
[----:B------:R-:W-:-:S03]  /*29590*/  IMAD.WIDE R24, R251, 0x4, R2 ;  /* 0x00000004fb187825 */ /* 0x000fc600078e0202 */
[----:B------:R-:W3:Y:S01]  /*295a0*/  LDL.LU.64 R2, [R1+0xdd8] ;  /* 0x000dd80001027983 */ /* 0x000ee20000300a00 */
[----:B------:R-:W-:-:S03]  /*295b0*/  IMAD.WIDE R22, R251, 0x4, R246 ;  /* 0x00000004fb167825 */ /* 0x000fc600078e02f6 */
[----:B------:R-:W-:Y:S04]  /*295c0*/  STL.64 [R1+0xd58], R24 ;  /* 0x000d581801007387 */ /* 0x000fe80000100a00 */
[----:B------:R-:W-:Y:S04]  /*295d0*/  STL.64 [R1+0xd68], R22 ;  /* 0x000d681601007387 */ /* 0x000fe80000100a00 */
[----:B------:R-:W3:Y:S01]  /*295e0*/  LDL.LU.64 R246, [R1+0xde8] ;  /* 0x000de80001f67983 */ /* 0x000ee20000300a00 */
[----:B------:R-:W-:Y:S01]  /*295f0*/  ISETP.NE.U32.AND P0, PT, R12, RZ, PT ;  /* 0x000000ff0c00720c */ /* 0x000fe20003f05070 */
[----:B------:R-:W-:-:S02]  /*29600*/  VIADD R12, R10, 0xfffffe7d ;  /* 0xfffffe7d0a0c7836 */ /* 0x000fc40000000000 */
[----:B------:R3:W-:Y:S04]  /*29610*/  LDGSTS.E [R4+0x5000c], desc[UR8][R24.64], !P4 ;  /* 0x5000c00018047fae */ /* 0x0007e8000e121848 */
[----:B------:R3:W-:Y:S01]  /*29620*/  LDGSTS.E [R4+0x5400c], desc[UR8][R22.64], !P4 ;  /* 0x5400c00016047fae */ /* 0x0007e2000e121848 */
[----:B------:R-:W-:-:S04]  /*29630*/  IMAD.WIDE R20, R251, 0x4, R20 ;  /* 0x00000004fb147825 */ /* 0x000fc800078e0214 */
[C---:B------:R-:W-:Y:S01]  /*29640*/  IMAD.WIDE R18, R251.reuse, 0x4, R18 ;  /* 0x00000004fb127825 */ /* 0x040fe200078e0212 */
[----:B------:R1:W-:Y:S03]  /*29650*/  STL.64 [R1+0xd78], R20 ;  /* 0x000d781401007387 */ /* 0x0003e60000100a00 */
[C---:B------:R-:W-:Y:S01]  /*29660*/  IMAD.WIDE R16, R251.reuse, 0x4, R16 ;  /* 0x00000004fb107825 */ /* 0x040fe200078e0210 */
[----:B------:R3:W-:Y:S03]  /*29670*/  STL.64 [R1+0xd88], R18 ;  /* 0x000d881201007387 */ /* 0x0007e60000100a00 */
[----:B------:R-:W-:Y:S01]  /*29680*/  IMAD.WIDE R10, R251, 0x4, R248 ;  /* 0x00000004fb0a7825 */ /* 0x000fe200078e02f8 */
[----:B------:R-:W-:Y:S04]  /*29690*/  STL.64 [R1+0xd98], R16 ;  /* 0x000d981001007387 */ /* 0x000fe80000100a00 */
[----:B------:R3:W-:Y:S04]  /*296a0*/  STL.64 [R1+0xda8], R10 ;  /* 0x000da80a01007387 */ /* 0x0007e80000100a00 */
[----:B------:R-:W3:Y:S04]  /*296b0*/  LDL.LU.64 R248, [R1+0xdf0] ;  /* 0x000df00001f87983 */ /* 0x000ee80000300a00 */
[----:B------:R-:W-:Y:S01]  /*296c0*/  LDGSTS.E [R4+0x58000], desc[UR8][R20.64], !P2 ;  /* 0x5800000014047fae */ /* 0x000fe2000d121848 */
[----:B------:R-:W-:-:S03]  /*296d0*/  IADD3 R9, R9, -0x182, RZ ;  /* 0xfffffe7e09097810 */ /* 0x000fc60007ffe0ff */
[----:B------:R-:W-:Y:S01]  /*296e0*/  LDGSTS.E [R4+0x5c000], desc[UR8][R18.64], !P2 ;  /* 0x5c00000012047fae */ /* 0x000fe2000d121848 */
[----:B------:R-:W-:-:S03]  /*296f0*/  ISETP.GE.U32.AND P2, PT, R9, 0x7ffffdff, PT ;  /* 0x7ffffdff0900780c */ /* 0x000fc60003f46070 */
[----:B------:R-:W-:Y:S04]  /*29700*/  LDGSTS.E [R4+0x58004], desc[UR8][R16.64], !P3 ;  /* 0x5800400010047fae */ /* 0x000fe8000d921848 */
[----:B-1----:R-:W3:Y:S01]  /*29710*/  LDL.LU.64 R20, [R1+0xde0] ;  /* 0x000de00001147983 */ /* 0x002ee20000300a00 */
[----:B------:R-:W-:-:S03]  /*29720*/  VIADD R9, R7, 0xfffffe7c ;  /* 0xfffffe7c07097836 */ /* 0x000fc60000000000 */
[----:B------:R1:W-:Y:S01]  /*29730*/  LDGSTS.E [R4+0x5c004], desc[UR8][R10.64], !P3 ;  /* 0x5c0040000a047fae */ /* 0x0003e2000d921848 */
[----:B------:R-:W-:Y:S02]  /*29740*/  ISETP.GE.U32.AND P3, PT, R12, 0x7ffffdfe, PT ;  /* 0x7ffffdfe0c00780c */ /* 0x000fe40003f66070 */
[----:B----4-:R-:W-:Y:S01]  /*29750*/  IADD3 R12, R6, -0x1a1, RZ ;  /* 0xfffffe5f060c7810 */ /* 0x010fe20007ffe0ff */
[----:B--2---:R-:W-:-:S05]  /*29760*/  IMAD.WIDE R30, R251, 0x4, R14 ;  /* 0x00000004fb1e7825 */ /* 0x004fca00078e020e */
[----:B------:R2:W-:Y:S01]  /*29770*/  STL.64 [R1+0xdb8], R30 ;  /* 0x000db81e01007387 */ /* 0x0005e20000100a00 */
[----:B---3--:R-:W-:-:S03]  /*29780*/  IMAD.WIDE R24, R251, 0x4, R218 ;  /* 0x00000004fb187825 */ /* 0x008fc600078e02da */
[----:B------:R-:W3:Y:S04]  /*29790*/  LDL.LU.64 R28, [R1+0xdd0] ;  /* 0x000dd000011c7983 */ /* 0x000ee80000300a00 */
[----:B------:R-:W-:Y:S04]  /*297a0*/  STL.64 [R1+0xdc8], R24 ;  /* 0x000dc81801007387 */ /* 0x000fe80000100a00 */
[----:B------:R-:W4:Y:S04]  /*297b0*/  LDL.LU.64 R6, [R1+0xdc0] ;  /* 0x000dc00001067983 */ /* 0x000f280000300a00 */
[----:B------:R-:W-:Y:S04]  /*297c0*/  LDGSTS.E [R4+0x58008], desc[UR8][R30.64], !P6 ;  /* 0x580080001e047fae */ /* 0x000fe8000f121848 */
[----:B------:R-:W-:Y:S01]  /*297d0*/  LDGSTS.E [R4+0x5c008], desc[UR8][R24.64], !P6 ;  /* 0x5c00800018047fae */ /* 0x000fe2000f121848 */
[----:B------:R-:W-:-:S05]  /*297e0*/  IMAD.WIDE R22, R251, 0x4, R2 ;  /* 0x00000004fb167825 */ /* 0x000fca00078e0202 */
[----:B------:R-:W-:Y:S04]  /*297f0*/  STL.64 [R1+0xdd8], R22 ;  /* 0x000dd81601007387 */ /* 0x000fe80000100a00 */
[----:B------:R-:W4:Y:S04]  /*29800*/  LDL.LU.64 R26, [R1+0xdb0] ;  /* 0x000db000011a7983 */ /* 0x000f280000300a00 */
[----:B------:R-:W4:Y:S01]  /*29810*/  LDL.LU.64 R18, [R1+0xda0] ;  /* 0x000da00001127983 */ /* 0x000f220000300a00 */
[----:B-1----:R-:W-:-:S03]  /*29820*/  IMAD.WIDE R10, R251, 0x4, R246 ;  /* 0x00000004fb0a7825 */ /* 0x002fc600078e02f6 */
[----:B------:R-:W4:Y:S04]  /*29830*/  LDL.LU.64 R16, [R1+0xd90] ;  /* 0x000d900001107983 */ /* 0x000f280000300a00 */
[----:B------:R-:W-:Y:S04]  /*29840*/  STL.64 [R1+0xde8], R10 ;  /* 0x000de80a01007387 */ /* 0x000fe80000100a00 */
[----:B------:R-:W4:Y:S04]  /*29850*/  LDL.LU.64 R14, [R1+0xd80] ;  /* 0x000d8000010e7983 */ /* 0x000f280000300a00 */
[----:B------:R-:W4:Y:S04]  /*29860*/  LDL.LU.64 R2, [R1+0xd70] ;  /* 0x000d700001027983 */ /* 0x000f280000300a00 */
[----:B------:R-:W-:Y:S04]  /*29870*/  STL.64 [R1+0x2130], R250 ;  /* 0x002130fa01007387 */ /* 0x000fe80000100a00 */
[----:B------:R-:W4:Y:S04]  /*29880*/  LDL.LU.64 R246, [R1+0xd60] ;  /* 0x000d600001f67983 */ /* 0x000f280000300a00 */
[----:B------:R-:W4:Y:S04]  /*29890*/  LDL.LU.64 R218, [R1+0xd50] ;  /* 0x000d500001da7983 */ /* 0x000f280000300a00 */
[----:B------:R-:W-:Y:S04]  /*298a0*/  LDGSTS.E [R4+0x5800c], desc[UR8][R22.64], !P5 ;  /* 0x5800c00016047fae */ /* 0x000fe8000e921848 */
[----:B------:R1:W-:Y:S04]  /*298b0*/  LDGSTS.E [R4+0x5c00c], desc[UR8][R10.64], !P5 ;  /* 0x5c00c0000a047fae */ /* 0x0003e8000e921848 */
[----:B------:R1:W-:Y:S04]  /*298c0*/  STL.64 [R1+0x1eb0], R4 ;  /* 0x001eb00401007387 */ /* 0x0003e80000100a00 */
[----:B------:R-:W4:Y:S04]  /*298d0*/  LDL.LU.64 R32, [R1+0xd40] ;  /* 0x000d400001207983 */ /* 0x000f280000300a00 */
[----:B--2---:R-:W2:Y:S01]  /*298e0*/  LDL.LU.64 R30, [R1+0xd30] ;  /* 0x000d3000011e7983 */ /* 0x004ea20000300a00 */
[----:B-1----:R-:W-:-:S04]  /*298f0*/  IMAD.WIDE R4, R13, 0x4, R248 ;  /* 0x000000040d047825 */ /* 0x002fc800078e02f8 */
[----:B------:R-:W-:Y:S01]  /*29900*/  VIADD R8, R8, 0xfffffe7f ;  /* 0xfffffe7f08087836 */ /* 0x000fe20000000000 */
[----:B------:R1:W-:Y:S04]  /*29910*/  STL.64 [R1+0x13d0], R4 ;  /* 0x0013d00401007387 */ /* 0x0003e80000100a00 */
[----:B------:R-:W2:Y:S01]  /*29920*/  LDL.LU.64 R248, [R1+0xd20] ;  /* 0x000d200001f87983 */ /* 0x000ea20000300a00 */
[----:B------:R-:W-:Y:S02]  /*29930*/  ISETP.GE.U32.AND P4, PT, R8, 0x7ffffe00, PT ;  /* 0x7ffffe000800780c */ /* 0x000fe40003f86070 */
[----:B------:R-:W1:Y:S01]  /*29940*/  LDC R8, c[0x0][0x230] ;  /* 0x00008c00ff087b82 */ /* 0x000e620000000800 */
[----:B------:R-:W2:Y:S01]  /*29950*/  LDL.LU.64 R24, [R1+0xd10] ;  /* 0x000d100001187983 */ /* 0x000ea20000300a00 */
[----:B-1----:R-:W-:-:S03]  /*29960*/  IMAD.WIDE R4, R13, 0x4, R20 ;  /* 0x000000040d047825 */ /* 0x002fc600078e0214 */
[----:B------:R-:W2:Y:S01]  /*29970*/  LDL.LU.64 R22, [R1+0xd00] ;  /* 0x000d000001167983 */ /* 0x000ea20000300a00 */
[----:B------:R-:W-:-:S03]  /*29980*/  ISETP.GE.U32.AND P5, PT, R12, 0x7ffffde0, PT ;  /* 0x7ffffde00c00780c */ /* 0x000fc60003fa6070 */
[----:B------:R3:W-:Y:S01]  /*29990*/  STL.64 [R1+0x13c8], R4 ;  /* 0x0013c80401007387 */ /* 0x0007e20000100a00 */
[----:B------:R-:W-:-:S03]  /*299a0*/  ISETP.GE.U32.AND P6, PT, R9, 0x7ffffdfd, PT ;  /* 0x7ffffdfd0900780c */ /* 0x000fc60003fc6070 */
[----:B------:R-:W2:Y:S01]  /*299b0*/  LDL.LU.64 R20, [R1+0xcf0] ;  /* 0x000cf00001147983 */ /* 0x000ea20000300a00 */
[----:B------:R-:W-:-:S03]  /*299c0*/  IMAD.WIDE R240, R13, 0x4, R240 ;  /* 0x000000040df07825 */ /* 0x000fc600078e02f0 */
[----:B------:R-:W0:Y:S01]  /*299d0*/  LDGDEPBAR ;  /* 0x00000000000079af */ /* 0x000e220000000000 */
[----:B------:R-:W-:Y:S02]  /*299e0*/  VIADD R12, R8, 0xfffffe5e ;  /* 0xfffffe5e080c7836 */ /* 0x000fe40000000000 */
[----:B---3--:R-:W-:-:S04]  /*299f0*/  IMAD.WIDE R4, R13, 0x4, R28 ;  /* 0x000000040d047825 */ /* 0x008fc800078e021c */
[C---:B----4-:R-:W-:Y:S02]  /*29a00*/  IMAD.WIDE R8, R13.reuse, 0x4, R6 ;  /* 0x000000040d087825 */ /* 0x050fe400078e0206 */
[----:B------:R-:W3:Y:S04]  /*29a10*/  LDL.LU.64 R6, [R1+0xce0] ;  /* 0x000ce00001067983 */ /* 0x000ee80000300a00 */
[----:B------:R1:W-:Y:S04]  /*29a20*/  STL.64 [R1+0x13c0], R4 ;  /* 0x0013c00401007387 */ /* 0x0003e80000100a00 */
[----:B------:R-:W-:Y:S01]  /*29a30*/  STL.64 [R1+0x13b8], R8 ;  /* 0x0013b80801007387 */ /* 0x000fe20000100a00 */
[----:B-1----:R-:W-:-:S04]  /*29a40*/  IMAD.WIDE R4, R13, 0x4, R26 ;  /* 0x000000040d047825 */ /* 0x002fc800078e021a */
[C---:B------:R-:W-:Y:S01]  /*29a50*/  IMAD.WIDE R184, R13.reuse, 0x4, R18 ;  /* 0x000000040db87825 */ /* 0x040fe200078e0212 */
[----:B------:R1:W-:Y:S03]  /*29a60*/  STL.64 [R1+0x13b0], R4 ;  /* 0x0013b00401007387 */ /* 0x0003e60000100a00 */
[----:B------:R-:W-:-:S04]  /*29a70*/  IMAD.WIDE R128, R13, 0x4, R16 ;  /* 0x000000040d807825 */ /* 0x000fc800078e0210 */
[C---:B-1----:R-:W-:Y:S02]  /*29a80*/  IMAD.WIDE R4, R13.reuse, 0x4, R2 ;  /* 0x000000040d047825 */ /* 0x042fe400078e0202 */
[----:B------:R-:W4:Y:S04]  /*29a90*/  LDL.LU.64 R2, [R1+0xcd0] ;  /* 0x000cd00001027983 */ /* 0x000f280000300a00 */
[----:B------:R-:W-:Y:S04]  /*29aa0*/  STL.64 [R1+0x13a8], R184 ;  /* 0x0013a8b801007387 */ /* 0x000fe80000100a00 */
[----:B------:R1:W-:Y:S04]  /*29ab0*/  STL.64 [R1+0x1390], R4 ;  /* 0x0013900401007387 */ /* 0x0003e80000100a00 */
[----:B------:R-:W-:Y:S04]  /*29ac0*/  STL.64 [R1+0x1eb8], R184 ;  /* 0x001eb8b801007387 */ /* 0x000fe80000100a00 */
[----:B------:R-:W4:Y:S01]  /*29ad0*/  LDL.LU.64 R18, [R1+0xcc0] ;  /* 0x000cc00001127983 */ /* 0x000f220000300a00 */
[----:B-1----:R-:W-:-:S03]  /*29ae0*/  IMAD.WIDE R4, R13, 0x4, R246 ;  /* 0x000000040d047825 */ /* 0x002fc600078e02f6 */
[----:B------:R-:W4:Y:S04]  /*29af0*/  LDL.LU.64 R28, [R1+0xcb0] ;  /* 0x000cb000011c7983 */ /* 0x000f280000300a00 */
[----:B------:R1:W-:Y:S04]  /*29b00*/  STL.64 [R1+0x1388], R4 ;  /* 0x0013880401007387 */ /* 0x0003e80000100a00 */
[----:B------:R-:W4:Y:S04]  /*29b10*/  LDL.LU.64 R246, [R1+0xca0] ;  /* 0x000ca00001f67983 */ /* 0x000f280000300a00 */
[----:B------:R-:W-:Y:S01]  /*29b20*/  STL.64 [R1+0x13a0], R128 ;  /* 0x0013a08001007387 */ /* 0x000fe20000100a00 */
[----:B-1----:R-:W-:-:S03]  /*29b30*/  IMAD.WIDE R4, R13, 0x4, R218 ;  /* 0x000000040d047825 */ /* 0x002fc600078e02da */
[----:B------:R-:W-:Y:S04]  /*29b40*/  STL.64 [R1+0x1ec0], R128 ;  /* 0x001ec08001007387 */ /* 0x000fe80000100a00 */
[----:B------:R-:W4:Y:S01]  /*29b50*/  LDL.LU.64 R26, [R1+0xc90] ;  /* 0x000c9000011a7983 */ /* 0x000f220000300a00 */
[----:B------:R-:W-:-:S03]  /*29b60*/  IMAD.WIDE R70, R13, 0x4, R14 ;  /* 0x000000040d467825 */ /* 0x000fc600078e020e */
[----:B------:R-:W4:Y:S04]  /*29b70*/  LDL.LU.64 R16, [R1+0xc80] ;  /* 0x000c800001107983 */ /* 0x000f280000300a00 */
[----:B------:R1:W-:Y:S04]  /*29b80*/  STL.64 [R1+0x1380], R4 ;  /* 0x0013800401007387 */ /* 0x0003e80000100a00 */
[----:B------:R-:W4:Y:S01]  /*29b90*/  LDL.LU.64 R14, [R1+0xc70] ;  /* 0x000c7000010e7983 */ /* 0x000f220000300a00 */
[----:B------:R-:W-:-:S03]  /*29ba0*/  IMAD.WIDE R8, R13, 0x4, R32 ;  /* 0x000000040d087825 */ /* 0x000fc600078e0220 */
[----:B------:R-:W4:Y:S01]  /*29bb0*/  LDL.LU.64 R218, [R1+0xc60] ;  /* 0x000c600001da7983 */ /* 0x000f220000300a00 */
[----:B--2---:R-:W-:-:S03]  /*29bc0*/  IMAD.WIDE R182, R13, 0x4, R248 ;  /* 0x000000040db67825 */ /* 0x004fc600078e02f8 */
[----:B------:R-:W-:Y:S04]  /*29bd0*/  STL.64 [R1+0x1398], R70 ;  /* 0x0013984601007387 */ /* 0x000fe80000100a00 */
[----:B------:R-:W-:Y:S04]  /*29be0*/  STL.64 [R1+0x1ec8], R70 ;  /* 0x001ec84601007387 */ /* 0x000fe80000100a00 */
[----:B------:R-:W-:Y:S04]  /*29bf0*/  STL.64 [R1+0x1378], R8 ;  /* 0x0013780801007387 */ /* 0x000fe80000100a00 */
[----:B------:R-:W2:Y:S01]  /*29c00*/  LDL.LU.64 R248, [R1+0xc50] ;  /* 0x000c500001f87983 */ /* 0x000ea20000300a00 */
[----:B-1----:R-:W-:-:S05]  /*29c10*/  IMAD.WIDE R4, R13, 0x4, R30 ;  /* 0x000000040d047825 */ /* 0x002fca00078e021e */
[----:B------:R1:W-:Y:S01]  /*29c20*/  STL.64 [R1+0x1370], R4 ;  /* 0x0013700401007387 */ /* 0x0003e20000100a00 */
[----:B------:R-:W-:-:S03]  /*29c30*/  IMAD.WIDE R126, R13, 0x4, R24 ;  /* 0x000000040d7e7825 */ /* 0x000fc600078e0218 */
[----:B------:R-:W-:Y:S04]  /*29c40*/  STL.64 [R1+0x1368], R182 ;  /* 0x001368b601007387 */ /* 0x000fe80000100a00 */
[----:B------:R-:W-:Y:S01]  /*29c50*/  STL.64 [R1+0x1ed0], R182 ;  /* 0x001ed0b601007387 */ /* 0x000fe20000100a00 */
[----:B-1----:R-:W-:-:S05]  /*29c60*/  IMAD.WIDE R4, R13, 0x4, R20 ;  /* 0x000000040d047825 */ /* 0x002fca00078e0214 */
[----:B------:R3:W-:Y:S01]  /*29c70*/  STL.64 [R1+0x1350], R4 ;  /* 0x0013500401007387 */ /* 0x0007e20000100a00 */
[----:B------:R-:W-:-:S03]  /*29c80*/  IMAD.WIDE R68, R13, 0x4, R22 ;  /* 0x000000040d447825 */ /* 0x000fc600078e0216 */
[----:B------:R-:W2:Y:S04]  /*29c90*/  LDL.LU.64 R24, [R1+0xc40] ;  /* 0x000c400001187983 */ /* 0x000ea80000300a00 */
[----:B------:R-:W2:Y:S01]  /*29ca0*/  LDL.LU.64 R22, [R1+0xc30] ;  /* 0x000c300001167983 */ /* 0x000ea20000300a00 */
[----:B---3--:R-:W-:-:S05]  /*29cb0*/  IMAD.WIDE R4, R13, 0x4, R6 ;  /* 0x000000040d047825 */ /* 0x008fca00078e0206 */
[----:B------:R4:W-:Y:S04]  /*29cc0*/  STL.64 [R1+0x1348], R4 ;  /* 0x0013480401007387 */ /* 0x0009e80000100a00 */
[----:B------:R-:W3:Y:S04]  /*29cd0*/  LDL.LU.64 R6, [R1+0xc20] ;  /* 0x000c200001067983 */ /* 0x000ee80000300a00 */
[----:B------:R-:W-:Y:S04]  /*29ce0*/  STL.64 [R1+0x1360], R126 ;  /* 0x0013607e01007387 */ /* 0x000fe80000100a00 */
[----:B------:R-:W-:Y:S04]  /*29cf0*/  STL.64 [R1+0x1ed8], R126 ;  /* 0x001ed87e01007387 */ /* 0x000fe80000100a00 */
[----:B------:R-:W3:Y:S01]  /*29d00*/  LDL.LU.64 R20, [R1+0xc10] ;  /* 0x000c100001147983 */ /* 0x000ee20000300a00 */
[----:B----4-:R-:W-:-:S03]  /*29d10*/  IMAD.WIDE R4, R13, 0x4, R2 ;  /* 0x000000040d047825 */ /* 0x010fc600078e0202 */
[----:B------:R-:W4:Y:S04]  /*29d20*/  LDL.LU.64 R2, [R1+0xc00] ;  /* 0x000c000001027983 */ /* 0x000f280000300a00 */
[----:B------:R1:W-:Y:S04]  /*29d30*/  STL.64 [R1+0x1340], R4 ;  /* 0x0013400401007387 */ /* 0x0003e80000100a00 */
[----:B------:R-:W-:Y:S04]  /*29d40*/  STL.64 [R1+0x1358], R68 ;  /* 0x0013584401007387 */ /* 0x000fe80000100a00 */
[----:B------:R-:W-:Y:S01]  /*29d50*/  STL.64 [R1+0x1ee0], R68 ;  /* 0x001ee04401007387 */ /* 0x000fe20000100a00 */
[----:B------:R-:W-:-:S03]  /*29d60*/  IMAD.WIDE R8, R13, 0x4, R18 ;  /* 0x000000040d087825 */ /* 0x000fc600078e0212 */
[----:B------:R-:W4:Y:S01]  /*29d70*/  LDL.LU.64 R18, [R1+0xbf0] ;  /* 0x000bf00001127983 */ /* 0x000f220000300a00 */
[----:B-1----:R-:W-:-:S03]  /*29d80*/  IMAD.WIDE R4, R13, 0x4, R28 ;  /* 0x000000040d047825 */ /* 0x002fc600078e021c */
[----:B------:R-:W-:Y:S01]  /*29d90*/  STL.64 [R1+0x1338], R8 ;  /* 0x0013380801007387 */ /* 0x000fe20000100a00 */
[----:B------:R-:W-:-:S03]  /*29da0*/  IMAD.WIDE R180, R13, 0x4, R246 ;  /* 0x000000040db47825 */ /* 0x000fc600078e02f6 */
[----:B------:R-:W4:Y:S04]  /*29db0*/  LDL.LU.64 R246, [R1+0xbe0] ;  /* 0x000be00001f67983 */ /* 0x000f280000300a00 */
[----:B------:R1:W-:Y:S04]  /*29dc0*/  STL.64 [R1+0x1330], R4 ;  /* 0x0013300401007387 */ /* 0x0003e80000100a00 */
[----:B------:R-:W-:Y:S01]  /*29dd0*/  STL.64 [R1+0x1328], R180 ;  /* 0x001328b401007387 */ /* 0x000fe20000100a00 */
[----:B------:R-:W-:-:S03]  /*29de0*/  IMAD.WIDE R124, R13, 0x4, R26 ;  /* 0x000000040d7c7825 */ /* 0x000fc600078e021a */
[----:B------:R-:W-:Y:S01]  /*29df0*/  STL.64 [R1+0x1ee8], R180 ;  /* 0x001ee8b401007387 */ /* 0x000fe20000100a00 */
[----:B-1----:R-:W-:-:S05]  /*29e00*/  IMAD.WIDE R4, R13, 0x4, R14 ;  /* 0x000000040d047825 */ /* 0x002fca00078e020e */
[----:B------:R1:W-:Y:S01]  /*29e10*/  STL.64 [R1+0x1310], R4 ;  /* 0x0013100401007387 */ /* 0x0003e20000100a00 */
[----:B------:R-:W-:-:S04]  /*29e20*/  IMAD.WIDE R66, R13, 0x4, R16 ;  /* 0x000000040d427825 */ /* 0x000fc800078e0210 */
[C---:B-1----:R-:W-:Y:S02]  /*29e30*/  IMAD.WIDE R4, R13.reuse, 0x4, R218 ;  /* 0x000000040d047825 */ /* 0x042fe400078e02da */
[----:B------:R-:W4:Y:S04]  /*29e40*/  LDL.LU.64 R218, [R1+0xbd0] ;  /* 0x000bd00001da7983 */ /* 0x000f280000300a00 */
[----:B------:R-:W-:Y:S04]  /*29e50*/  STL.64 [R1+0x1320], R124 ;  /* 0x0013207c01007387 */ /* 0x000fe80000100a00 */
[----:B------:R2:W-:Y:S04]  /*29e60*/  STL.64 [R1+0x1308], R4 ;  /* 0x0013080401007387 */ /* 0x0005e80000100a00 */
[----:B------:R-:W-:Y:S04]  /*29e70*/  STL.64 [R1+0x1ef8], R124 ;  /* 0x001ef87c01007387 */ /* 0x000fe80000100a00 */
[----:B------:R-:W4:Y:S01]  /*29e80*/  LDL.LU.64 R16, [R1+0xbc0] ;  /* 0x000bc00001107983 */ /* 0x000f220000300a00 */
[----:B--2---:R-:W-:-:S03]  /*29e90*/  IMAD.WIDE R4, R13, 0x4, R248 ;  /* 0x000000040d047825 */ /* 0x004fc600078e02f8 */
[----:B------:R-:W2:Y:S04]  /*29ea0*/  LDL.LU.64 R28, [R1+0xbb0] ;  /* 0x000bb000011c7983 */ /* 0x000ea80000300a00 */
[----:B------:R1:W-:Y:S04]  /*29eb0*/  STL.64 [R1+0x1300], R4 ;  /* 0x0013000401007387 */ /* 0x0003e80000100a00 */
[----:B------:R-:W2:Y:S04]  /*29ec0*/  LDL.LU.64 R14, [R1+0xba0] ;  /* 0x000ba000010e7983 */ /* 0x000ea80000300a00 */
[----:B------:R-:W2:Y:S04]  /*29ed0*/  LDL.LU.64 R26, [R1+0xb90] ;  /* 0x000b9000011a7983 */ /* 0x000ea80000300a00 */
[----:B------:R-:W2:Y:S01]  /*29ee0*/  LDL.LU.64 R248, [R1+0xb80] ;  /* 0x000b800001f87983 */ /* 0x000ea20000300a00 */
[----:B-1----:R-:W-:-:S03]  /*29ef0*/  IMAD.WIDE R4, R13, 0x4, R24 ;  /* 0x000000040d047825 */ /* 0x002fc600078e0218 */
[----:B------:R-:W-:Y:S04]  /*29f00*/  STL.64 [R1+0x1318], R66 ;  /* 0x0013184201007387 */ /* 0x000fe80000100a00 */
[----:B------:R-:W-:Y:S04]  /*29f10*/  STL.64 [R1+0x1f00], R66 ;  /* 0x001f004201007387 */ /* 0x000fe80000100a00 */
[----:B------:R-:W2:Y:S01]  /*29f20*/  LDL.LU.64 R24, [R1+0xb70] ;  /* 0x000b700001187983 */ /* 0x000ea20000300a00 */
[----:B------:R-:W-:-:S03]  /*29f30*/  IMAD.WIDE R180, R13, 0x4, R22 ;  /* 0x000000040db47825 */ /* 0x000fc600078e0216 */
[----:B------:R1:W-:Y:S01]  /*29f40*/  STL.64 [R1+0x12f8], R4 ;  /* 0x0012f80401007387 */ /* 0x0003e20000100a00 */
[----:B---3--:R-:W-:-:S03]  /*29f50*/  IMAD.WIDE R178, R13, 0x4, R6 ;  /* 0x000000040db27825 */ /* 0x008fc600078e0206 */
[----:B------:R-:W3:Y:S01]  /*29f60*/  LDL.LU.64 R6, [R1+0xb60] ;  /* 0x000b600001067983 */ /* 0x000ee20000300a00 */
[----:B------:R-:W-:-:S04]  /*29f70*/  IMAD.WIDE R122, R13, 0x4, R20 ;  /* 0x000000040d7a7825 */ /* 0x000fc800078e0214 */
[C---:B----4-:R-:W-:Y:S02]  /*29f80*/  IMAD.WIDE R64, R13.reuse, 0x4, R2 ;  /* 0x000000040d407825 */ /* 0x050fe400078e0202 */
[----:B------:R-:W4:Y:S04]  /*29f90*/  LDL.LU.64 R2, [R1+0xb50] ;  /* 0x000b500001027983 */ /* 0x000f280000300a00 */
[----:B------:R-:W-:Y:S04]  /*29fa0*/  STL.64 [R1+0x12f0], R180 ;  /* 0x0012f0b401007387 */ /* 0x000fe80000100a00 */
[----:B------:R-:W-:Y:S01]  /*29fb0*/  STL.64 [R1+0x1f08], R180 ;  /* 0x001f08b401007387 */ /* 0x000fe20000100a00 */
[----:B-1----:R-:W-:-:S03]  /*29fc0*/  IMAD.WIDE R4, R13, 0x4, R18 ;  /* 0x000000040d047825 */ /* 0x002fc600078e0212 */
[----:B------:R-:W-:Y:S04]  /*29fd0*/  STL.64 [R1+0x12e8], R178 ;  /* 0x0012e8b201007387 */ /* 0x000fe80000100a00 */
[----:B------:R-:W-:Y:S04]  /*29fe0*/  STL.64 [R1+0x1f10], R178 ;  /* 0x001f10b201007387 */ /* 0x000fe80000100a00 */
[----:B------:R1:W-:Y:S04]  /*29ff0*/  STL.64 [R1+0x12d0], R4 ;  /* 0x0012d00401007387 */ /* 0x0003e80000100a00 */
[----:B------:R-:W4:Y:S04]  /*2a000*/  LDL.LU.64 R22, [R1+0xb40] ;  /* 0x000b400001167983 */ /* 0x000f280000300a00 */
[----:B------:R-:W4:Y:S01]  /*2a010*/  LDL.LU.64 R20, [R1+0xb30] ;  /* 0x000b300001147983 */ /* 0x000f220000300a00 */
[----:B-1----:R-:W-:-:S05]  /*2a020*/  IMAD.WIDE R4, R13, 0x4, R246 ;  /* 0x000000040d047825 */ /* 0x002fca00078e02f6 */
[----:B------:R1:W-:Y:S04]  /*2a030*/  STL.64 [R1+0x12c8], R4 ;  /* 0x0012c80401007387 */ /* 0x0003e80000100a00 */
[----:B------:R-:W4:Y:S04]  /*2a040*/  LDL.LU.64 R18, [R1+0xb20] ;  /* 0x000b200001127983 */ /* 0x000f280000300a00 */
[----:B------:R-:W4:Y:S04]  /*2a050*/  LDL.LU.64 R246, [R1+0xb10] ;  /* 0x000b100001f67983 */ /* 0x000f280000300a00 */
[----:B------:R-:W-:Y:S04]  /*2a060*/  STL.64 [R1+0x12e0], R122 ;  /* 0x0012e07a01007387 */ /* 0x000fe80000100a00 */
[----:B------:R-:W-:Y:S01]  /*2a070*/  STL.64 [R1+0x1f18], R122 ;  /* 0x001f187a01007387 */ /* 0x000fe20000100a00 */
[----:B-1----:R-:W-:-:S03]  /*2a080*/  IMAD.WIDE R4, R13, 0x4, R218 ;  /* 0x000000040d047825 */ /* 0x002fc600078e02da */
[----:B------:R-:W4:Y:S04]  /*2a090*/  LDL.LU.64 R218, [R1+0xb00] ;  /* 0x000b000001da7983 */ /* 0x000f280000300a00 */
[----:B------:R-:W-:Y:S04]  /*2a0a0*/  STL.64 [R1+0x12d8], R64 ;  /* 0x0012d84001007387 */ /* 0x000fe80000100a00 */
[----:B------:R2:W-:Y:S04]  /*2a0b0*/  STL.64 [R1+0x12c0], R4 ;  /* 0x0012c00401007387 */ /* 0x0005e80000100a00 */
[----:B------:R-:W-:Y:S01]  /*2a0c0*/  STL.64 [R1+0x1f20], R64 ;  /* 0x001f204001007387 */ /* 0x000fe20000100a00 */
[----:B------:R-:W-:-:S03]  /*2a0d0*/  IMAD.WIDE R8, R13, 0x4, R16 ;  /* 0x000000040d087825 */ /* 0x000fc600078e0210 */
[----:B------:R-:W4:Y:S04]  /*2a0e0*/  LDL.LU.64 R16, [R1+0xaf0] ;  /* 0x000af00001107983 */ /* 0x000f280000300a00 */
[----:B------:R-:W-:Y:S01]  /*2a0f0*/  STL.64 [R1+0x12b8], R8 ;  /* 0x0012b80801007387 */ /* 0x000fe20000100a00 */
[----:B--2---:R-:W-:-:S04]  /*2a100*/  IMAD.WIDE R4, R13, 0x4, R28 ;  /* 0x000000040d047825 */ /* 0x004fc800078e021c */
[C---:B------:R-:W-:Y:S02]  /*2a110*/  IMAD.WIDE R176, R13.reuse, 0x4, R14 ;  /* 0x000000040db07825 */ /* 0x040fe400078e020e */
[----:B------:R-:W2:Y:S04]  /*2a120*/  LDL.LU.64 R14, [R1+0xae0] ;  /* 0x000ae000010e7983 */ /* 0x000ea80000300a00 */
[----:B------:R1:W-:Y:S01]  /*2a130*/  STL.64 [R1+0x12b0], R4 ;  /* 0x0012b00401007387 */ /* 0x0003e20000100a00 */
[----:B------:R-:W-:-:S03]  /*2a140*/  IMAD.WIDE R62, R13, 0x4, R248 ;  /* 0x000000040d3e7825 */ /* 0x000fc600078e02f8 */
[----:B------:R-:W2:Y:S01]  /*2a150*/  LDL.LU.64 R248, [R1+0xad0] ;  /* 0x000ad00001f87983 */ /* 0x000ea20000300a00 */
[----:B------:R-:W-:-:S03]  /*2a160*/  IMAD.WIDE R120, R13, 0x4, R26 ;  /* 0x000000040d787825 */ /* 0x000fc600078e021a */
[----:B------:R-:W-:Y:S01]  /*2a170*/  STL.64 [R1+0x12a8], R176 ;  /* 0x0012a8b001007387 */ /* 0x000fe20000100a00 */
[----:B-1----:R-:W-:-:S03]  /*2a180*/  IMAD.WIDE R4, R13, 0x4, R24 ;  /* 0x000000040d047825 */ /* 0x002fc600078e0218 */
[----:B------:R-:W-:Y:S04]  /*2a190*/  STL.64 [R1+0x1f28], R176 ;  /* 0x001f28b001007387 */ /* 0x000fe80000100a00 */
[----:B------:R3:W-:Y:S04]  /*2a1a0*/  STL.64 [R1+0x1290], R4 ;  /* 0x0012900401007387 */ /* 0x0007e80000100a00 */
[----:B------:R-:W-:Y:S04]  /*2a1b0*/  STL.64 [R1+0x12a0], R120 ;  /* 0x0012a07801007387 */ /* 0x000fe80000100a00 */
[----:B------:R-:W-:Y:S01]  /*2a1c0*/  STL.64 [R1+0x1f30], R120 ;  /* 0x001f307801007387 */ /* 0x000fe20000100a00 */
[----:B---3--:R-:W-:-:S05]  /*2a1d0*/  IMAD.WIDE R4, R13, 0x4, R6 ;  /* 0x000000040d047825 */ /* 0x008fca00078e0206 */
[----:B------:R-:W-:Y:S04]  /*2a1e0*/  STL.64 [R1+0x1288], R4 ;  /* 0x0012880401007387 */ /* 0x000fe80000100a00 */
[----:B------:R-:W3:Y:S04]  /*2a1f0*/  LDL.LU.64 R28, [R1+0xac0] ;  /* 0x000ac000011c7983 */ /* 0x000ee80000300a00 */
[----:B------:R-:W3:Y:S01]  /*2a200*/  LDL.LU.64 R6, [R1+0xab0] ;  /* 0x000ab00001067983 */ /* 0x000ee20000300a00 */
[----:B----4-:R-:W-:-:S05]  /*2a210*/  IMAD.WIDE R2, R13, 0x4, R2 ;  /* 0x000000040d027825 */ /* 0x010fca00078e0202 */
[----:B------:R1:W-:Y:S04]  /*2a220*/  STL.64 [R1+0x1280], R2 ;  /* 0x0012800201007387 */ /* 0x0003e80000100a00 */
[----:B------:R-:W4:Y:S04]  /*2a230*/  LDL.LU.64 R26, [R1+0xaa0] ;  /* 0x000aa000011a7983 */ /* 0x000f280000300a00 */
[----:B------:R-:W4:Y:S04]  /*2a240*/  LDL.LU.64 R24, [R1+0xa90] ;  /* 0x000a900001187983 */ /* 0x000f280000300a00 */
[----:B-1----:R-:W4:Y:S04]  /*2a250*/  LDL.LU.64 R2, [R1+0xa80] ;  /* 0x000a800001027983 */ /* 0x002f280000300a00 */
[----:B------:R-:W-:Y:S04]  /*2a260*/  STL.64 [R1+0x1298], R62 ;  /* 0x0012983e01007387 */ /* 0x000fe80000100a00 */
[----:B------:R-:W-:Y:S01]  /*2a270*/  STL.64 [R1+0x1f38], R62 ;  /* 0x001f383e01007387 */ /* 0x000fe20000100a00 */
[----:B------:R-:W-:-:S04]  /*2a280*/  IMAD.WIDE R4, R13, 0x4, R22 ;  /* 0x000000040d047825 */ /* 0x000fc800078e0216 */
[C---:B------:R-:W-:Y:S02]  /*2a290*/  IMAD.WIDE R68, R13.reuse, 0x4, R20 ;  /* 0x000000040d447825 */ /* 0x040fe400078e0214 */
[----:B------:R-:W4:Y:S04]  /*2a2a0*/  LDL.LU.64 R20, [R1+0xa70] ;  /* 0x000a700001147983 */ /* 0x000f280000300a00 */
[----:B------:R1:W-:Y:S01]  /*2a2b0*/  STL.64 [R1+0x1278], R4 ;  /* 0x0012780401007387 */ /* 0x0003e20000100a00 */
[----:B------:R-:W-:-:S03]  /*2a2c0*/  IMAD.WIDE R118, R13, 0x4, R246 ;  /* 0x000000040d767825 */ /* 0x000fc600078e02f6 */
[----:B------:R-:W4:Y:S01]  /*2a2d0*/  LDL.LU.64 R246, [R1+0xa60] ;  /* 0x000a600001f67983 */ /* 0x000f220000300a00 */
[----:B------:R-:W-:-:S04]  /*2a2e0*/  IMAD.WIDE R174, R13, 0x4, R18 ;  /* 0x000000040dae7825 */ /* 0x000fc800078e0212 */
[C---:B------:R-:W-:Y:S02]  /*2a2f0*/  IMAD.WIDE R60, R13.reuse, 0x4, R218 ;  /* 0x000000040d3c7825 */ /* 0x040fe400078e02da */
[----:B------:R-:W4:Y:S04]  /*2a300*/  LDL.LU.64 R218, [R1+0xa50] ;  /* 0x000a500001da7983 */ /* 0x000f280000300a00 */
[----:B------:R-:W-:Y:S04]  /*2a310*/  STL.64 [R1+0x1270], R68 ;  /* 0x0012704401007387 */ /* 0x000fe80000100a00 */
[----:B------:R-:W-:Y:S01]  /*2a320*/  STL.64 [R1+0x1f40], R68 ;  /* 0x001f404401007387 */ /* 0x000fe20000100a00 */
[----:B-1----:R-:W-:-:S03]  /*2a330*/  IMAD.WIDE R4, R13, 0x4, R16 ;  /* 0x000000040d047825 */ /* 0x002fc600078e0210 */
[----:B------:R-:W-:Y:S04]  /*2a340*/  STL.64 [R1+0x1268], R174 ;  /* 0x001268ae01007387 */ /* 0x000fe80000100a00 */
[----:B------:R-:W-:Y:S04]  /*2a350*/  STL.64 [R1+0x1f48], R174 ;  /* 0x001f48ae01007387 */ /* 0x000fe80000100a00 */
[----:B------:R2:W-:Y:S04]  /*2a360*/  STL.64 [R1+0x1250], R4 ;  /* 0x0012500401007387 */ /* 0x0005e80000100a00 */
[----:B------:R-:W-:Y:S04]  /*2a370*/  STL.64 [R1+0x1260], R118 ;  /* 0x0012607601007387 */ /* 0x000fe80000100a00 */
[----:B------:R-:W-:Y:S01]  /*2a380*/  STL.64 [R1+0x1f50], R118 ;  /* 0x001f507601007387 */ /* 0x000fe20000100a00 */
[----:B--2---:R-:W-:-:S05]  /*2a390*/  IMAD.WIDE R4, R13, 0x4, R14 ;  /* 0x000000040d047825 */ /* 0x004fca00078e020e */
[----:B------:R1:W-:Y:S04]  /*2a3a0*/  STL.64 [R1+0x1248], R4 ;  /* 0x0012480401007387 */ /* 0x0003e80000100a00 */
[----:B------:R-:W2:Y:S01]  /*2a3b0*/  LDL.LU.64 R22, [R1+0xa40] ;  /* 0x000a400001167983 */ /* 0x000ea20000300a00 */
[----:B-1----:R-:W-:-:S03]  /*2a3c0*/  IMAD.WIDE R4, R13, 0x4, R248 ;  /* 0x000000040d047825 */ /* 0x002fc600078e02f8 */
[----:B------:R-:W2:Y:S04]  /*2a3d0*/  LDL.LU.64 R248, [R1+0xa30] ;  /* 0x000a300001f87983 */ /* 0x000ea80000300a00 */
[----:B------:R3:W-:Y:S04]  /*2a3e0*/  STL.64 [R1+0x1240], R4 ;  /* 0x0012400401007387 */ /* 0x0007e80000100a00 */
[----:B------:R-:W2:Y:S04]  /*2a3f0*/  LDL.LU.64 R18, [R1+0xa20] ;  /* 0x000a200001127983 */ /* 0x000ea80000300a00 */
[----:B------:R-:W2:Y:S04]  /*2a400*/  LDL.LU.64 R16, [R1+0xa10] ;  /* 0x000a100001107983 */ /* 0x000ea80000300a00 */
[----:B------:R-:W2:Y:S04]  /*2a410*/  LDL.LU.64 R14, [R1+0xa00] ;  /* 0x000a0000010e7983 */ /* 0x000ea80000300a00 */
[----:B------:R-:W-:Y:S04]  /*2a420*/  STL.64 [R1+0x1258], R60 ;  /* 0x0012583c01007387 */ /* 0x000fe80000100a00 */
[----:B------:R-:W-:Y:S01]  /*2a430*/  STL.64 [R1+0x1f58], R60 ;  /* 0x001f583c01007387 */ /* 0x000fe20000100a00 */
[----:B---3--:R-:W-:-:S04]  /*2a440*/  IMAD.WIDE R4, R13, 0x4, R28 ;  /* 0x000000040d047825 */ /* 0x008fc800078e021c */
[C---:B------:R-:W-:Y:S02]  /*2a450*/  IMAD.WIDE R126, R13.reuse, 0x4, R6 ;  /* 0x000000040d7e7825 */ /* 0x040fe400078e0206 */
[----:B------:R-:W3:Y:S04]  /*2a460*/  LDL.LU.64 R6, [R1+0x9f0] ;  /* 0x0009f00001067983 */ /* 0x000ee80000300a00 */
[----:B------:R1:W-:Y:S01]  /*2a470*/  STL.64 [R1+0x1238], R4 ;  /* 0x0012380401007387 */ /* 0x0003e20000100a00 */
[----:B----4-:R-:W-:-:S04]  /*2a480*/  IMAD.WIDE R172, R13, 0x4, R26 ;  /* 0x000000040dac7825 */ /* 0x010fc800078e021a */
[C---:B------:R-:W-:Y:S02]  /*2a490*/  IMAD.WIDE R58, R13.reuse, 0x4, R2 ;  /* 0x000000040d3a7825 */ /* 0x040fe400078e0202 */
[----:B------:R-:W4:Y:S04]  /*2a4a0*/  LDL.LU.64 R2, [R1+0x9e0] ;  /* 0x0009e00001027983 */ /* 0x000f280000300a00 */
[----:B------:R-:W-:Y:S01]  /*2a4b0*/  STL.64 [R1+0x1230], R126 ;  /* 0x0012307e01007387 */ /* 0x000fe20000100a00 */
[----:B------:R-:W-:-:S03]  /*2a4c0*/  IMAD.WIDE R116, R13, 0x4, R24 ;  /* 0x000000040d747825 */ /* 0x000fc600078e0218 */
[----:B------:R-:W-:Y:S01]  /*2a4d0*/  STL.64 [R1+0x1f60], R126 ;  /* 0x001f607e01007387 */ /* 0x000fe20000100a00 */
[----:B-1----:R-:W-:-:S03]  /*2a4e0*/  IMAD.WIDE R4, R13, 0x4, R20 ;  /* 0x000000040d047825 */ /* 0x002fc600078e0214 */
[----:B------:R-:W-:Y:S04]  /*2a4f0*/  STL.64 [R1+0x1228], R172 ;  /* 0x001228ac01007387 */ /* 0x000fe80000100a00 */
[----:B------:R-:W-:Y:S04]  /*2a500*/  STL.64 [R1+0x1f68], R172 ;  /* 0x001f68ac01007387 */ /* 0x000fe80000100a00 */
[----:B------:R1:W-:Y:S02]  /*2a510*/  STL.64 [R1+0x1210], R4 ;  /* 0x0012100401007387 */ /* 0x0003e40000100a00 */
[----:B-1----:R-:W-:-:S02]  /*2a520*/  IMAD.WIDE R4, R13, 0x4, R246 ;  /* 0x000000040d047825 */ /* 0x002fc400078e02f6 */
        /* <DEDUP_REMOVED lines=9> */
[----:B------:R-:W4:Y:S04]  /*2a5c0*/  LDL.LU.64 R24, [R1+0x990] ;  /* 0x0009900001187983 */ /* 0x000f280000300a00 */
[----:B------:R-:W4:Y:S04]  /*2a5d0*/  LDL.LU.64 R20, [R1+0x980] ;  /* 0x0009800001147983 */ /* 0x000f280000300a00 */
[----:B------:R-:W-:Y:S04]  /*2a5e0*/  STL.64 [R1+0x1218], R58 ;  /* 0x0012183a01007387 */ /* 0x000fe80000100a00 */
[----:B------:R-:W-:Y:S01]  /*2a5f0*/  STL.64 [R1+0x1f78], R58 ;  /* 0x001f783a01007387 */ /* 0x000fe20000100a00 */
[----:B--2---:R-:W-:-:S03]  /*2a600*/  IMAD.WIDE R182, R13, 0x4, R248 ;  /* 0x000000040db67825 */ /* 0x004fc600078e02f8 */
[----:B------:R-:W2:Y:S01]  /*2a610*/  LDL.LU.64 R248, [R1+0x970] ;  /* 0x0009700001f87983 */ /* 0x000ea20000300a00 */
[----:B-1----:R-:W-:-:S04]  /*2a620*/  IMAD.WIDE R4, R13, 0x4, R22 ;  /* 0x000000040d047825 */ /* 0x002fc800078e0216 */
[C---:B------:R-:W-:Y:S01]  /*2a630*/  IMAD.WIDE R170, R13.reuse, 0x4, R18 ;  /* 0x000000040daa7825 */ /* 0x040fe200078e0212 */
[----:B------:R3:W-:Y:S04]  /*2a640*/  STL.64 [R1+0x11f8], R4 ;  /* 0x0011f80401007387 */ /* 0x0007e80000100a00 */
[----:B------:R-:W2:Y:S01]  /*2a650*/  LDL.LU.64 R18, [R1+0x960] ;  /* 0x0009600001127983 */ /* 0x000ea20000300a00 */
[----:B------:R-:W-:-:S03]  /*2a660*/  IMAD.WIDE R114, R13, 0x4, R16 ;  /* 0x000000040d727825 */ /* 0x000fc600078e0210 */
[----:B------:R-:W-:Y:S04]  /*2a670*/  STL.64 [R1+0x11f0], R182 ;  /* 0x0011f0b601007387 */ /* 0x000fe80000100a00 */
[----:B------:R-:W-:Y:S04]  /*2a680*/  STL.64 [R1+0x1f80], R182 ;  /* 0x001f80b601007387 */ /* 0x000fe80000100a00 */
[----:B------:R-:W2:Y:S01]  /*2a690*/  LDL.LU.64 R16, [R1+0x950] ;  /* 0x0009500001107983 */ /* 0x000ea20000300a00 */
[----:B------:R-:W-:-:S03]  /*2a6a0*/  IMAD.WIDE R56, R13, 0x4, R14 ;  /* 0x000000040d387825 */ /* 0x000fc600078e020e */
[----:B------:R-:W-:Y:S01]  /*2a6b0*/  STL.64 [R1+0x11e8], R170 ;  /* 0x0011e8aa01007387 */ /* 0x000fe20000100a00 */
[----:B---3--:R-:W-:-:S05]  /*2a6c0*/  IMAD.WIDE R4, R13, 0x4, R6 ;  /* 0x000000040d047825 */ /* 0x008fca00078e0206 */
[----:B------:R-:W-:Y:S04]  /*2a6d0*/  STL.64 [R1+0x11d0], R4 ;  /* 0x0011d00401007387 */ /* 0x000fe80000100a00 */
[----:B------:R-:W-:Y:S04]  /*2a6e0*/  STL.64 [R1+0x1f88], R170 ;  /* 0x001f88aa01007387 */ /* 0x000fe80000100a00 */
[----:B------:R-:W3:Y:S04]  /*2a6f0*/  LDL.LU.64 R14, [R1+0x940] ;  /* 0x00094000010e7983 */ /* 0x000ee80000300a00 */
[----:B------:R-:W3:Y:S01]  /*2a700*/  LDL.LU.64 R6, [R1+0x930] ;  /* 0x0009300001067983 */ /* 0x000ee20000300a00 */
[----:B----4-:R-:W-:-:S05]  /*2a710*/  IMAD.WIDE R2, R13, 0x4, R2 ;  /* 0x000000040d027825 */ /* 0x010fca00078e0202 */
[----:B------:R1:W-:Y:S04]  /*2a720*/  STL.64 [R1+0x11c8], R2 ;  /* 0x0011c80201007387 */ /* 0x0003e80000100a00 */
[----:B------:R-:W4:Y:S04]  /*2a730*/  LDL.LU.64 R22, [R1+0x920] ;  /* 0x0009200001167983 */ /* 0x000f280000300a00 */
[----:B-1----:R-:W4:Y:S04]  /*2a740*/  LDL.LU.64 R2, [R1+0x910] ;  /* 0x0009100001027983 */ /* 0x002f280000300a00 */
[----:B------:R-:W-:Y:S04]  /*2a750*/  STL.64 [R1+0x11e0], R114 ;  /* 0x0011e07201007387 */ /* 0x000fe80000100a00 */
[----:B------:R-:W-:Y:S01]  /*2a760*/  STL.64 [R1+0x1f90], R114 ;  /* 0x001f907201007387 */ /* 0x000fe20000100a00 */
[----:B------:R-:W-:-:S03]  /*2a770*/  IMAD.WIDE R4, R13, 0x4, R246 ;  /* 0x000000040d047825 */ /* 0x000fc600078e02f6 */
[----:B------:R-:W4:Y:S04]  /*2a780*/  LDL.LU.64 R246, [R1+0x900] ;  /* 0x0009000001f67983 */ /* 0x000f280000300a00 */
[----:B------:R-:W-:Y:S04]  /*2a790*/  STL.64 [R1+0x11d8], R56 ;  /* 0x0011d83801007387 */ /* 0x000fe80000100a00 */
[----:B------:R1:W-:Y:S04]  /*2a7a0*/  STL.64 [R1+0x11c0], R4 ;  /* 0x0011c00401007387 */ /* 0x0003e80000100a00 */
[----:B------:R-:W-:Y:S01]  /*2a7b0*/  STL.64 [R1+0x1f98], R56 ;  /* 0x001f983801007387 */ /* 0x000fe20000100a00 */
[----:B-1----:R-:W-:-:S05]  /*2a7c0*/  IMAD.WIDE R4, R13, 0x4, R28 ;  /* 0x000000040d047825 */ /* 0x002fca00078e021c */
        /* <DEDUP_REMOVED lines=8> */
[----:B--2---:R-:W-:-:S03]  /*2a850*/  IMAD.WIDE R4, R13, 0x4, R248 ;  /* 0x000000040d047825 */ /* 0x004fc600078e02f8 */
[----:B------:R-:W2:Y:S01]  /*2a860*/  LDL.LU.64 R248, [R1+0x8d0] ;  /* 0x0008d00001f87983 */ /* 0x000ea20000300a00 */
[----:B------:R-:W-:-:S03]  /*2a870*/  IMAD.WIDE R112, R13, 0x4, R24 ;  /* 0x000000040d707825 */ /* 0x000fc600078e0218 */
[----:B------:R-:W-:Y:S04]  /*2a880*/  STL.64 [R1+0x11a8], R168 ;  /* 0x0011a8a801007387 */ /* 0x000fe80000100a00 */
[----:B------:R1:W-:Y:S04]  /*2a890*/  STL.64 [R1+0x1190], R4 ;  /* 0x0011900401007387 */ /* 0x0003e80000100a00 */
[----:B------:R-:W-:Y:S01]  /*2a8a0*/  STL.64 [R1+0x1fa8], R168 ;  /* 0x001fa8a801007387 */ /* 0x000fe20000100a00 */
[----:B-1----:R-:W-:-:S03]  /*2a8b0*/  IMAD.WIDE R4, R13, 0x4, R18 ;  /* 0x000000040d047825 */ /* 0x002fc600078e0212 */
[----:B------:R-:W2:Y:S04]  /*2a8c0*/  LDL.LU.64 R18, [R1+0x8c0] ;  /* 0x0008c00001127983 */ /* 0x000ea80000300a00 */
        /* <DEDUP_REMOVED lines=8> */
[----:B---3--:R-:W-:-:S03]  /*2a950*/  IMAD.WIDE R56, R13, 0x4, R14 ;  /* 0x000000040d387825 */ /* 0x008fc600078e020e */
[----:B------:R-:W3:Y:S01]  /*2a960*/  LDL.LU.64 R14, [R1+0x8a0] ;  /* 0x0008a000010e7983 */ /* 0x000ee20000300a00 */
[----:B------:R-:W-:-:S03]  /*2a970*/  IMAD.WIDE R128, R13, 0x4, R6 ;  /* 0x000000040d807825 */ /* 0x000fc600078e0206 */
[----:B------:R-:W3:Y:S01]  /*2a980*/  LDL.LU.64 R6, [R1+0x890] ;  /* 0x0008900001067983 */ /* 0x000ee20000300a00 */
[----:B----4-:R-:W-:-:S03]  /*2a990*/  IMAD.WIDE R110, R13, 0x4, R2 ;  /* 0x000000040d6e7825 */ /* 0x010fc600078e0202 */
[----:B------:R-:W4:Y:S04]  /*2a9a0*/  LDL.LU.64 R2, [R1+0x880] ;  /* 0x0008800001027983 */ /* 0x000f280000300a00 */
[----:B------:R-:W-:Y:S04]  /*2a9b0*/  STL.64 [R1+0x1178], R56 ;  /* 0x0011783801007387 */ /* 0x000fe80000100a00 */
[----:B------:R2:W-:Y:S01]  /*2a9c0*/  STL.64 [R1+0x1fc0], R56 ;  /* 0x001fc03801007387 */ /* 0x0005e20000100a00 */
[----:B------:R-:W-:-:S04]  /*2a9d0*/  IMAD.WIDE R166, R13, 0x4, R22 ;  /* 0x000000040da67825 */ /* 0x000fc800078e0216 */
[C---:B------:R-:W-:Y:S02]  /*2a9e0*/  IMAD.WIDE R52, R13.reuse, 0x4, R246 ;  /* 0x000000040d347825 */ /* 0x040fe400078e02f6 */
[----:B------:R-:W4:Y:S04]  /*2a9f0*/  LDL.LU.64 R246, [R1+0x870] ;  /* 0x0008700001f67983 */ /* 0x000f280000300a00 */
[----:B------:R-:W-:Y:S04]  /*2aa00*/  STL.64 [R1+0x1170], R128 ;  /* 0x0011708001007387 */ /* 0x000fe80000100a00 */
[----:B------:R4:W-:Y:S01]  /*2aa10*/  STL.64 [R1+0x1fc8], R128 ;  /* 0x001fc88001007387 */ /* 0x0009e20000100a00 */
[----:B-1----:R-:W-:-:S03]  /*2aa20*/  IMAD.WIDE R4, R13, 0x4, R218 ;  /* 0x000000040d047825 */ /* 0x002fc600078e02da */
[----:B------:R-:W4:Y:S04]  /*2aa30*/  LDL.LU.64 R218, [R1+0x860] ;  /* 0x0008600001da7983 */ /* 0x000f280000300a00 */
[----:B------:R-:W-:Y:S04]  /*2aa40*/  STL.64 [R1+0x1168], R166 ;  /* 0x001168a601007387 */ /* 0x000fe80000100a00 */
[----:B------:R1:W-:Y:S04]  /*2aa50*/  STL.64 [R1+0x1150], R4 ;  /* 0x0011500401007387 */ /* 0x0003e80000100a00 */
[----:B------:R-:W-:Y:S04]  /*2aa60*/  STL.64 [R1+0x1fd0], R166 ;  /* 0x001fd0a601007387 */ /* 0x000fe80000100a00 */
[----:B------:R-:W-:Y:S04]  /*2aa70*/  STL.64 [R1+0x1160], R110 ;  /* 0x0011606e01007387 */ /* 0x000fe80000100a00 */
[----:B------:R-:W-:Y:S01]  /*2aa80*/  STL.64 [R1+0x1fd8], R110 ;  /* 0x001fd86e01007387 */ /* 0x000fe20000100a00 */
[----:B--2---:R-:W-:-:S03]  /*2aa90*/  IMAD.WIDE R168, R13, 0x4, R248 ;  /* 0x000000040da87825 */ /* 0x004fc600078e02f8 */
[----:B------:R-:W2:Y:S01]  /*2aaa0*/  LDL.LU.64 R248, [R1+0x850] ;  /* 0x0008500001f87983 */ /* 0x000ea20000300a00 */
[----:B------:R-:W-:-:S05]  /*2aab0*/  IMAD.WIDE R56, R13, 0x4, R20 ;  /* 0x000000040d387825 */ /* 0x000fca00078e0214 */
[----:B------:R-:W-:Y:S04]  /*2aac0*/  STL.64 [R1+0x1148], R56 ;  /* 0x0011483801007387 */ /* 0x000fe80000100a00 */
[----:B------:R-:W-:Y:S04]  /*2aad0*/  STL.64 [R1+0x2120], R56 ;  /* 0x0021203801007387 */ /* 0x000fe80000100a00 */
[----:B------:R-:W-:Y:S04]  /*2aae0*/  STL.64 [R1+0x1158], R52 ;  /* 0x0011583401007387 */ /* 0x000fe80000100a00 */
[----:B------:R-:W-:Y:S01]  /*2aaf0*/  STL.64 [R1+0x1fe0], R52 ;  /* 0x001fe03401007387 */ /* 0x000fe20000100a00 */
[----:B------:R-:W-:-:S03]  /*2ab00*/  IMAD.WIDE R114, R13, 0x4, R18 ;  /* 0x000000040d727825 */ /* 0x000fc600078e0212 */
[----:B------:R-:W2:Y:S04]  /*2ab10*/  LDL.LU.64 R20, [R1+0x840] ;  /* 0x0008400001147983 */ /* 0x000ea80000300a00 */
[----:B------:R-:W-:Y:S04]  /*2ab20*/  STL.64 [R1+0x1140], R168 ;  /* 0x001140a801007387 */ /* 0x000fe80000100a00 */
[----:B------:R-:W-:Y:S04]  /*2ab30*/  STL.64 [R1+0x2068], R168 ;  /* 0x002068a801007387 */ /* 0x000fe80000100a00 */
[----:B------:R-:W1:Y:S01]  /*2ab40*/  LDL.LU.64 R18, [R1+0x830] ;  /* 0x0008300001127983 */ /* 0x000e620000300a00 */
[----:B------:R-:W-:-:S03]  /*2ab50*/  IMAD.WIDE R184, R13, 0x4, R16 ;  /* 0x000000040db87825 */ /* 0x000fc600078e0210 */
[----:B------:R-:W2:Y:S01]  /*2ab60*/  LDL.LU.64 R16, [R1+0x820] ;  /* 0x0008200001107983 */ /* 0x000ea20000300a00 */
[----:B---3--:R-:W-:-:S04]  /*2ab70*/  IMAD.WIDE R164, R13, 0x4, R14 ;  /* 0x000000040da47825 */ /* 0x008fc800078e020e */
[C---:B------:R-:W-:Y:S02]  /*2ab80*/  IMAD.WIDE R108, R13.reuse, 0x4, R6 ;  /* 0x000000040d6c7825 */ /* 0x040fe400078e0206 */
[----:B------:R-:W3:Y:S04]  /*2ab90*/  LDL.LU.64 R6, [R1+0x810] ;  /* 0x0008100001067983 */ /* 0x000ee80000300a00 */
[----:B------:R-:W-:Y:S04]  /*2aba0*/  STL.64 [R1+0x1138], R114 ;  /* 0x0011387201007387 */ /* 0x000fe80000100a00 */
[----:B------:R-:W-:Y:S01]  /*2abb0*/  STL.64 [R1+0x1fe8], R114 ;  /* 0x001fe87201007387 */ /* 0x000fe20000100a00 */
[----:B----4-:R-:W-:-:S03]  /*2abc0*/  IMAD.WIDE R50, R13, 0x4, R2 ;  /* 0x000000040d327825 */ /* 0x010fc600078e0202 */
[----:B------:R-:W4:Y:S04]  /*2abd0*/  LDL.LU.64 R2, [R1+0x800] ;  /* 0x0008000001027983 */ /* 0x000f280000300a00 */
[----:B------:R-:W-:Y:S04]  /*2abe0*/  STL.64 [R1+0x1130], R184 ;  /* 0x001130b801007387 */ /* 0x000fe80000100a00 */
[----:B------:R-:W-:Y:S01]  /*2abf0*/  STL.64 [R1+0x1ff0], R184 ;  /* 0x001ff0b801007387 */ /* 0x000fe20000100a00 */
[----:B------:R-:W-:-:S03]  /*2ac00*/  IMAD.WIDE R128, R13, 0x4, R246 ;  /* 0x000000040d807825 */ /* 0x000fc600078e02f6 */
[----:B------:R-:W4:Y:S04]  /*2ac10*/  LDL.LU.64 R246, [R1+0x7f0] ;  /* 0x0007f00001f67983 */ /* 0x000f280000300a00 */
[----:B------:R-:W-:Y:S04]  /*2ac20*/  STL.64 [R1+0x1128], R164 ;  /* 0x001128a401007387 */ /* 0x000fe80000100a00 */
[----:B------:R-:W-:Y:S04]  /*2ac30*/  STL.64 [R1+0x1ff8], R164 ;  /* 0x001ff8a401007387 */ /* 0x000fe80000100a00 */
[----:B------:R-:W4:Y:S04]  /*2ac40*/  LDL.LU.64 R14, [R1+0x7e0] ;  /* 0x0007e000010e7983 */ /* 0x000f280000300a00 */
[----:B------:R-:W-:Y:S04]  /*2ac50*/  STL.64 [R1+0x1110], R128 ;  /* 0x0011108001007387 */ /* 0x000fe80000100a00 */
[----:B------:R-:W-:Y:S04]  /*2ac60*/  STL.64 [R1+0x2188], R128 ;  /* 0x0021888001007387 */ /* 0x000fe80000100a00 */
[----:B------:R-:W-:Y:S01]  /*2ac70*/  STL.64 [R1+0x1120], R108 ;  /* 0x0011206c01007387 */ /* 0x000fe20000100a00 */
[----:B------:R-:W-:-:S03]  /*2ac80*/  IMAD.WIDE R54, R13, 0x4, R218 ;  /* 0x000000040d367825 */ /* 0x000fc600078e02da */
[----:B------:R-:W-:Y:S04]  /*2ac90*/  STL.64 [R1+0x2000], R108 ;  /* 0x0020006c01007387 */ /* 0x000fe80000100a00 */
[----:B------:R-:W4:Y:S01]  /*2aca0*/  LDL.LU.64 R218, [R1+0x7d0] ;  /* 0x0007d00001da7983 */ /* 0x000f220000300a00 */
[----:B--2---:R-:W-:-:S03]  /*2acb0*/  IMAD.WIDE R112, R13, 0x4, R248 ;  /* 0x000000040d707825 */ /* 0x004fc600078e02f8 */
[----:B------:R-:W2:Y:S04]  /*2acc0*/  LDL.LU.64 R248, [R1+0x7c0] ;  /* 0x0007c00001f87983 */ /* 0x000ea80000300a00 */
[----:B------:R-:W-:Y:S04]  /*2acd0*/  STL.64 [R1+0x1108], R54 ;  /* 0x0011083601007387 */ /* 0x000fe80000100a00 */
[----:B------:R-:W-:Y:S04]  /*2ace0*/  STL.64 [R1+0x2128], R54 ;  /* 0x0021283601007387 */ /* 0x000fe80000100a00 */
[----:B------:R-:W-:Y:S04]  /*2acf0*/  STL.64 [R1+0x1118], R50 ;  /* 0x0011183201007387 */ /* 0x000fe80000100a00 */
[----:B------:R-:W-:Y:S04]  /*2ad00*/  STL.64 [R1+0x2008], R50 ;  /* 0x0020083201007387 */ /* 0x000fe80000100a00 */
[----:B------:R-:W-:Y:S01]  /*2ad10*/  STL.64 [R1+0x1100], R112 ;  /* 0x0011007001007387 */ /* 0x000fe20000100a00 */
[----:B------:R-:W-:-:S03]  /*2ad20*/  IMAD.WIDE R170, R13, 0x4, R20 ;  /* 0x000000040daa7825 */ /* 0x000fc600078e0214 */
[----:B------:R4:W-:Y:S04]  /*2ad30*/  STL.64 [R1+0x2070], R112 ;  /* 0x0020707001007387 */ /* 0x0009e80000100a00 */
[----:B------:R-:W2:Y:S01]  /*2ad40*/  LDL.LU.64 R24, [R1+0x7b0] ;  /* 0x0007b00001187983 */ /* 0x000ea20000300a00 */
[----:B-1----:R-:W-:-:S03]  /*2ad50*/  IMAD.WIDE R4, R13, 0x4, R18 ;  /* 0x000000040d047825 */ /* 0x002fc600078e0212 */
[----:B------:R-:W2:Y:S01]  /*2ad60*/  LDL.LU.64 R18, [R1+0x7a0] ;  /* 0x0007a00001127983 */ /* 0x000ea20000300a00 */
[----:B------:R-:W-:-:S03]  /*2ad70*/  IMAD.WIDE R162, R13, 0x4, R16 ;  /* 0x000000040da27825 */ /* 0x000fc600078e0210 */
[----:B------:R-:W2:Y:S01]  /*2ad80*/  LDL.LU.64 R16, [R1+0x790] ;  /* 0x0007900001107983 */ /* 0x000ea20000300a00 */
[----:B---3--:R-:W-:-:S03]  /*2ad90*/  IMAD.WIDE R106, R13, 0x4, R6 ;  /* 0x000000040d6a7825 */ /* 0x008fc600078e0206 */
[----:B------:R-:W3:Y:S04]  /*2ada0*/  LDL.LU.64 R6, [R1+0x780] ;  /* 0x0007800001067983 */ /* 0x000ee80000300a00 */
[----:B------:R-:W-:Y:S04]  /*2adb0*/  STL.64 [R1+0x10f8], R170 ;  /* 0x0010f8aa01007387 */ /* 0x000fe80000100a00 */
[----:B------:R-:W-:Y:S01]  /*2adc0*/  STL.64 [R1+0x2010], R170 ;  /* 0x002010aa01007387 */ /* 0x000fe20000100a00 */
[----:B----4-:R-:W-:-:S03]  /*2add0*/  IMAD.WIDE R48, R13, 0x4, R2 ;  /* 0x000000040d307825 */ /* 0x010fc600078e0202 */
[----:B------:R-:W4:Y:S04]  /*2ade0*/  LDL.LU.64 R2, [R1+0x770] ;  /* 0x0007700001027983 */ /* 0x000f280000300a00 */
[----:B------:R-:W-:Y:S04]  /*2adf0*/  STL.64 [R1+0x10f0], R4 ;  /* 0x0010f00401007387 */ /* 0x000fe80000100a00 */
[----:B------:R1:W-:Y:S01]  /*2ae00*/  STL.64 [R1+0x2018], R4 ;  /* 0x0020180401007387 */ /* 0x0003e20000100a00 */
[----:B------:R-:W-:-:S03]  /*2ae10*/  IMAD.WIDE R112, R13, 0x4, R246 ;  /* 0x000000040d707825 */ /* 0x000fc600078e02f6 */
        /* <DEDUP_REMOVED lines=8> */
[----:B------:R-:W-:Y:S04]  /*2aea0*/  STL.64 [R1+0x2028], R106 ;  /* 0x0020286a01007387 */ /* 0x000fe80000100a00 */
[----:B------:R-:W4:Y:S04]  /*2aeb0*/  LDL.LU.64 R20, [R1+0x750] ;  /* 0x0007500001147983 */ /* 0x000f280000300a00 */
[----:B------:R-:W-:Y:S04]  /*2aec0*/  STL.64 [R1+0x10d8], R48 ;  /* 0x0010d83001007387 */ /* 0x000fe80000100a00 */
[----:B------:R-:W-:Y:S01]  /*2aed0*/  STL.64 [R1+0x2030], R48 ;  /* 0x0020303001007387 */ /* 0x000fe20000100a00 */
[----:B------:R-:W-:-:S04]  /*2aee0*/  IMAD.WIDE R70, R13, 0x4, R218 ;  /* 0x000000040d467825 */ /* 0x000fc800078e02da */
[C---:B--2---:R-:W-:Y:S02]  /*2aef0*/  IMAD.WIDE R182, R13.reuse, 0x4, R248 ;  /* 0x000000040db67825 */ /* 0x044fe400078e02f8 */
[----:B------:R-:W2:Y:S04]  /*2af00*/  LDL.LU.64 R248, [R1+0x740] ;  /* 0x0007400001f87983 */ /* 0x000ea80000300a00 */
[----:B------:R-:W2:Y:S04]  /*2af10*/  LDL.LU.64 R14, [R1+0x730] ;  /* 0x00073000010e7983 */ /* 0x000ea80000300a00 */
[----:B------:R-:W2:Y:S04]  /*2af20*/  LDL.LU.64 R22, [R1+0x720] ;  /* 0x0007200001167983 */ /* 0x000ea80000300a00 */
[----:B------:R-:W2:Y:S04]  /*2af30*/  LDL.LU.64 R218, [R1+0x710] ;  /* 0x0007100001da7983 */ /* 0x000ea80000300a00 */
[----:B------:R-:W-:Y:S04]  /*2af40*/  STL.64 [R1+0x10c0], R70 ;  /* 0x0010c04601007387 */ /* 0x000fe80000100a00 */
[----:B------:R-:W-:Y:S01]  /*2af50*/  STL.64 [R1+0x2078], R70 ;  /* 0x0020784601007387 */ /* 0x000fe20000100a00 */
[----:B------:R-:W-:-:S04]  /*2af60*/  IMAD.WIDE R8, R13, 0x4, R24 ;  /* 0x000000040d087825 */ /* 0x000fc800078e0218 */
[C---:B------:R-:W-:Y:S02]  /*2af70*/  IMAD.WIDE R160, R13.reuse, 0x4, R18 ;  /* 0x000000040da07825 */ /* 0x040fe400078e0212 */
[----:B------:R-:W2:Y:S04]  /*2af80*/  LDL.LU.64 R18, [R1+0x700] ;  /* 0x0007000001127983 */ /* 0x000ea80000300a00 */
[----:B------:R-:W-:Y:S04]  /*2af90*/  STL.64 [R1+0x10b8], R182 ;  /* 0x0010b8b601007387 */ /* 0x000fe80000100a00 */
[----:B------:R-:W-:Y:S01]  /*2afa0*/  STL.64 [R1+0x2038], R182 ;  /* 0x002038b601007387 */ /* 0x000fe20000100a00 */
[----:B------:R-:W-:-:S04]  /*2afb0*/  IMAD.WIDE R104, R13, 0x4, R16 ;  /* 0x000000040d687825 */ /* 0x000fc800078e0210 */
[C---:B---3--:R-:W-:Y:S02]  /*2afc0*/  IMAD.WIDE R46, R13.reuse, 0x4, R6 ;  /* 0x000000040d2e7825 */ /* 0x048fe400078e0206 */
[----:B------:R-:W3:Y:S04]  /*2afd0*/  LDL.LU.64 R6, [R1+0x6f0] ;  /* 0x0006f00001067983 */ /* 0x000ee80000300a00 */
[----:B------:R-:W-:Y:S04]  /*2afe0*/  STL.64 [R1+0x10b0], R8 ;  /* 0x0010b00801007387 */ /* 0x000fe80000100a00 */
[----:B------:R-:W-:Y:S01]  /*2aff0*/  STL.64 [R1+0x2040], R8 ;  /* 0x0020400801007387 */ /* 0x000fe20000100a00 */
[----:B----4-:R-:W-:-:S03]  /*2b000*/  IMAD.WIDE R56, R13, 0x4, R2 ;  /* 0x000000040d387825 */ /* 0x010fc600078e0202 */
[----:B------:R-:W4:Y:S04]  /*2b010*/  LDL.LU.64 R2, [R1+0x6e0] ;  /* 0x0006e00001027983 */ /* 0x000f280000300a00 */
[----:B------:R-:W-:Y:S04]  /*2b020*/  STL.64 [R1+0x10a8], R160 ;  /* 0x0010a8a001007387 */ /* 0x000fe80000100a00 */
[----:B------:R-:W-:Y:S04]  /*2b030*/  STL.64 [R1+0x2048], R160 ;  /* 0x002048a001007387 */ /* 0x000fe80000100a00 */
[----:B------:R-:W4:Y:S01]  /*2b040*/  LDL.LU.64 R16, [R1+0x6d0] ;  /* 0x0006d00001107983 */ /* 0x000f220000300a00 */
[----:B-1----:R-:W-:-:S03]  /*2b050*/  IMAD.WIDE R4, R13, 0x4, R246 ;  /* 0x000000040d047825 */ /* 0x002fc600078e02f6 */
[----:B------:R-:W4:Y:S04]  /*2b060*/  LDL.LU.64 R246, [R1+0x6c0] ;  /* 0x0006c00001f67983 */ /* 0x000f280000300a00 */
[----:B------:R1:W-:Y:S04]  /*2b070*/  STL.64 [R1+0x1088], R4 ;  /* 0x0010880401007387 */ /* 0x0003e80000100a00 */
[----:B------:R-:W-:Y:S04]  /*2b080*/  STL.64 [R1+0x1090], R56 ;  /* 0x0010903801007387 */ /* 0x000fe80000100a00 */
[----:B------:R-:W-:Y:S04]  /*2b090*/  STL.64 [R1+0x2198], R56 ;  /* 0x0021983801007387 */ /* 0x000fe80000100a00 */
[----:B------:R-:W-:Y:S04]  /*2b0a0*/  STL.64 [R1+0x10a0], R104 ;  /* 0x0010a06801007387 */ /* 0x000fe80000100a00 */
[----:B------:R-:W-:Y:S01]  /*2b0b0*/  STL.64 [R1+0x2050], R104 ;  /* 0x0020506801007387 */ /* 0x000fe20000100a00 */
[----:B-1----:R-:W-:-:S03]  /*2b0c0*/  IMAD.WIDE R4, R13, 0x4, R20 ;  /* 0x000000040d047825 */ /* 0x002fc600078e0214 */
[----:B------:R-:W4:Y:S04]  /*2b0d0*/  LDL.LU.64 R20, [R1+0x6b0] ;  /* 0x0006b00001147983 */ /* 0x000f280000300a00 */
[----:B------:R-:W-:Y:S04]  /*2b0e0*/  STL.64 [R1+0x1098], R46 ;  /* 0x0010982e01007387 */ /* 0x000fe80000100a00 */
[----:B------:R4:W-:Y:S04]  /*2b0f0*/  STL.64 [R1+0x1080], R4 ;  /* 0x0010800401007387 */ /* 0x0009e80000100a00 */
[----:B------:R1:W-:Y:S01]  /*2b100*/  STL.64 [R1+0x2058], R46 ;  /* 0x0020582e01007387 */ /* 0x0003e20000100a00 */
[----:B--2---:R-:W-:-:S03]  /*2b110*/  IMAD.WIDE R58, R13, 0x4, R248 ;  /* 0x000000040d3a7825 */ /* 0x004fc600078e02f8 */
[----:B------:R-:W2:Y:S01]  /*2b120*/  LDL.LU.64 R248, [R1+0x6a0] ;  /* 0x0006a00001f87983 */ /* 0x000ea20000300a00 */
[----:B------:R-:W-:-:S03]  /*2b130*/  IMAD.WIDE R10, R13, 0x4, R14 ;  /* 0x000000040d0a7825 */ /* 0x000fc600078e020e */
[----:B------:R-:W2:Y:S01]  /*2b140*/  LDL.LU.64 R14, [R1+0x690] ;  /* 0x00069000010e7983 */ /* 0x000ea20000300a00 */
[----:B------:R-:W-:-:S03]  /*2b150*/  IMAD.WIDE R102, R13, 0x4, R218 ;  /* 0x000000040d667825 */ /* 0x000fc600078e02da */
[----:B------:R-:W2:Y:S04]  /*2b160*/  LDL.LU.64 R218, [R1+0x680] ;  /* 0x0006800001da7983 */ /* 0x000ea80000300a00 */
[----:B------:R-:W-:Y:S01]  /*2b170*/  STL.64 [R1+0x1078], R58 ;  /* 0x0010783a01007387 */ /* 0x000fe20000100a00 */
[----:B------:R-:W-:-:S03]  /*2b180*/  IMAD.WIDE R158, R13, 0x4, R22 ;  /* 0x000000040d9e7825 */ /* 0x000fc600078e0216 */
[----:B------:R-:W-:Y:S01]  /*2b190*/  STL.64 [R1+0x2060], R58 ;  /* 0x0020603a01007387 */ /* 0x000fe20000100a00 */
[----:B------:R-:W-:-:S03]  /*2b1a0*/  IMAD.WIDE R44, R13, 0x4, R18 ;  /* 0x000000040d2c7825 */ /* 0x000fc600078e0212 */
[----:B------:R-:W2:Y:S04]  /*2b1b0*/  LDL.LU.64 R18, [R1+0x670] ;  /* 0x0006700001127983 */ /* 0x000ea80000300a00 */
[----:B------:R-:W-:Y:S04]  /*2b1c0*/  STL.64 [R1+0x1070], R10 ;  /* 0x0010700a01007387 */ /* 0x000fe80000100a00 */
[----:B------:R2:W-:Y:S01]  /*2b1d0*/  STL.64 [R1+0x2080], R10 ;  /* 0x0020800a01007387 */ /* 0x0005e20000100a00 */
[----:B---3--:R-:W-:-:S03]  /*2b1e0*/  IMAD.WIDE R54, R13, 0x4, R6 ;  /* 0x000000040d367825 */ /* 0x008fc600078e0206 */
[----:B------:R-:W3:Y:S04]  /*2b1f0*/  LDL.LU.64 R6, [R1+0x660] ;  /* 0x0006600001067983 */ /* 0x000ee80000300a00 */
[----:B------:R-:W-:Y:S04]  /*2b200*/  STL.64 [R1+0x1068], R158 ;  /* 0x0010689e01007387 */ /* 0x000fe80000100a00 */
[----:B------:R-:W-:Y:S01]  /*2b210*/  STL.64 [R1+0x2090], R158 ;  /* 0x0020909e01007387 */ /* 0x000fe20000100a00 */
[----:B----4-:R-:W-:-:S03]  /*2b220*/  IMAD.WIDE R4, R13, 0x4, R2 ;  /* 0x000000040d047825 */ /* 0x010fc600078e0202 */
[----:B------:R-:W4:Y:S04]  /*2b230*/  LDL.LU.64 R2, [R1+0x650] ;  /* 0x0006500001027983 */ /* 0x000f280000300a00 */
[----:B------:R-:W-:Y:S04]  /*2b240*/  STL.64 [R1+0x1050], R54 ;  /* 0x0010503601007387 */ /* 0x000fe80000100a00 */
[----:B------:R3:W-:Y:S04]  /*2b250*/  STL.64 [R1+0x1048], R4 ;  /* 0x0010480401007387 */ /* 0x0007e80000100a00 */
[----:B------:R-:W-:Y:S01]  /*2b260*/  STL.64 [R1+0x21a0], R54 ;  /* 0x0021a03601007387 */ /* 0x000fe20000100a00 */
[----:B-1----:R-:W-:-:S03]  /*2b270*/  IMAD.WIDE R46, R13, 0x4, R16 ;  /* 0x000000040d2e7825 */ /* 0x002fc600078e0210 */
[----:B------:R-:W-:Y:S04]  /*2b280*/  STL.64 [R1+0x1060], R102 ;  /* 0x0010606601007387 */ /* 0x000fe80000100a00 */
[----:B------:R-:W-:Y:S01]  /*2b290*/  STL.64 [R1+0x2098], R102 ;  /* 0x0020986601007387 */ /* 0x000fe20000100a00 */
[----:B------:R-:W-:-:S03]  /*2b2a0*/  IMAD.WIDE R116, R13, 0x4, R246 ;  /* 0x000000040d747825 */ /* 0x000fc600078e02f6 */
[----:B------:R-:W-:Y:S04]  /*2b2b0*/  STL.64 [R1+0x1058], R44 ;  /* 0x0010582c01007387 */ /* 0x000fe80000100a00 */
[----:B------:R-:W-:Y:S04]  /*2b2c0*/  STL.64 [R1+0x20a0], R44 ;  /* 0x0020a02c01007387 */ /* 0x000fe80000100a00 */
[----:B------:R-:W4:Y:S04]  /*2b2d0*/  LDL.LU.64 R16, [R1+0x640] ;  /* 0x0006400001107983 */ /* 0x000f280000300a00 */
[----:B------:R-:W4:Y:S04]  /*2b2e0*/  LDL.LU.64 R246, [R1+0x630] ;  /* 0x0006300001f67983 */ /* 0x000f280000300a00 */
[----:B------:R-:W-:Y:S04]  /*2b2f0*/  STL.64 [R1+0x1040], R46 ;  /* 0x0010402e01007387 */ /* 0x000fe80000100a00 */
[----:B------:R-:W-:Y:S01]  /*2b300*/  STL.64 [R1+0x20a8], R46 ;  /* 0x0020a82e01007387 */ /* 0x000fe20000100a00 */
[----:B------:R-:W-:-:S04]  /*2b310*/  IMAD.WIDE R216, R13, 0x4, R20 ;  /* 0x000000040dd87825 */ /* 0x000fc800078e0214 */
[C---:B--2---:R-:W-:Y:S02]  /*2b320*/  IMAD.WIDE R156, R13.reuse, 0x4, R248 ;  /* 0x000000040d9c7825 */ /* 0x044fe400078e02f8 */
[----:B------:R-:W2:Y:S02]  /*2b330*/  LDL.LU.64 R248, [R1+0x620] ;  /* 0x0006200001f87983 */ /* 0x000ea40000300a00 */
[C---:B------:R-:W-:Y:S02]  /*2b340*/  IMAD.WIDE R100, R13.reuse, 0x4, R14 ;  /* 0x000000040d647825 */ /* 0x040fe400078e020e */
[----:B------:R-:W2:Y:S04]  /*2b350*/  LDL.LU.64 R14, [R1+0x610] ;  /* 0x00061000010e7983 */ /* 0x000ea80000300a00 */
[----:B------:R-:W-:Y:S01]  /*2b360*/  STL.64 [R1+0x1038], R116 ;  /* 0x0010387401007387 */ /* 0x000fe20000100a00 */
[----:B------:R-:W-:-:S03]  /*2b370*/  IMAD.WIDE R42, R13, 0x4, R218 ;  /* 0x000000040d2a7825 */ /* 0x000fc600078e02da */
[----:B------:R-:W-:Y:S04]  /*2b380*/  STL.64 [R1+0x20b0], R116 ;  /* 0x0020b07401007387 */ /* 0x000fe80000100a00 */
[----:B------:R-:W2:Y:S04]  /*2b390*/  LDL.LU.64 R20, [R1+0x600] ;  /* 0x0006000001147983 */ /* 0x000ea80000300a00 */
[----:B------:R-:W2:Y:S04]  /*2b3a0*/  LDL.LU.64 R218, [R1+0x5f0] ;  /* 0x0005f00001da7983 */ /* 0x000ea80000300a00 */
[----:B------:R-:W-:Y:S04]  /*2b3b0*/  STL.64 [R1+0x1030], R216 ;  /* 0x001030d801007387 */ /* 0x000fe80000100a00 */
[----:B------:R-:W-:Y:S01]  /*2b3c0*/  STL.64 [R1+0x20b8], R216 ;  /* 0x0020b8d801007387 */ /* 0x000fe20000100a00 */
[----:B------:R-:W-:-:S03]  /*2b3d0*/  IMAD.WIDE R10, R13, 0x4, R18 ;  /* 0x000000040d0a7825 */ /* 0x000fc600078e0212 */
[----:B------:R-:W2:Y:S04]  /*2b3e0*/  LDL.LU.64 R18, [R1+0x5e8] ;  /* 0x0005e80001127983 */ /* 0x000ea80000300a00 */
[----:B------:R-:W-:Y:S04]  /*2b3f0*/  STL.64 [R1+0x1028], R156 ;  /* 0x0010289c01007387 */ /* 0x000fe80000100a00 */
[----:B------:R-:W-:Y:S01]  /*2b400*/  STL.64 [R1+0x20c0], R156 ;  /* 0x0020c09c01007387 */ /* 0x000fe20000100a00 */
[----:B---3--:R-:W-:-:S03]  /*2b410*/  IMAD.WIDE R4, R13, 0x4, R6 ;  /* 0x000000040d047825 */ /* 0x008fc600078e0206 */
[----:B------:R-:W3:Y:S04]  /*2b420*/  LDL.LU.64 R6, [R1+0x5e0] ;  /* 0x0005e00001067983 */ /* 0x000ee80000300a00 */
[----:B------:R-:W-:Y:S04]  /*2b430*/  STL.64 [R1+0x1010], R10 ;  /* 0x0010100a01007387 */ /* 0x000fe80000100a00 */
[----:B------:R1:W-:Y:S04]  /*2b440*/  STL.64 [R1+0x1008], R4 ;  /* 0x0010080401007387 */ /* 0x0003e80000100a00 */
[----:B------:R-:W-:Y:S04]  /*2b450*/  STL.64 [R1+0x21a8], R10 ;  /* 0x0021a80a01007387 */ /* 0x000fe80000100a00 */
[----:B------:R-:W-:Y:S04]  /*2b460*/  STL.64 [R1+0x1020], R100 ;  /* 0x0010206401007387 */ /* 0x000fe80000100a00 */
[----:B------:R-:W-:Y:S04]  /*2b470*/  STL.64 [R1+0x20c8], R100 ;  /* 0x0020c86401007387 */ /* 0x000fe80000100a00 */
[----:B------:R-:W3:Y:S01]  /*2b480*/  LDL.LU.64 R22, [R1+0x5d8] ;  /* 0x0005d80001167983 */ /* 0x000ee20000300a00 */
[----:B----4-:R-:W-:-:S03]  /*2b490*/  IMAD.WIDE R104, R13, 0x4, R2 ;  /* 0x000000040d687825 */ /* 0x010fc600078e0202 */
[----:B------:R-:W4:Y:S04]  /*2b4a0*/  LDL.LU.64 R2, [R1+0x5d0] ;  /* 0x0005d00001027983 */ /* 0x000f280000300a00 */
[----:B------:R-:W-:Y:S04]  /*2b4b0*/  STL.64 [R1+0x1018], R42 ;  /* 0x0010182a01007387 */ /* 0x000fe80000100a00 */
[----:B------:R-:W-:Y:S01]  /*2b4c0*/  STL.64 [R1+0x20d0], R42 ;  /* 0x0020d02a01007387 */ /* 0x000fe20000100a00 */
[----:B------:R-:W-:-:S03]  /*2b4d0*/  IMAD.WIDE R172, R13, 0x4, R16 ;  /* 0x000000040dac7825 */ /* 0x000fc600078e0210 */
[----:B------:R-:W4:Y:S01]  /*2b4e0*/  LDL.LU.64 R16, [R1+0x5c8] ;  /* 0x0005c80001107983 */ /* 0x000f220000300a00 */
[----:B------:R-:W-:-:S03]  /*2b4f0*/  IMAD.WIDE R214, R13, 0x4, R246 ;  /* 0x000000040dd67825 */ /* 0x000fc600078e02f6 */
[----:B------:R-:W4:Y:S04]  /*2b500*/  LDL.LU.64 R246, [R1+0x5c0] ;  /* 0x0005c00001f67983 */ /* 0x000f280000300a00 */
[----:B------:R-:W-:Y:S04]  /*2b510*/  STL.64 [R1+0x1000], R104 ;  /* 0x0010006801007387 */ /* 0x000fe80000100a00 */
[----:B------:R-:W-:Y:S01]  /*2b520*/  STL.64 [R1+0x20d8], R104 ;  /* 0x0020d86801007387 */ /* 0x000fe20000100a00 */
[----:B--2---:R-:W-:-:S03]  /*2b530*/  IMAD.WIDE R154, R13, 0x4, R248 ;  /* 0x000000040d9a7825 */ /* 0x004fc600078e02f8 */
[----:B------:R-:W2:Y:S01]  /*2b540*/  LDL.LU.64 R248, [R1+0x5b8] ;  /* 0x0005b80001f87983 */ /* 0x000ea20000300a00 */
[----:B------:R-:W-:-:S03]  /*2b550*/  IMAD.WIDE R98, R13, 0x4, R14 ;  /* 0x000000040d627825 */ /* 0x000fc600078e020e */
[----:B------:R-:W2:Y:S04]  /*2b560*/  LDL.LU.64 R14, [R1+0x5b0] ;  /* 0x0005b000010e7983 */ /* 0x000ea80000300a00 */
[----:B------:R-:W-:Y:S04]  /*2b570*/  STL.64 [R1+0xff8], R172 ;  /* 0x000ff8ac01007387 */ /* 0x000fe80000100a00 */
[----:B------:R-:W-:Y:S04]  /*2b580*/  STL.64 [R1+0x20e0], R172 ;  /* 0x0020e0ac01007387 */ /* 0x000fe80000100a00 */
[----:B------:R-:W-:Y:S01]  /*2b590*/  STL.64 [R1+0xff0], R214 ;  /* 0x000ff0d601007387 */ /* 0x000fe20000100a00 */
[----:B-1----:R-:W-:-:S03]  /*2b5a0*/  IMAD.WIDE R4, R13, 0x4, R218 ;  /* 0x000000040d047825 */ /* 0x002fc600078e02da */
[----:B------:R-:W-:Y:S04]  /*2b5b0*/  STL.64 [R1+0x20e8], R214 ;  /* 0x0020e8d601007387 */ /* 0x000fe80000100a00 */
[----:B------:R-:W2:Y:S04]  /*2b5c0*/  LDL.LU.64 R218, [R1+0x5a8] ;  /* 0x0005a80001da7983 */ /* 0x000ea80000300a00 */
[----:B------:R-:W-:Y:S01]  /*2b5d0*/  STL.64 [R1+0xfe8], R154 ;  /* 0x000fe89a01007387 */ /* 0x000fe20000100a00 */
[----:B------:R-:W-:-:S03]  /*2b5e0*/  IMAD.WIDE R40, R13, 0x4, R20 ;  /* 0x000000040d287825 */ /* 0x000fc600078e0214 */
[----:B------:R1:W-:Y:S04]  /*2b5f0*/  STL.64 [R1+0xfd0], R4 ;  /* 0x000fd00401007387 */ /* 0x0003e80000100a00 */
[----:B------:R-:W-:Y:S04]  /*2b600*/  STL.64 [R1+0x20f0], R154 ;  /* 0x0020f09a01007387 */ /* 0x000fe80000100a00 */
[----:B------:R-:W2:Y:S01]  /*2b610*/  LDL.LU.64 R20, [R1+0x5a0] ;  /* 0x0005a00001147983 */ /* 0x000ea20000300a00 */
[----:B-1----:R-:W-:-:S03]  /*2b620*/  IMAD.WIDE R4, R13, 0x4, R18 ;  /* 0x000000040d047825 */ /* 0x002fc600078e0212 */
[----:B------:R-:W-:Y:S04]  /*2b630*/  STL.64 [R1+0xfe0], R98 ;  /* 0x000fe06201007387 */ /* 0x000fe80000100a00 */
[----:B------:R1:W-:Y:S04]  /*2b640*/  STL.64 [R1+0xfc8], R4 ;  /* 0x000fc80401007387 */ /* 0x0003e80000100a00 */
[----:B------:R-:W-:Y:S04]  /*2b650*/  STL.64 [R1+0x20f8], R98 ;  /* 0x0020f86201007387 */ /* 0x000fe80000100a00 */
[----:B------:R-:W2:Y:S01]  /*2b660*/  LDL.LU.64 R18, [R1+0x598] ;  /* 0x0005980001127983 */ /* 0x000ea20000300a00 */
[----:B---3--:R-:W-:-:S03]  /*2b670*/  IMAD.WIDE R160, R13, 0x4, R6 ;  /* 0x000000040da07825 */ /* 0x008fc600078e0206 */
[----:B------:R-:W3:Y:S04]  /*2b680*/  LDL.LU.64 R6, [R1+0x590] ;  /* 0x0005900001067983 */ /* 0x000ee80000300a00 */
[----:B------:R-:W-:Y:S04]  /*2b690*/  STL.64 [R1+0xfd8], R40 ;  /* 0x000fd82801007387 */ /* 0x000fe80000100a00 */
[----:B------:R-:W-:Y:S01]  /*2b6a0*/  STL.64 [R1+0x2100], R40 ;  /* 0x0021002801007387 */ /* 0x000fe20000100a00 */
[----:B------:R-:W-:-:S04]  /*2b6b0*/  IMAD.WIDE R126, R13, 0x4, R22 ;  /* 0x000000040d7e7825 */ /* 0x000fc800078e0216 */
[C---:B----4-:R-:W-:Y:S02]  /*2b6c0*/  IMAD.WIDE R212, R13.reuse, 0x4, R2 ;  /* 0x000000040dd47825 */ /* 0x050fe400078e0202 */
[----:B------:R-:W4:Y:S04]  /*2b6d0*/  LDL.LU.64 R2, [R1+0x588] ;  /* 0x0005880001027983 */ /* 0x000f280000300a00 */
[----:B------:R-:W-:Y:S04]  /*2b6e0*/  STL.64 [R1+0xfc0], R160 ;  /* 0x000fc0a001007387 */ /* 0x000fe80000100a00 */
[----:B------:R-:W-:Y:S01]  /*2b6f0*/  STL.64 [R1+0x2108], R160 ;  /* 0x002108a001007387 */ /* 0x000fe20000100a00 */
[----:B------:R-:W-:-:S03]  /*2b700*/  IMAD.WIDE R96, R13, 0x4, R246 ;  /* 0x000000040d607825 */ /* 0x000fc600078e02f6 */
[----:B------:R-:W4:Y:S04]  /*2b710*/  LDL.LU.64 R246, [R1+0x580] ;  /* 0x0005800001f67983 */ /* 0x000f280000300a00 */
[----:B------:R-:W-:Y:S04]  /*2b720*/  STL.64 [R1+0xfb8], R126 ;  /* 0x000fb87e01007387 */ /* 0x000fe80000100a00 */
[----:B------:R-:W-:Y:S01]  /*2b730*/  STL.64 [R1+0x2110], R126 ;  /* 0x0021107e01007387 */ /* 0x000fe20000100a00 */
[----:B------:R-:W-:-:S04]  /*2b740*/  IMAD.WIDE R152, R13, 0x4, R16 ;  /* 0x000000040d987825 */ /* 0x000fc800078e0210 */
[C---:B--2---:R-:W-:Y:S02]  /*2b750*/  IMAD.WIDE R38, R13.reuse, 0x4, R248 ;  /* 0x000000040d267825 */ /* 0x044fe400078e02f8 */
[----:B------:R-:W2:Y:S02]  /*2b760*/  LDL.LU.64 R248, [R1+0x578] ;  /* 0x0005780001f87983 */ /* 0x000ea40000300a00 */
[C---:B-1----:R-:W-:Y:S02]  /*2b770*/  IMAD.WIDE R4, R13.reuse, 0x4, R14 ;  /* 0x000000040d047825 */ /* 0x042fe400078e020e */
[----:B------:R-:W-:Y:S04]  /*2b780*/  STL.64 [R1+0xfb0], R212 ;  /* 0x000fb0d401007387 */ /* 0x000fe80000100a00 */
[----:B------:R-:W-:Y:S04]  /*2b790*/  STL.64 [R1+0x2118], R212 ;  /* 0x002118d401007387 */ /* 0x000fe80000100a00 */
[----:B------:R-:W2:Y:S04]  /*2b7a0*/  LDL.LU.64 R16, [R1+0x570] ;  /* 0x0005700001107983 */ /* 0x000ea80000300a00 */
[----:B------:R-:W2:Y:S04]  /*2b7b0*/  LDL.LU.64 R14, [R1+0x568] ;  /* 0x00056800010e7983 */ /* 0x000ea80000300a00 */
[----:B------:R-:W-:Y:S01]  /*2b7c0*/  STL.64 [R1+0xf90], R4 ;  /* 0x000f900401007387 */ /* 0x000fe20000100a00 */
[----:B------:R-:W-:-:S03]  /*2b7d0*/  IMAD.WIDE R154, R13, 0x4, R218 ;  /* 0x000000040d9a7825 */ /* 0x000fc600078e02da */
[----:B------:R-:W-:Y:S04]  /*2b7e0*/  STL.64 [R1+0xfa8], R152 ;  /* 0x000fa89801007387 */ /* 0x000fe80000100a00 */
[----:B------:R-:W-:Y:S04]  /*2b7f0*/  STL.64 [R1+0x2138], R152 ;  /* 0x0021389801007387 */ /* 0x000fe80000100a00 */
[----:B------:R-:W2:Y:S04]  /*2b800*/  LDL.LU.64 R218, [R1+0x560] ;  /* 0x0005600001da7983 */ /* 0x000ea80000300a00 */
[----:B------:R-:W-:Y:S01]  /*2b810*/  STL.64 [R1+0xfa0], R96 ;  /* 0x000fa06001007387 */ /* 0x000fe20000100a00 */
[----:B------:R-:W-:-:S03]  /*2b820*/  IMAD.WIDE R8, R13, 0x4, R20 ;  /* 0x000000040d087825 */ /* 0x000fc600078e0214 */
[----:B------:R-:W-:Y:S04]  /*2b830*/  STL.64 [R1+0x2140], R96 ;  /* 0x0021406001007387 */ /* 0x000fe80000100a00 */
[----:B------:R-:W-:Y:S04]  /*2b840*/  STL.64 [R1+0xf98], R38 ;  /* 0x000f982601007387 */ /* 0x000fe80000100a00 */
[----:B------:R-:W-:Y:S04]  /*2b850*/  STL.64 [R1+0x2148], R38 ;  /* 0x0021482601007387 */ /* 0x000fe80000100a00 */
[----:B------:R-:W-:Y:S01]  /*2b860*/  STL.64 [R1+0xf88], R154 ;  /* 0x000f889a01007387 */ /* 0x000fe20000100a00 */
[----:B------:R-:W-:-:S03]  /*2b870*/  IMAD.WIDE R60, R13, 0x4, R18 ;  /* 0x000000040d3c7825 */ /* 0x000fc600078e0212 */
[----:B------:R-:W-:Y:S04]  /*2b880*/  STL.64 [R1+0x2150], R154 ;  /* 0x0021509a01007387 */ /* 0x000fe80000100a00 */
[----:B------:R-:W2:Y:S04]  /*2b890*/  LDL.LU.64 R20, [R1+0x558] ;  /* 0x0005580001147983 */ /* 0x000ea80000300a00 */
[----:B------:R-:W2:Y:S04]  /*2b8a0*/  LDL.LU.64 R18, [R1+0x550] ;  /* 0x0005500001127983 */ /* 0x000ea80000300a00 */
[----:B------:R-:W-:Y:S04]  /*2b8b0*/  STL.64 [R1+0xf80], R8 ;  /* 0x000f800801007387 */ /* 0x000fe80000100a00 */
[----:B------:R-:W-:Y:S04]  /*2b8c0*/  STL.64 [R1+0x2158], R8 ;  /* 0x0021580801007387 */ /* 0x000fe80000100a00 */
[----:B------:R-:W2:Y:S01]  /*2b8d0*/  LDL.LU.64 R28, [R1+0x548] ;  /* 0x00054800011c7983 */ /* 0x000ea20000300a00 */
[----:B---3--:R-:W-:-:S04]  /*2b8e0*/  IMAD.WIDE R210, R13, 0x4, R6 ;  /* 0x000000040dd27825 */ /* 0x008fc800078e0206 */
[C---:B----4-:R-:W-:Y:S02]  /*2b8f0*/  IMAD.WIDE R6, R13.reuse, 0x4, R2 ;  /* 0x000000040d067825 */ /* 0x050fe400078e0202 */
[----:B------:R-:W3:Y:S04]  /*2b900*/  LDL.LU.64 R2, [R1+0x540] ;  /* 0x0005400001027983 */ /* 0x000ee80000300a00 */
[----:B------:R-:W-:Y:S04]  /*2b910*/  STL.64 [R1+0x2160], R6 ;  /* 0x0021600601007387 */ /* 0x000fe80000100a00 */
[----:B------:R-:W4:Y:S01]  /*2b920*/  LDL.LU.64 R22, [R1+0x538] ;  /* 0x0005380001167983 */ /* 0x000f220000300a00 */
[----:B------:R-:W-:-:S03]  /*2b930*/  IMAD.WIDE R94, R13, 0x4, R246 ;  /* 0x000000040d5e7825 */ /* 0x000fc600078e02f6 */
[----:B------:R-:W4:Y:S04]  /*2b940*/  LDL.LU.64 R246, [R1+0x530] ;  /* 0x0005300001f67983 */ /* 0x000f280000300a00 */
[----:B------:R-:W-:Y:S04]  /*2b950*/  STL.64 [R1+0xf78], R60 ;  /* 0x000f783c01007387 */ /* 0x000fe80000100a00 */
[----:B------:R-:W-:Y:S01]  /*2b960*/  STL.64 [R1+0x2168], R60 ;  /* 0x0021683c01007387 */ /* 0x000fe20000100a00 */
[----:B--2---:R-:W-:-:S03]  /*2b970*/  IMAD.WIDE R36, R13, 0x4, R248 ;  /* 0x000000040d247825 */ /* 0x004fc600078e02f8 */
[----:B------:R-:W2:Y:S04]  /*2b980*/  LDL.LU.64 R248, [R1+0x528] ;  /* 0x0005280001f87983 */ /* 0x000ea80000300a00 */
[----:B------:R-:W-:Y:S04]  /*2b990*/  STL.64 [R1+0xf70], R210 ;  /* 0x000f70d201007387 */ /* 0x000fe80000100a00 */
[----:B------:R1:W-:Y:S01]  /*2b9a0*/  STL.64 [R1+0x2170], R210 ;  /* 0x002170d201007387 */ /* 0x0003e20000100a00 */
[----:B------:R-:W-:-:S03]  /*2b9b0*/  IMAD.WIDE R214, R13, 0x4, R14 ;  /* 0x000000040dd67825 */ /* 0x000fc600078e020e */
[----:B------:R-:W2:Y:S04]  /*2b9c0*/  LDL.LU.64 R14, [R1+0x520] ;  /* 0x00052000010e7983 */ /* 0x000ea80000300a00 */
[----:B------:R-:W-:Y:S01]  /*2b9d0*/  STL.64 [R1+0xf60], R94 ;  /* 0x000f605e01007387 */ /* 0x000fe20000100a00 */
[----:B-1----:R-:W-:-:S03]  /*2b9e0*/  IMAD.WIDE R210, R13, 0x4, R16 ;  /* 0x000000040dd27825 */ /* 0x002fc600078e0210 */
[----:B------:R-:W-:Y:S04]  /*2b9f0*/  STL.64 [R1+0x2178], R94 ;  /* 0x0021785e01007387 */ /* 0x000fe80000100a00 */
[----:B------:R-:W2:Y:S04]  /*2ba00*/  LDL.LU.64 R26, [R1+0x518] ;  /* 0x00051800011a7983 */ /* 0x000ea80000300a00 */
[----:B------:R-:W2:Y:S01]  /*2ba10*/  LDL.LU.64 R16, [R1+0x510] ;  /* 0x0005100001107983 */ /* 0x000ea20000300a00 */
[----:B------:R-:W-:-:S03]  /*2ba20*/  IMAD.WIDE R182, R13, 0x4, R218 ;  /* 0x000000040db67825 */ /* 0x000fc600078e02da */
[----:B------:R-:W2:Y:S04]  /*2ba30*/  LDL.LU.64 R24, [R1+0x508] ;  /* 0x0005080001187983 */ /* 0x000ea80000300a00 */
[----:B------:R-:W2:Y:S04]  /*2ba40*/  LDL.LU.64 R218, [R1+0x500] ;  /* 0x0005000001da7983 */ /* 0x000ea80000300a00 */
[----:B------:R-:W-:Y:S04]  /*2ba50*/  STL.64 [R1+0xf50], R210 ;  /* 0x000f50d201007387 */ /* 0x000fe80000100a00 */
[----:B------:R-:W-:Y:S04]  /*2ba60*/  STL.64 [R1+0x2180], R210 ;  /* 0x002180d201007387 */ /* 0x000fe80000100a00 */
[----:B------:R-:W-:Y:S04]  /*2ba70*/  STL.64 [R1+0xf58], R36 ;  /* 0x000f582401007387 */ /* 0x000fe80000100a00 */
[----:B------:R1:W-:Y:S01]  /*2ba80*/  STL.64 [R1+0x21b0], R36 ;  /* 0x0021b02401007387 */ /* 0x0003e20000100a00 */
[----:B------:R-:W-:-:S03]  /*2ba90*/  IMAD.WIDE R118, R13, 0x4, R20 ;  /* 0x000000040d767825 */ /* 0x000fc600078e0214 */
[----:B------:R-:W-:Y:S01]  /*2baa0*/  STL.64 [R1+0xf48], R214 ;  /* 0x000f48d601007387 */ /* 0x000fe20000100a00 */
[----:B------:R-:W-:-:S03]  /*2bab0*/  IMAD.WIDE R208, R13, 0x4, R18 ;  /* 0x000000040dd07825 */ /* 0x000fc600078e0212 */
[----:B------:R-:W2:Y:S04]  /*2bac0*/  LDL.LU.64 R20, [R1+0x4f8] ;  /* 0x0004f80001147983 */ /* 0x000ea80000300a00 */
[----:B------:R-:W2:Y:S04]  /*2bad0*/  LDL.LU.64 R18, [R1+0x4f0] ;  /* 0x0004f00001127983 */ /* 0x000ea80000300a00 */
[----:B------:R-:W-:Y:S01]  /*2bae0*/  STL.64 [R1+0xf40], R182 ;  /* 0x000f40b601007387 */ /* 0x000fe20000100a00 */
[----:B------:R-:W-:-:S04]  /*2baf0*/  IMAD.WIDE R150, R13, 0x4, R28 ;  /* 0x000000040d967825 */ /* 0x000fc800078e021c */
[C---:B---3--:R-:W-:Y:S02]  /*2bb00*/  IMAD.WIDE R92, R13.reuse, 0x4, R2 ;  /* 0x000000040d5c7825 */ /* 0x048fe400078e0202 */
[----:B------:R-:W3:Y:S04]  /*2bb10*/  LDL.LU.64 R2, [R1+0x4e8] ;  /* 0x0004e80001027983 */ /* 0x000ee80000300a00 */
[----:B------:R-:W-:Y:S04]  /*2bb20*/  STL.64 [R1+0xf38], R118 ;  /* 0x000f387601007387 */ /* 0x000fe80000100a00 */
[----:B------:R-:W-:Y:S01]  /*2bb30*/  STL.64 [R1+0xf30], R208 ;  /* 0x000f30d001007387 */ /* 0x000fe20000100a00 */
[----:B----4-:R-:W-:-:S04]  /*2bb40*/  IMAD.WIDE R34, R13, 0x4, R22 ;  /* 0x000000040d227825 */ /* 0x010fc800078e0216 */
[C---:B------:R-:W-:Y:S02]  /*2bb50*/  IMAD.WIDE R60, R13.reuse, 0x4, R246 ;  /* 0x000000040d3c7825 */ /* 0x040fe400078e02f6 */
[----:B------:R-:W4:Y:S04]  /*2bb60*/  LDL.LU.64 R246, [R1+0x4e0] ;  /* 0x0004e00001f67983 */ /* 0x000f280000300a00 */
[----:B------:R-:W-:Y:S04]  /*2bb70*/  STL.64 [R1+0xf28], R150 ;  /* 0x000f289601007387 */ /* 0x000fe80000100a00 */
[----:B------:R-:W4:Y:S01]  /*2bb80*/  LDL.LU.64 R22, [R1+0x4d8] ;  /* 0x0004d80001167983 */ /* 0x000f220000300a00 */
[----:B--2---:R-:W-:-:S03]  /*2bb90*/  IMAD.WIDE R172, R13, 0x4, R248 ;  /* 0x000000040dac7825 */ /* 0x004fc600078e02f8 */
[----:B------:R-:W2:Y:S04]  /*2bba0*/  LDL.LU.64 R248, [R1+0x4d0] ;  /* 0x0004d00001f87983 */ /* 0x000ea80000300a00 */
[----:B------:R-:W-:Y:S04]  /*2bbb0*/  STL.64 [R1+0xf20], R92 ;  /* 0x000f205c01007387 */ /* 0x000fe80000100a00 */
[----:B------:R1:W-:Y:S04]  /*2bbc0*/  STL.64 [R1+0xf10], R60 ;  /* 0x000f103c01007387 */ /* 0x0003e80000100a00 */
[----:B------:R-:W2:Y:S01]  /*2bbd0*/  LDL.LU.64 R28, [R1+0x4c8] ;  /* 0x0004c800011c7983 */ /* 0x000ea20000300a00 */
[----:B------:R-:W-:-:S03]  /*2bbe0*/  IMAD.WIDE R48, R13, 0x4, R14 ;  /* 0x000000040d307825 */ /* 0x000fc600078e020e */
[----:B------:R-:W2:Y:S04]  /*2bbf0*/  LDL.LU.64 R14, [R1+0x4c0] ;  /* 0x0004c000010e7983 */ /* 0x000ea80000300a00 */
[----:B------:R-:W-:Y:S04]  /*2bc00*/  STL.64 [R1+0xf18], R34 ;  /* 0x000f182201007387 */ /* 0x000fe80000100a00 */
[----:B------:R-:W-:Y:S01]  /*2bc10*/  STL.64 [R1+0xf08], R172 ;  /* 0x000f08ac01007387 */ /* 0x000fe20000100a00 */
[----:B------:R-:W-:-:S03]  /*2bc20*/  IMAD.WIDE R174, R13, 0x4, R26 ;  /* 0x000000040dae7825 */ /* 0x000fc600078e021a */
[----:B------:R-:W2:Y:S01]  /*2bc30*/  LDL.LU.64 R26, [R1+0x4b8] ;  /* 0x0004b800011a7983 */ /* 0x000ea20000300a00 */
[----:B------:R-:W-:-:S03]  /*2bc40*/  IMAD.WIDE R206, R13, 0x4, R16 ;  /* 0x000000040dce7825 */ /* 0x000fc600078e0210 */
[----:B------:R-:W2:Y:S04]  /*2bc50*/  LDL.LU.64 R16, [R1+0x4b0] ;  /* 0x0004b00001107983 */ /* 0x000ea80000300a00 */
[----:B------:R-:W-:Y:S01]  /*2bc60*/  STL.64 [R1+0xf00], R48 ;  /* 0x000f003001007387 */ /* 0x000fe20000100a00 */
[----:B------:R-:W-:-:S03]  /*2bc70*/  IMAD.WIDE R90, R13, 0x4, R218 ;  /* 0x000000040d5a7825 */ /* 0x000fc600078e02da */
[----:B------:R-:W2:Y:S01]  /*2bc80*/  LDL.LU.64 R218, [R1+0x4a8] ;  /* 0x0004a80001da7983 */ /* 0x000ea20000300a00 */
[----:B------:R-:W-:-:S03]  /*2bc90*/  IMAD.WIDE R148, R13, 0x4, R24 ;  /* 0x000000040d947825 */ /* 0x000fc600078e0218 */
[----:B------:R-:W-:Y:S04]  /*2bca0*/  STL.64 [R1+0xef8], R174 ;  /* 0x000ef8ae01007387 */ /* 0x000fe80000100a00 */
[----:B------:R-:W-:Y:S01]  /*2bcb0*/  STL.64 [R1+0xef0], R206 ;  /* 0x000ef0ce01007387 */ /* 0x000fe20000100a00 */
[----:B------:R-:W-:-:S04]  /*2bcc0*/  IMAD.WIDE R32, R13, 0x4, R20 ;  /* 0x000000040d207825 */ /* 0x000fc800078e0214 */
[C---:B------:R-:W-:Y:S02]  /*2bcd0*/  IMAD.WIDE R6, R13.reuse, 0x4, R18 ;  /* 0x000000040d067825 */ /* 0x040fe400078e0212 */
[----:B------:R-:W2:Y:S04]  /*2bce0*/  LDL.LU.64 R18, [R1+0x4a0] ;  /* 0x0004a00001127983 */ /* 0x000ea80000300a00 */
[----:B------:R-:W-:Y:S04]  /*2bcf0*/  STL.64 [R1+0xee8], R148 ;  /* 0x000ee89401007387 */ /* 0x000fe80000100a00 */
[----:B------:R-:W2:Y:S01]  /*2bd00*/  LDL.LU.64 R20, [R1+0x498] ;  /* 0x0004980001147983 */ /* 0x000ea20000300a00 */
[----:B---3--:R-:W-:-:S03]  /*2bd10*/  IMAD.WIDE R104, R13, 0x4, R2 ;  /* 0x000000040d687825 */ /* 0x008fc600078e0202 */
[----:B------:R-:W3:Y:S04]  /*2bd20*/  LDL.LU.64 R2, [R1+0x490] ;  /* 0x0004900001027983 */ /* 0x000ee80000300a00 */
[----:B------:R-:W-:Y:S04]  /*2bd30*/  STL.64 [R1+0xee0], R90 ;  /* 0x000ee05a01007387 */ /* 0x000fe80000100a00 */
[----:B------:R1:W-:Y:S04]  /*2bd40*/  STL.64 [R1+0xed0], R6 ;  /* 0x000ed00601007387 */ /* 0x0003e80000100a00 */
[----:B------:R-:W3:Y:S01]  /*2bd50*/  LDL.LU.64 R24, [R1+0x488] ;  /* 0x0004880001187983 */ /* 0x000ee20000300a00 */
[----:B----4-:R-:W-:-:S03]  /*2bd60*/  IMAD.WIDE R106, R13, 0x4, R246 ;  /* 0x000000040d6a7825 */ /* 0x010fc600078e02f6 */
[----:B------:R-:W4:Y:S04]  /*2bd70*/  LDL.LU.64 R246, [R1+0x480] ;  /* 0x0004800001f67983 */ /* 0x000f280000300a00 */
[----:B------:R-:W-:Y:S01]  /*2bd80*/  STL.64 [R1+0xed8], R32 ;  /* 0x000ed82001007387 */ /* 0x000fe20000100a00 */
[----:B------:R-:W-:-:S03]  /*2bd90*/  IMAD.WIDE R68, R13, 0x4, R22 ;  /* 0x000000040d447825 */ /* 0x000fc600078e0216 */
[----:B------:R-:W-:Y:S04]  /*2bda0*/  STL.64 [R1+0xec8], R104 ;  /* 0x000ec86801007387 */ /* 0x000fe80000100a00 */
[----:B------:R-:W4:Y:S01]  /*2bdb0*/  LDL.LU.64 R22, [R1+0x478] ;  /* 0x0004780001167983 */ /* 0x000f220000300a00 */
[----:B--2---:R-:W-:-:S03]  /*2bdc0*/  IMAD.WIDE R204, R13, 0x4, R248 ;  /* 0x000000040dcc7825 */ /* 0x004fc600078e02f8 */
[----:B------:R-:W2:Y:S04]  /*2bdd0*/  LDL.LU.64 R248, [R1+0x2e8] ;  /* 0x0002e80001f87983 */ /* 0x000ea80000300a00 */
[----:B------:R-:W-:Y:S01]  /*2bde0*/  STL.64 [R1+0xec0], R106 ;  /* 0x000ec06a01007387 */ /* 0x000fe20000100a00 */
[----:B------:R-:W-:-:S03]  /*2bdf0*/  IMAD.WIDE R88, R13, 0x4, R14 ;  /* 0x000000040d587825 */ /* 0x000fc600078e020e */
[----:B------:R-:W2:Y:S01]  /*2be00*/  LDL.LU.64 R14, [R1+0x2e0] ;  /* 0x0002e000010e7983 */ /* 0x000ea20000300a00 */
[----:B------:R-:W-:-:S03]  /*2be10*/  IMAD.WIDE R146, R13, 0x4, R28 ;  /* 0x000000040d927825 */ /* 0x000fc600078e021c */
[----:B------:R-:W-:Y:S04]  /*2be20*/  STL.64 [R1+0xeb8], R68 ;  /* 0x000eb84401007387 */ /* 0x000fe80000100a00 */
[----:B------:R-:W-:Y:S01]  /*2be30*/  STL.64 [R1+0xeb0], R204 ;  /* 0x000eb0cc01007387 */ /* 0x000fe20000100a00 */
[----:B------:R-:W-:-:S03]  /*2be40*/  IMAD.WIDE R8, R13, 0x4, R16 ;  /* 0x000000040d087825 */ /* 0x000fc600078e0210 */
[----:B------:R-:W2:Y:S04]  /*2be50*/  LDL.LU.64 R16, [R1+0x2d8] ;  /* 0x0002d80001107983 */ /* 0x000ea80000300a00 */
[----:B------:R-:W-:Y:S01]  /*2be60*/  STL.64 [R1+0xea8], R146 ;  /* 0x000ea89201007387 */ /* 0x000fe20000100a00 */
[----:B------:R-:W-:-:S03]  /*2be70*/  IMAD.WIDE R42, R13, 0x4, R218 ;  /* 0x000000040d2a7825 */ /* 0x000fc600078e02da */
[----:B------:R-:W2:Y:S04]  /*2be80*/  LDL.LU.64 R72, [R1+0x2d0] ;  /* 0x0002d00001487983 */ /* 0x000ea80000300a00 */
[----:B------:R-:W2:Y:S01]  /*2be90*/  LDL.LU.64 R218, [R1+0x2c8] ;  /* 0x0002c80001da7983 */ /* 0x000ea20000300a00 */
[----:B------:R-:W-:-:S03]  /*2bea0*/  IMAD.WIDE R30, R13, 0x4, R26 ;  /* 0x000000040d1e7825 */ /* 0x000fc600078e021a */
[----:B------:R-:W-:Y:S04]  /*2beb0*/  STL.64 [R1+0xea0], R88 ;  /* 0x000ea05801007387 */ /* 0x000fe80000100a00 */
[----:B------:R1:W-:Y:S04]  /*2bec0*/  STL.64 [R1+0xe90], R8 ;  /* 0x000e900801007387 */ /* 0x0003e80000100a00 */
[----:B------:R-:W2:Y:S01]  /*2bed0*/  LDL.LU.64 R26, [R1+0x2b8] ;  /* 0x0002b800011a7983 */ /* 0x000ea20000300a00 */
[----:B------:R-:W-:-:S03]  /*2bee0*/  IMAD.WIDE R162, R13, 0x4, R18 ;  /* 0x000000040da27825 */ /* 0x000fc600078e0212 */
[----:B------:R-:W2:Y:S04]  /*2bef0*/  LDL.LU.64 R18, [R1+0x2a8] ;  /* 0x0002a80001127983 */ /* 0x000ea80000300a00 */
[----:B------:R-:W-:Y:S01]  /*2bf00*/  STL.64 [R1+0xe98], R30 ;  /* 0x000e981e01007387 */ /* 0x000fe20000100a00 */
[----:B------:R-:W-:-:S03]  /*2bf10*/  IMAD.WIDE R62, R13, 0x4, R20 ;  /* 0x000000040d3e7825 */ /* 0x000fc600078e0214 */
[----:B------:R-:W-:Y:S04]  /*2bf20*/  STL.64 [R1+0xe88], R42 ;  /* 0x000e882a01007387 */ /* 0x000fe80000100a00 */
[----:B------:R-:W2:Y:S01]  /*2bf30*/  LDL.LU.64 R20, [R1+0x298] ;  /* 0x0002980001147983 */ /* 0x000ea20000300a00 */
[----:B---3--:R-:W-:-:S03]  /*2bf40*/  IMAD.WIDE R242, R13, 0x4, R2 ;  /* 0x000000040df27825 */ /* 0x008fc600078e0202 */
[----:B------:R-:W3:Y:S04]  /*2bf50*/  LDL.LU.64 R2, [R1+0x288] ;  /* 0x0002880001027983 */ /* 0x000ee80000300a00 */
[----:B------:R-:W-:Y:S01]  /*2bf60*/  STL.64 [R1+0xe80], R162 ;  /* 0x000e80a201007387 */ /* 0x000fe20000100a00 */
[----:B------:R-:W-:-:S04]  /*2bf70*/  IMAD.WIDE R144, R13, 0x4, R24 ;  /* 0x000000040d907825 */ /* 0x000fc800078e0218 */
[C---:B----4-:R-:W-:Y:S02]  /*2bf80*/  IMAD.WIDE R86, R13.reuse, 0x4, R246 ;  /* 0x000000040d567825 */ /* 0x050fe400078e02f6 */
[----:B------:R-:W4:Y:S04]  /*2bf90*/  LDL.LU.64 R246, [R1+0x278] ;  /* 0x0002780001f67983 */ /* 0x000f280000300a00 */
[----:B------:R-:W-:Y:S04]  /*2bfa0*/  STL.64 [R1+0xe78], R62 ;  /* 0x000e783e01007387 */ /* 0x000fe80000100a00 */
[----:B------:R-:W-:Y:S01]  /*2bfb0*/  STL.64 [R1+0xe70], R242 ;  /* 0x000e70f201007387 */ /* 0x000fe20000100a00 */
[----:B------:R-:W-:-:S04]  /*2bfc0*/  IMAD.WIDE R28, R13, 0x4, R22 ;  /* 0x000000040d1c7825 */ /* 0x000fc800078e0216 */
[C---:B--2---:R-:W-:Y:S02]  /*2bfd0*/  IMAD.WIDE R154, R13.reuse, 0x4, R248 ;  /* 0x000000040d9a7825 */ /* 0x044fe400078e02f8 */
[----:B------:R-:W2:Y:S04]  /*2bfe0*/  LDL.LU.64 R248, [R1+0x268] ;  /* 0x0002680001f87983 */ /* 0x000ea80000300a00 */
[----:B------:R-:W-:Y:S04]  /*2bff0*/  STL.64 [R1+0xe68], R144 ;  /* 0x000e689001007387 */ /* 0x000fe80000100a00 */
[----:B------:R-:W2:Y:S01]  /*2c000*/  LDL.LU.64 R22, [R1+0x258] ;  /* 0x0002580001167983 */ /* 0x000ea20000300a00 */
[----:B------:R-:W-:-:S03]  /*2c010*/  IMAD.WIDE R100, R13, 0x4, R14 ;  /* 0x000000040d647825 */ /* 0x000fc600078e020e */
        /* <DEDUP_REMOVED lines=11> */
[----:B------:R-:W-:Y:S04]  /*2c0d0*/  STL.64 [R1+0xe40], R4 ;  /* 0x000e400401007387 */ /* 0x000fe80000100a00 */
[----:B------:R-:W2:Y:S01]  /*2c0e0*/  LDL.LU.64 R244, [R1+0x208] ;  /* 0x0002080001f47983 */ /* 0x000ea20000300a00 */
[----:B------:R-:W-:-:S04]  /*2c0f0*/  IMAD.WIDE R142, R13, 0x4, R26 ;  /* 0x000000040d8e7825 */ /* 0x000fc800078e021a */
[C---:B------:R-:W-:Y:S02]  /*2c100*/  IMAD.WIDE R84, R13.reuse, 0x4, R18 ;  /* 0x000000040d547825 */ /* 0x040fe400078e0212 */
[----:B------:R-:W2:Y:S04]  /*2c110*/  LDL.LU.64 R18, [R1+0x1f8] ;  /* 0x0001f80001127983 */ /* 0x000ea80000300a00 */
[----:B------:R-:W-:Y:S04]  /*2c120*/  STL.64 [R1+0xe38], R120 ;  /* 0x000e387801007387 */ /* 0x000fe80000100a00 */
[----:B------:R-:W-:Y:S01]  /*2c130*/  STL.64 [R1+0xe30], R202 ;  /* 0x000e30ca01007387 */ /* 0x000fe20000100a00 */
[----:B------:R-:W-:-:S03]  /*2c140*/  IMAD.WIDE R26, R13, 0x4, R20 ;  /* 0x000000040d1a7825 */ /* 0x000fc600078e0214 */
[----:B------:R-:W2:Y:S04]  /*2c150*/  LDL.LU.64 R20, [R1+0x1e8] ;  /* 0x0001e80001147983 */ /* 0x000ea80000300a00 */
[----:B------:R-:W-:Y:S01]  /*2c160*/  STL.64 [R1+0xe28], R142 ;  /* 0x000e288e01007387 */ /* 0x000fe20000100a00 */
[----:B---3--:R-:W-:-:S03]  /*2c170*/  IMAD.WIDE R212, R13, 0x4, R2 ;  /* 0x000000040dd47825 */ /* 0x008fc600078e0202 */
[----:B------:R-:W3:Y:S01]  /*2c180*/  LDL.LU.64 R2, [R1+0x1d8] ;  /* 0x0001d80001027983 */ /* 0x000ee20000300a00 */
[----:B----4-:R-:W-:-:S03]  /*2c190*/  IMAD.WIDE R58, R13, 0x4, R246 ;  /* 0x000000040d3a7825 */ /* 0x010fc600078e02f6 */
[----:B------:R-:W4:Y:S04]  /*2c1a0*/  LDL.LU.64 R246, [R1+0x1c8] ;  /* 0x0001c80001f67983 */ /* 0x000f280000300a00 */
[----:B------:R-:W-:Y:S04]  /*2c1b0*/  STL.64 [R1+0xe20], R84 ;  /* 0x000e205401007387 */ /* 0x000fe80000100a00 */
[----:B------:R1:W-:Y:S01]  /*2c1c0*/  STL.64 [R1+0xe10], R212 ;  /* 0x000e10d401007387 */ /* 0x0003e20000100a00 */
[----:B--2---:R-:W-:-:S03]  /*2c1d0*/  IMAD.WIDE R170, R13, 0x4, R248 ;  /* 0x000000040daa7825 */ /* 0x004fc600078e02f8 */
[----:B------:R-:W2:Y:S04]  /*2c1e0*/  LDL.LU.64 R248, [R1+0x1b8] ;  /* 0x0001b80001f87983 */ /* 0x000ea80000300a00 */
[----:B------:R-:W2:Y:S01]  /*2c1f0*/  LDL.LU.64 R72, [R1+0x1a8] ;  /* 0x0001a80001487983 */ /* 0x000ea20000300a00 */
[----:B------:R-:W-:-:S03]  /*2c200*/  IMAD.WIDE R176, R13, 0x4, R22 ;  /* 0x000000040db07825 */ /* 0x000fc600078e0216 */
[----:B------:R-:W-:Y:S04]  /*2c210*/  STL.64 [R1+0xe18], R26 ;  /* 0x000e181a01007387 */ /* 0x000fe80000100a00 */
[----:B------:R-:W-:Y:S01]  /*2c220*/  STL.64 [R1+0xe08], R58 ;  /* 0x000e083a01007387 */ /* 0x000fe20000100a00 */
[----:B------:R-:W-:-:S03]  /*2c230*/  IMAD.WIDE R200, R13, 0x4, R14 ;  /* 0x000000040dc87825 */ /* 0x000fc600078e020e */
[----:B------:R-:W2:Y:S04]  /*2c240*/  LDL.LU.64 R22, [R1+0x198] ;  /* 0x0001980001167983 */ /* 0x000ea80000300a00 */
[----:B------:R-:W2:Y:S04]  /*2c250*/  LDL.LU.64 R14, [R1+0x188] ;  /* 0x00018800010e7983 */ /* 0x000ea80000300a00 */
[----:B------:R-:W-:Y:S01]  /*2c260*/  STL.64 [R1+0xe00], R170 ;  /* 0x000e00aa01007387 */ /* 0x000fe20000100a00 */
[----:B------:R-:W-:-:S04]  /*2c270*/  IMAD.WIDE R140, R13, 0x4, R24 ;  /* 0x000000040d8c7825 */ /* 0x000fc800078e0218 */
[C---:B------:R-:W-:Y:S02]  /*2c280*/  IMAD.WIDE R82, R13.reuse, 0x4, R16 ;  /* 0x000000040d527825 */ /* 0x040fe400078e0210 */
[----:B------:R-:W2:Y:S04]  /*2c290*/  LDL.LU.64 R16, [R1+0x178] ;  /* 0x0001780001107983 */ /* 0x000ea80000300a00 */
[----:B------:R-:W-:Y:S01]  /*2c2a0*/  STL.64 [R1+0xdf8], R176 ;  /* 0x000df8b001007387 */ /* 0x000fe20000100a00 */
[----:B------:R-:W-:-:S03]  /*2c2b0*/  IMAD.WIDE R24, R13, 0x4, R218 ;  /* 0x000000040d187825 */ /* 0x000fc600078e02da */
[----:B------:R-:W2:Y:S04]  /*2c2c0*/  LDL.LU.64 R218, [R1+0x168] ;  /* 0x0001680001da7983 */ /* 0x000ea80000300a00 */
[----:B------:R-:W-:Y:S01]  /*2c2d0*/  STL.64 [R1+0xdf0], R200 ;  /* 0x000df0c801007387 */ /* 0x000fe20000100a00 */
[----:B------:R-:W-:-:S03]  /*2c2e0*/  IMAD.WIDE R160, R13, 0x4, R244 ;  /* 0x000000040da07825 */ /* 0x000fc600078e02f4 */
[----:B------:R-:W-:Y:S04]  /*2c2f0*/  STL.64 [R1+0xde0], R140 ;  /* 0x000de08c01007387 */ /* 0x000fe80000100a00 */
[----:B------:R-:W2:Y:S01]  /*2c300*/  LDL.LU.64 R244, [R1+0x158] ;  /* 0x0001580001f47983 */ /* 0x000ea20000300a00 */
[----:B------:R-:W-:-:S03]  /*2c310*/  IMAD.WIDE R156, R13, 0x4, R18 ;  /* 0x000000040d9c7825 */ /* 0x000fc600078e0212 */
        /* <DEDUP_REMOVED lines=8> */
[----:B------:R-:W3:Y:S01]  /*2c3a0*/  LDL.LU.64 R2, [R1+0x130] ;  /* 0x0001300001027983 */ /* 0x000ee20000300a00 */
[----:B----4-:R-:W-:-:S03]  /*2c3b0*/  IMAD.WIDE R198, R13, 0x4, R246 ;  /* 0x000000040dc67825 */ /* 0x010fc600078e02f6 */
[----:B------:R-:W4:Y:S04]  /*2c3c0*/  LDL.LU.64 R246, [R1+0x128] ;  /* 0x0001280001f67983 */ /* 0x000f280000300a00 */
[----:B------:R-:W-:Y:S01]  /*2c3d0*/  STL.64 [R1+0xd90], R50 ;  /* 0x000d903201007387 */ /* 0x000fe20000100a00 */
[----:B--2---:R-:W-:-:S03]  /*2c3e0*/  IMAD.WIDE R138, R13, 0x4, R248 ;  /* 0x000000040d8a7825 */ /* 0x004fc600078e02f8 */
[----:B------:R-:W2:Y:S04]  /*2c3f0*/  LDL.LU.64 R248, [R1+0x120] ;  /* 0x0001200001f87983 */ /* 0x000ea80000300a00 */
[----:B------:R-:W2:Y:S04]  /*2c400*/  LDL.LU.64 R74, [R1+0x118] ;  /* 0x00011800014a7983 */ /* 0x000ea80000300a00 */
[----:B------:R-:W-:Y:S01]  /*2c410*/  STL.64 [R1+0xd80], R64 ;  /* 0x000d804001007387 */ /* 0x000fe20000100a00 */
[----:B------:R-:W-:-:S03]  /*2c420*/  IMAD.WIDE R80, R13, 0x4, R72 ;  /* 0x000000040d507825 */ /* 0x000fc600078e0248 */
[----:B------:R-:W-:Y:S01]  /*2c430*/  STL.64 [R1+0xd70], R198 ;  /* 0x000d70c601007387 */ /* 0x000fe20000100a00 */
[----:B------:R-:W-:-:S03]  /*2c440*/  IMAD.WIDE R126, R13, 0x4, R14 ;  /* 0x000000040d7e7825 */ /* 0x000fc600078e020e */
[----:B------:R-:W2:Y:S04]  /*2c450*/  LDL.LU.64 R14, [R1+0x110] ;  /* 0x00011000010e7983 */ /* 0x000ea80000300a00 */
[----:B------:R-:W-:Y:S01]  /*2c460*/  STL.64 [R1+0xd60], R138 ;  /* 0x000d608a01007387 */ /* 0x000fe20000100a00 */
[----:B------:R-:W-:-:S03]  /*2c470*/  IMAD.WIDE R216, R13, 0x4, R16 ;  /* 0x000000040dd87825 */ /* 0x000fc600078e0210 */
[----:B------:R-:W2:Y:S04]  /*2c480*/  LDL.LU.64 R16, [R1+0x108] ;  /* 0x0001080001107983 */ /* 0x000ea80000300a00 */
[----:B------:R-:W-:Y:S04]  /*2c490*/  STL.64 [R1+0xd50], R80 ;  /* 0x000d505001007387 */ /* 0x000fe80000100a00 */
[----:B------:R1:W-:Y:S01]  /*2c4a0*/  STL.64 [R1+0xd30], R126 ;  /* 0x000d307e01007387 */ /* 0x0003e20000100a00 */
[----:B------:R-:W-:-:S03]  /*2c4b0*/  IMAD.WIDE R108, R13, 0x4, R218 ;  /* 0x000000040d6c7825 */ /* 0x000fc600078e02da */
[----:B------:R-:W2:Y:S04]  /*2c4c0*/  LDL.LU.64 R72, [R1+0x100] ;  /* 0x0001000001487983 */ /* 0x000ea80000300a00 */
[----:B------:R-:W2:Y:S04]  /*2c4d0*/  LDL.LU.64 R78, [R1+0xf8] ;  /* 0x0000f800014e7983 */ /* 0x000ea80000300a00 */
[----:B------:R-:W2:Y:S01]  /*2c4e0*/  LDL.LU.64 R218, [R1+0xf0] ;  /* 0x0000f00001da7983 */ /* 0x000ea20000300a00 */
[----:B------:R-:W-:-:S04]  /*2c4f0*/  IMAD.WIDE R22, R13, 0x4, R22 ;  /* 0x000000040d167825 */ /* 0x000fc800078e0216 */
[C---:B------:R-:W-:Y:S01]  /*2c500*/  IMAD.WIDE R122, R13.reuse, 0x4, R244 ;  /* 0x000000040d7a7825 */ /* 0x040fe200078e02f4 */
[----:B------:R-:W-:Y:S04]  /*2c510*/  STL.64 [R1+0xd40], R22 ;  /* 0x000d401601007387 */ /* 0x000fe80000100a00 */
[----:B------:R-:W-:Y:S01]  /*2c520*/  STL.64 [R1+0xd20], R216 ;  /* 0x000d20d801007387 */ /* 0x000fe20000100a00 */
[----:B------:R-:W-:-:S03]  /*2c530*/  IMAD.WIDE R196, R13, 0x4, R18 ;  /* 0x000000040dc47825 */ /* 0x000fc600078e0212 */
[----:B------:R-:W2:Y:S04]  /*2c540*/  LDL.LU.64 R18, [R1+0xe8] ;  /* 0x0000e80001127983 */ /* 0x000ea80000300a00 */
[----:B------:R-:W2:Y:S04]  /*2c550*/  LDL.LU.64 R132, [R1+0xe0] ;  /* 0x0000e00001847983 */ /* 0x000ea80000300a00 */
[----:B------:R-:W-:Y:S01]  /*2c560*/  STL.64 [R1+0xd10], R108 ;  /* 0x000d106c01007387 */ /* 0x000fe20000100a00 */
[----:B------:R-:W-:-:S03]  /*2c570*/  IMAD.WIDE R244, R13, 0x4, R20 ;  /* 0x000000040df47825 */ /* 0x000fc600078e0214 */
[----:B------:R-:W2:Y:S04]  /*2c580*/  LDL.LU.64 R130, [R1+0xd8] ;  /* 0x0000d80001827983 */ /* 0x000ea80000300a00 */
[----:B------:R-:W-:Y:S01]  /*2c590*/  STL.64 [R1+0xd00], R122 ;  /* 0x000d007a01007387 */ /* 0x000fe20000100a00 */
[----:B---3--:R-:W-:-:S04]  /*2c5a0*/  IMAD.WIDE R2, R13, 0x4, R2 ;  /* 0x000000040d027825 */ /* 0x008fc800078e0202 */
[C---:B----4-:R-:W-:Y:S02]  /*2c5b0*/  IMAD.WIDE R20, R13.reuse, 0x4, R246 ;  /* 0x000000040d147825 */ /* 0x050fe400078e02f6 */
[----:B------:R-:W3:Y:S04]  /*2c5c0*/  LDL.LU.64 R246, [R1+0xd0] ;  /* 0x0000d00001f67983 */ /* 0x000ee80000300a00 */
[----:B------:R-:W-:Y:S01]  /*2c5d0*/  STL.64 [R1+0xcf0], R196 ;  /* 0x000cf0c401007387 */ /* 0x000fe20000100a00 */
[----:B--2---:R-:W-:-:S03]  /*2c5e0*/  IMAD.WIDE R98, R13, 0x4, R248 ;  /* 0x000000040d627825 */ /* 0x004fc600078e02f8 */
[----:B------:R-:W2:Y:S01]  /*2c5f0*/  LDL.LU.64 R248, [R1+0xc8] ;  /* 0x0000c80001f87983 */ /* 0x000ea20000300a00 */
[----:B------:R-:W-:-:S03]  /*2c600*/  IMAD.WIDE R116, R13, 0x4, R74 ;  /* 0x000000040d747825 */ /* 0x000fc600078e024a */
[----:B------:R-:W-:Y:S04]  /*2c610*/  STL.64 [R1+0xce0], R244 ;  /* 0x000ce0f401007387 */ /* 0x000fe80000100a00 */
[----:B------:R-:W4:Y:S04]  /*2c620*/  LDL.LU.64 R76, [R1+0xc0] ;  /* 0x0000c000014c7983 */ /* 0x000f280000300a00 */
[----:B------:R-:W4:Y:S04]  /*2c630*/  LDL.LU.64 R74, [R1+0xb8] ;  /* 0x0000b800014a7983 */ /* 0x000f280000300a00 */
[----:B------:R-:W-:Y:S01]  /*2c640*/  STL.64 [R1+0xcd0], R2 ;  /* 0x000cd00201007387 */ /* 0x000fe20000100a00 */
[----:B------:R-:W-:-:S03]  /*2c650*/  IMAD.WIDE R164, R13, 0x4, R14 ;  /* 0x000000040da47825 */ /* 0x000fc600078e020e */
[----:B------:R-:W-:Y:S04]  /*2c660*/  STL.64 [R1+0xcb0], R98 ;  /* 0x000cb06201007387 */ /* 0x000fe80000100a00 */
[----:B------:R-:W4:Y:S04]  /*2c670*/  LDL.LU.64 R14, [R1+0xb0] ;  /* 0x0000b000010e7983 */ /* 0x000f280000300a00 */
[----:B------:R-:W-:Y:S01]  /*2c680*/  STL.64 [R1+0xcc0], R20 ;  /* 0x000cc01401007387 */ /* 0x000fe20000100a00 */
[----:B------:R-:W-:-:S03]  /*2c690*/  IMAD.WIDE R178, R13, 0x4, R16 ;  /* 0x000000040db27825 */ /* 0x000fc600078e0210 */
[----:B------:R-:W-:Y:S04]  /*2c6a0*/  STL.64 [R1+0xca0], R116 ;  /* 0x000ca07401007387 */ /* 0x000fe80000100a00 */
[----:B------:R-:W4:Y:S01]  /*2c6b0*/  LDL.LU.64 R16, [R1+0xa8] ;  /* 0x0000a80001107983 */ /* 0x000f220000300a00 */
[----:B------:R-:W-:-:S03]  /*2c6c0*/  IMAD.WIDE R194, R13, 0x4, R72 ;  /* 0x000000040dc27825 */ /* 0x000fc600078e0248 */
[----:B------:R-:W4:Y:S01]  /*2c6d0*/  LDL.LU.64 R72, [R1+0xa0] ;  /* 0x0000a00001487983 */ /* 0x000f220000300a00 */
[----:B------:R-:W-:-:S03]  /*2c6e0*/  IMAD.WIDE R136, R13, 0x4, R78 ;  /* 0x000000040d887825 */ /* 0x000fc600078e024e */
[----:B------:R-:W-:Y:S01]  /*2c6f0*/  STL.64 [R1+0xc90], R164 ;  /* 0x000c90a401007387 */ /* 0x000fe20000100a00 */
[----:B------:R-:W-:-:S03]  /*2c700*/  IMAD.WIDE R78, R13, 0x4, R218 ;  /* 0x000000040d4e7825 */ /* 0x000fc600078e02da */
[----:B------:R-:W4:Y:S04]  /*2c710*/  LDL.LU.64 R218, [R1+0x98] ;  /* 0x0000980001da7983 */ /* 0x000f280000300a00 */
[----:B------:R-:W-:Y:S04]  /*2c720*/  STL.64 [R1+0xc80], R178 ;  /* 0x000c80b201007387 */ /* 0x000fe80000100a00 */
[----:B------:R-:W-:Y:S04]  /*2c730*/  STL.64 [R1+0xc70], R194 ;  /* 0x000c70c201007387 */ /* 0x000fe80000100a00 */
[----:B------:R-:W-:Y:S01]  /*2c740*/  STL.64 [R1+0xc60], R136 ;  /* 0x000c608801007387 */ /* 0x000fe20000100a00 */
[----:B------:R-:W-:-:S03]  /*2c750*/  IMAD.WIDE R18, R13, 0x4, R18 ;  /* 0x000000040d127825 */ /* 0x000fc600078e0212 */
[----:B------:R-:W4:Y:S01]  /*2c760*/  LDL.LU.64 R186, [R1+0x90] ;  /* 0x0000900001ba7983 */ /* 0x000f220000300a00 */
[----:B------:R-:W-:-:S03]  /*2c770*/  IMAD.WIDE R40, R13, 0x4, R132 ;  /* 0x000000040d287825 */ /* 0x000fc600078e0284 */
[----:B------:R-:W-:Y:S04]  /*2c780*/  STL.64 [R1+0xc50], R78 ;  /* 0x000c504e01007387 */ /* 0x000fe80000100a00 */
[----:B------:R1:W-:Y:S01]  /*2c790*/  STL.64 [R1+0xc30], R40 ;  /* 0x000c302801007387 */ /* 0x0003e20000100a00 */
[----:B------:R-:W-:-:S04]  /*2c7a0*/  IMAD.WIDE R46, R13, 0x4, R130 ;  /* 0x000000040d2e7825 */ /* 0x000fc800078e0282 */
[C---:B---3--:R-:W-:Y:S02]  /*2c7b0*/  IMAD.WIDE R184, R13.reuse, 0x4, R246 ;  /* 0x000000040db87825 */ /* 0x048fe400078e02f6 */
[----:B------:R-:W3:Y:S04]  /*2c7c0*/  LDL.LU.64 R246, [R1+0x88] ;  /* 0x0000880001f67983 */ /* 0x000ee80000300a00 */
[----:B------:R-:W-:Y:S04]  /*2c7d0*/  STL.64 [R1+0xc40], R18 ;  /* 0x000c401201007387 */ /* 0x000fe80000100a00 */
[----:B------:R-:W-:Y:S01]  /*2c7e0*/  STL.64 [R1+0xc20], R46 ;  /* 0x000c202e01007387 */ /* 0x000fe20000100a00 */
[----:B--2---:R-:W-:-:S03]  /*2c7f0*/  IMAD.WIDE R180, R13, 0x4, R248 ;  /* 0x000000040db47825 */ /* 0x004fc600078e02f8 */
[----:B------:R-:W2:Y:S04]  /*2c800*/  LDL.LU.64 R248, [R1+0x80] ;  /* 0x0000800001f87983 */ /* 0x000ea80000300a00 */
[----:B------:R-:W-:Y:S01]  /*2c810*/  STL.64 [R1+0xc10], R184 ;  /* 0x000c10b801007387 */ /* 0x000fe20000100a00 */
[----:B----4-:R-:W-:-:S03]  /*2c820*/  IMAD.WIDE R192, R13, 0x4, R76 ;  /* 0x000000040dc07825 */ /* 0x010fc600078e024c */
[----:B------:R-:W4:Y:S01]  /*2c830*/  LDL.LU.64 R132, [R1+0x78] ;  /* 0x0000780001847983 */ /* 0x000f220000300a00 */
[----:B------:R-:W-:-:S03]  /*2c840*/  IMAD.WIDE R134, R13, 0x4, R74 ;  /* 0x000000040d867825 */ /* 0x000fc600078e024a */
[----:B------:R-:W4:Y:S01]  /*2c850*/  LDL.LU.64 R74, [R1+0x70] ;  /* 0x00007000014a7983 */ /* 0x000f220000300a00 */
[----:B------:R-:W-:-:S03]  /*2c860*/  IMAD.WIDE R76, R13, 0x4, R14 ;  /* 0x000000040d4c7825 */ /* 0x000fc600078e020e */
[----:B------:R-:W4:Y:S04]  /*2c870*/  LDL.LU.64 R14, [R1+0x68] ;  /* 0x00006800010e7983 */ /* 0x000f280000300a00 */
[----:B------:R-:W4:Y:S04]  /*2c880*/  LDL.LU.64 R168, [R1+0x60] ;  /* 0x0000600001a87983 */ /* 0x000f280000300a00 */
[----:B------:R-:W-:Y:S04]  /*2c890*/  STL.64 [R1+0xc00], R180 ;  /* 0x000c00b401007387 */ /* 0x000fe80000100a00 */
[----:B------:R-:W4:Y:S04]  /*2c8a0*/  LDL.LU.64 R52, [R1+0x58] ;  /* 0x0000580001347983 */ /* 0x000f280000300a00 */
[----:B------:R-:W-:Y:S04]  /*2c8b0*/  STL.64 [R1+0xbf0], R192 ;  /* 0x000bf0c001007387 */ /* 0x000fe80000100a00 */
[----:B------:R-:W4:Y:S01]  /*2c8c0*/  LDL.LU.64 R110, [R1+0x50] ;  /* 0x00005000016e7983 */ /* 0x000f220000300a00 */
[----:B------:R-:W-:-:S03]  /*2c8d0*/  IMAD.WIDE R38, R13, 0x4, R72 ;  /* 0x000000040d267825 */ /* 0x000fc600078e0248 */
[----:B------:R-:W-:Y:S04]  /*2c8e0*/  STL.64 [R1+0xbe0], R134 ;  /* 0x000be08601007387 */ /* 0x000fe80000100a00 */
[----:B------:R-:W4:Y:S01]  /*2c8f0*/  LDL.LU.64 R124, [R1+0x48] ;  /* 0x00004800017c7983 */ /* 0x000f220000300a00 */
[----:B------:R-:W-:-:S03]  /*2c900*/  IMAD.WIDE R44, R13, 0x4, R218 ;  /* 0x000000040d2c7825 */ /* 0x000fc600078e02da */
[----:B------:R-:W4:Y:S04]  /*2c910*/  LDL.LU.64 R188, [R1+0x40] ;  /* 0x0000400001bc7983 */ /* 0x000f280000300a00 */
[----:B------:R-:W4:Y:S04]  /*2c920*/  LDL.LU.64 R130, [R1+0x38] ;  /* 0x0000380001827983 */ /* 0x000f280000300a00 */
[----:B------:R-:W4:Y:S04]  /*2c930*/  LDL.LU.64 R72, [R1+0x30] ;  /* 0x0000300001487983 */ /* 0x000f280000300a00 */
[----:B------:R-:W4:Y:S04]  /*2c940*/  LDL.LU.64 R218, [R1+0x28] ;  /* 0x0000280001da7983 */ /* 0x000f280000300a00 */
[----:B------:R-:W-:Y:S04]  /*2c950*/  STL.64 [R1+0xbd0], R76 ;  /* 0x000bd04c01007387 */ /* 0x000fe80000100a00 */
[----:B------:R1:W-:Y:S04]  /*2c960*/  STL.64 [R1+0xbb0], R38 ;  /* 0x000bb02601007387 */ /* 0x0003e80000100a00 */
[----:B------:R-:W4:Y:S04]  /*2c970*/  LDL.LU.64 R166, [R1+0x20] ;  /* 0x0000200001a67983 */ /* 0x000f280000300a00 */
[----:B------:R-:W4:Y:S01]  /*2c980*/  LDL.LU.64 R250, [R1+0x18] ;  /* 0x0000180001fa7983 */ /* 0x000f220000300a00 */
[----:B------:R-:W-:-:S04]  /*2c990*/  IMAD.WIDE R16, R13, 0x4, R16 ;  /* 0x000000040d107825 */ /* 0x000fc800078e0210 */
[C---:B------:R-:W-:Y:S01]  /*2c9a0*/  IMAD.WIDE R114, R13.reuse, 0x4, R186 ;  /* 0x000000040d727825 */ /* 0x040fe200078e02ba */
[----:B------:R-:W-:Y:S04]  /*2c9b0*/  STL.64 [R1+0xbc0], R16 ;  /* 0x000bc01001007387 */ /* 0x000fe80000100a00 */
[----:B------:R-:W-:Y:S04]  /*2c9c0*/  STL.64 [R1+0xba0], R44 ;  /* 0x000ba02c01007387 */ /* 0x000fe80000100a00 */
[----:B------:R-:W4:Y:S01]  /*2c9d0*/  LDL.LU.64 R186, [R1+0x10] ;  /* 0x0000100001ba7983 */ /* 0x000f220000300a00 */
[----:B---3--:R-:W-:-:S03]  /*2c9e0*/  IMAD.WIDE R66, R13, 0x4, R246 ;  /* 0x000000040d427825 */ /* 0x008fc600078e02f6 */
[----:B------:R-:W3:Y:S01]  /*2c9f0*/  LDL.LU.64 R246, [R1+0x8] ;  /* 0x0000080001f67983 */ /* 0x000ee20000300a00 */
[----:B--2---:R-:W-:-:S03]  /*2ca00*/  IMAD.WIDE R190, R13, 0x4, R248 ;  /* 0x000000040dbe7825 */ /* 0x004fc600078e02f8 */
[----:B------:R-:W2:Y:S04]  /*2ca10*/  LDL.LU.64 R248, [R1] ;  /* 0x0000000001f87983 */ /* 0x000ea80000300a00 */
[----:B------:R-:W-:Y:S01]  /*2ca20*/  STL.64 [R1+0xb90], R114 ;  /* 0x000b907201007387 */ /* 0x000fe20000100a00 */
[----:B----4-:R-:W-:-:S03]  /*2ca30*/  IMAD.WIDE R132, R13, 0x4, R132 ;  /* 0x000000040d847825 */ /* 0x010fc600078e0284 */
[----:B------:R-:W-:Y:S01]  /*2ca40*/  STL.64 [R1+0xb80], R66 ;  /* 0x000b804201007387 */ /* 0x000fe20000100a00 */
[----:B------:R-:W-:-:S03]  /*2ca50*/  IMAD.WIDE R74, R13, 0x4, R74 ;  /* 0x000000040d4a7825 */ /* 0x000fc600078e024a */
[----:B------:R-:W-:Y:S04]  /*2ca60*/  STL.64 [R1+0xb70], R190 ;  /* 0x000b70be01007387 */ /* 0x000fe80000100a00 */
[----:B------:R-:W-:Y:S01]  /*2ca70*/  STL.64 [R1+0xb60], R132 ;  /* 0x000b608401007387 */ /* 0x000fe20000100a00 */
[----:B------:R-:W-:-:S04]  /*2ca80*/  IMAD.WIDE R14, R13, 0x4, R14 ;  /* 0x000000040d0e7825 */ /* 0x000fc800078e020e */
[C---:B------:R-:W-:Y:S01]  /*2ca90*/  IMAD.WIDE R96, R13.reuse, 0x4, R168 ;  /* 0x000000040d607825 */ /* 0x040fe200078e02a8 */
[----:B------:R-:W-:Y:S04]  /*2caa0*/  STL.64 [R1+0xb50], R74 ;  /* 0x000b504a01007387 */ /* 0x000fe80000100a00 */
        /* <DEDUP_REMOVED lines=15> */
[----:B------:R-:W-:-:S04]  /*2cba0*/  IMAD.WIDE R152, R13, 0x4, R166 ;  /* 0x000000040d987825 */ /* 0x000fc800078e02a6 */
[C---:B------:R-:W-:Y:S01]  /*2cbb0*/  IMAD.WIDE R158, R13.reuse, 0x4, R250 ;  /* 0x000000040d9e7825 */ /* 0x040fe200078e02fa */
[----:B------:R4:W-:Y:S04]  /*2cbc0*/  STL.64 [R1+0x5b0], R152 ;  /* 0x0005b09801007387 */ /* 0x0009e80000100a00 */
[----:B------:R-:W-:Y:S04]  /*2cbd0*/  STL.64 [R1+0x5b8], R218 ;  /* 0x0005b8da01007387 */ /* 0x000fe80000100a00 */
[----:B------:R-:W-:Y:S04]  /*2cbe0*/  STL.64 [R1+0x5a8], R158 ;  /* 0x0005a89e01007387 */ /* 0x000fe80000100a00 */
[----:B-1----:R-:W4:Y:S04]  /*2cbf0*/  LDL.64 R36, [R1+0x13d0] ;  /* 0x0013d00001247983 */ /* 0x002f280000100a00 */
[----:B------:R-:W4:Y:S04]  /*2cc00*/  LDL.64 R10, [R1+0x1390] ;  /* 0x00139000010a7983 */ /* 0x000f280000100a00 */
[----:B------:R-:W4:Y:S04]  /*2cc10*/  LDL.64 R54, [R1+0x1350] ;  /* 0x0013500001367983 */ /* 0x000f280000100a00 */
[----:B------:R-:W4:Y:S04]  /*2cc20*/  LDL.64 R56, [R1+0x1310] ;  /* 0x0013100001387983 */ /* 0x000f280000100a00 */
[----:B------:R-:W4:Y:S04]  /*2cc30*/  LDL.64 R112, [R1+0x12d0] ;  /* 0x0012d00001707983 */ /* 0x000f280000100a00 */
[----:B------:R-:W4:Y:S01]  /*2cc40*/  LDL.64 R128, [R1+0x1290] ;  /* 0x0012900001807983 */ /* 0x000f220000100a00 */
[----:B------:R-:W-:-:S03]  /*2cc50*/  IMAD.WIDE R110, R13, 0x4, R186 ;  /* 0x000000040d6e7825 */ /* 0x000fc600078e02ba */
[----:B------:R-:W4:Y:S01]  /*2cc60*/  LDL.64 R70, [R1+0x1190] ;  /* 0x0011900001467983 */ /* 0x000f220000100a00 */
[----:B------:R-:W-:-:S03]  /*2cc70*/  IMAD.WIDE R238, R13, 0x4, R238 ;  /* 0x000000040dee7825 */ /* 0x000fc600078e02ee */
[----:B------:R-:W4:Y:S01]  /*2cc80*/  LDL.64 R168, [R1+0x1150] ;  /* 0x0011500001a87983 */ /* 0x000f220000100a00 */
[----:B------:R-:W-:-:S03]  /*2cc90*/  IMAD.WIDE R250, R13, 0x4, R234 ;  /* 0x000000040dfa7825 */ /* 0x000fc600078e02ea */
[----:B------:R-:W4:Y:S04]  /*2cca0*/  LDL.64 R210, [R1+0xfd0] ;  /* 0x000fd00001d27983 */ /* 0x000f280000100a00 */
[----:B------:R-:W4:Y:S04]  /*2ccb0*/  LDL.64 R94, [R1+0xf90] ;  /* 0x000f9000015e7983 */ /* 0x000f280000100a00 */
[----:B------:R-:W-:Y:S01]  /*2ccc0*/  STL.64 [R1+0x5a0], R110 ;  /* 0x0005a06e01007387 */ /* 0x000fe20000100a00 */
[----:B------:R-:W-:-:S04]  /*2ccd0*/  IMAD.WIDE R236, R13, 0x4, R236 ;  /* 0x000000040dec7825 */ /* 0x000fc800078e02ec */
[----:B------:R-:W-:-:S04]  /*2cce0*/  IMAD.WIDE R166, R13, 0x4, R230 ;  /* 0x000000040da67825 */ /* 0x000fc800078e02e6 */
[----:B------:R-:W-:-:S04]  /*2ccf0*/  IMAD.WIDE R228, R13, 0x4, R228 ;  /* 0x000000040de47825 */ /* 0x000fc800078e02e4 */
[----:B------:R-:W-:-:S04]  /*2cd00*/  IMAD.WIDE R226, R13, 0x4, R226 ;  /* 0x000000040de27825 */ /* 0x000fc800078e02e2 */
[----:B------:R-:W-:-:S04]  /*2cd10*/  IMAD.WIDE R224, R13, 0x4, R224 ;  /* 0x000000040de07825 */ /* 0x000fc800078e02e0 */
[----:B------:R-:W-:-:S04]  /*2cd20*/  IMAD.WIDE R222, R13, 0x4, R222 ;  /* 0x000000040dde7825 */ /* 0x000fc800078e02de */
[----:B------:R-:W-:-:S04]  /*2cd30*/  IMAD.WIDE R220, R13, 0x4, R220 ;  /* 0x000000040ddc7825 */ /* 0x000fc800078e02dc */
[----:B---3--:R-:W-:-:S05]  /*2cd40*/  IMAD.WIDE R246, R13, 0x4, R246 ;  /* 0x000000040df67825 */ /* 0x008fca00078e02f6 */
[----:B------:R-:W-:Y:S01]  /*2cd50*/  STL.64 [R1+0x598], R246 ;  /* 0x000598f601007387 */ /* 0x000fe20000100a00 */
[----:B--2---:R-:W-:-:S05]  /*2cd60*/  IMAD.WIDE R186, R13, 0x4, R248 ;  /* 0x000000040dba7825 */ /* 0x004fca00078e02f8 */
[----:B------:R-:W-:Y:S01]  /*2cd70*/  STL.64 [R1+0x590], R186 ;  /* 0x000590ba01007387 */ /* 0x000fe20000100a00 */
[----:B------:R-:W-:-:S03]  /*2cd80*/  IMAD.WIDE R248, R13, 0x4, R232 ;  /* 0x000000040df87825 */ /* 0x000fc600078e02e8 */
[----:B------:R-:W2:Y:S04]  /*2cd90*/  LDL.64 R234, [R1+0x11d0] ;  /* 0x0011d00001ea7983 */ /* 0x000ea80000100a00 */
[----:B------:R-:W-:Y:S04]  /*2cda0*/  STL.64 [R1+0x588], R240 ;  /* 0x000588f001007387 */ /* 0x000fe80000100a00 */
[----:B------:R-:W3:Y:S04]  /*2cdb0*/  LDL.64 R232, [R1+0x1210] ;  /* 0x0012100001e87983 */ /* 0x000ee80000100a00 */
[----:B------:R-:W-:Y:S04]  /*2cdc0*/  STL.64 [R1+0x580], R238 ;  /* 0x000580ee01007387 */ /* 0x000fe80000100a00 */
[----:B------:R1:W-:Y:S04]  /*2cdd0*/  STL.64 [R1+0x570], R250 ;  /* 0x000570fa01007387 */ /* 0x0003e80000100a00 */
[----:B------:R-:W2:Y:S04]  /*2cde0*/  LDL.64 R230, [R1+0x1250] ;  /* 0x0012500001e67983 */ /* 0x000ea80000100a00 */
[----:B------:R-:W-:Y:S04]  /*2cdf0*/  STL.64 [R1+0x578], R236 ;  /* 0x000578ec01007387 */ /* 0x000fe80000100a00 */
[----:B------:R1:W-:Y:S04]  /*2ce00*/  STL.64 [R1+0x568], R248 ;  /* 0x000568f801007387 */ /* 0x0003e80000100a00 */
[----:B------:R1:W-:Y:S04]  /*2ce10*/  STL.64 [R1+0x560], R166 ;  /* 0x000560a601007387 */ /* 0x0003e80000100a00 */
[----:B------:R-:W-:Y:S04]  /*2ce20*/  STL.64 [R1+0x558], R228 ;  /* 0x000558e401007387 */ /* 0x000fe80000100a00 */
[----:B------:R-:W-:Y:S04]  /*2ce30*/  STL.64 [R1+0x550], R226 ;  /* 0x000550e201007387 */ /* 0x000fe80000100a00 */
[----:B------:R-:W-:Y:S04]  /*2ce40*/  STL.64 [R1+0x548], R224 ;  /* 0x000548e001007387 */ /* 0x000fe80000100a00 */
[----:B----4-:R-:W-:Y:S04]  /*2ce50*/  LDGSTS.E [R252], desc[UR8][R36.64], P1 ;  /* 0x0000000024fc7fae */ /* 0x010fe80008921848 */
[----:B------:R-:W-:Y:S04]  /*2ce60*/  LDGSTS.E [R252+0x400], desc[UR8][R10.64], P1 ;  /* 0x004000000afc7fae */ /* 0x000fe80008921848 */
[----:B------:R-:W-:Y:S04]  /*2ce70*/  LDGSTS.E [R252+0x800], desc[UR8][R54.64], P1 ;  /* 0x0080000036fc7fae */ /* 0x000fe80008921848 */
[----:B------:R-:W4:Y:S04]  /*2ce80*/  LDL.LU.64 R36, [R1+0x21b0] ;  /* 0x0021b00001247983 */ /* 0x000f280000300a00 */
[----:B------:R-:W-:Y:S04]  /*2ce90*/  STL.64 [R1+0x540], R222 ;  /* 0x000540de01007387 */ /* 0x000fe80000100a00 */
[----:B------:R-:W4:Y:S04]  /*2cea0*/  LDL.LU.64 R10, [R1+0x21a8] ;  /* 0x0021a800010a7983 */ /* 0x000f280000300a00 */
[----:B------:R-:W-:Y:S04]  /*2ceb0*/  STL.64 [R1+0x538], R220 ;  /* 0x000538dc01007387 */ /* 0x000fe80000100a00 */
[----:B------:R-:W4:Y:S04]  /*2cec0*/  LDL.LU.64 R54, [R1+0x21a0] ;  /* 0x0021a00001367983 */ /* 0x000f280000300a00 */
[----:B------:R-:W-:Y:S04]  /*2ced0*/  LDGSTS.E [R252+0xc00], desc[UR8][R56.64], P1 ;  /* 0x00c0000038fc7fae */ /* 0x000fe80008921848 */
[----:B------:R-:W-:Y:S04]  /*2cee0*/  LDGSTS.E [R252+0x1000], desc[UR8][R112.64], P1 ;  /* 0x0100000070fc7fae */ /* 0x000fe80008921848 */
[----:B------:R-:W-:Y:S04]  /*2cef0*/  LDGSTS.E [R252+0x1400], desc[UR8][R128.64], P1 ;  /* 0x0140000080fc7fae */ /* 0x000fe80008921848 */
[----:B------:R-:W4:Y:S04]  /*2cf00*/  LDL.LU.64 R56, [R1+0x2198] ;  /* 0x0021980001387983 */ /* 0x000f280000300a00 */
[----:B------:R-:W4:Y:S04]  /*2cf10*/  LDL.LU.64 R112, [R1+0x2190] ;  /* 0x0021900001707983 */ /* 0x000f280000300a00 */
[----:B------:R-:W4:Y:S04]  /*2cf20*/  LDL.LU.64 R128, [R1+0x2188] ;  /* 0x0021880001807983 */ /* 0x000f280000300a00 */
[----:B--2---:R-:W-:Y:S04]  /*2cf30*/  LDGSTS.E [R252+0x1800], desc[UR8][R230.64], P1 ;  /* 0x01800000e6fc7fae */ /* 0x004fe80008921848 */
[----:B---3--:R-:W-:Y:S04]  /*2cf40*/  LDGSTS.E [R252+0x1c00], desc[UR8][R232.64], P1 ;  /* 0x01c00000e8fc7fae */ /* 0x008fe80008921848 */
[----:B------:R-:W-:Y:S04]  /*2cf50*/  LDGSTS.E [R252+0x2000], desc[UR8][R234.64], P1 ;  /* 0x02000000eafc7fae */ /* 0x000fe80008921848 */
[----:B------:R-:W-:Y:S04]  /*2cf60*/  LDGSTS.E [R252+0x2400], desc[UR8][R70.64], P1 ;  /* 0x0240000046fc7fae */ /* 0x000fe80008921848 */
[----:B------:R-:W-:Y:S04]  /*2cf70*/  LDGSTS.E [R252+0x2800], desc[UR8][R168.64], P1 ;  /* 0x02800000a8fc7fae */ /* 0x000fe80008921848 */
[----:B------:R-:W2:Y:S04]  /*2cf80*/  LDL.64 R230, [R1+0x1348] ;  /* 0x0013480001e67983 */ /* 0x000ea80000100a00 */
[----:B------:R-:W3:Y:S04]  /*2cf90*/  LDL.64 R232, [R1+0x1308] ;  /* 0x0013080001e87983 */ /* 0x000ee80000100a00 */
[----:B------:R-:W3:Y:S04]  /*2cfa0*/  LDL.64 R234, [R1+0x12c8] ;  /* 0x0012c80001ea7983 */ /* 0x000ee80000100a00 */
[----:B------:R-:W3:Y:S04]  /*2cfb0*/  LDL.64 R70, [R1+0x1248] ;  /* 0x0012480001467983 */ /* 0x000ee80000100a00 */
[----:B------:R-:W3:Y:S04]  /*2cfc0*/  LDL.64 R168, [R1+0x11c8] ;  /* 0x0011c80001a87983 */ /* 0x000ee80000100a00 */
[----:B----4-:R-:W-:Y:S04]  /*2cfd0*/  LDGSTS.E [R252+0x2c00], desc[UR8][R128.64], P1 ;  /* 0x02c0000080fc7fae */ /* 0x010fe80008921848 */
[----:B------:R-:W-:Y:S04]  /*2cfe0*/  LDGSTS.E [R252+0x3000], desc[UR8][R112.64], P1 ;  /* 0x0300000070fc7fae */ /* 0x000fe80008921848 */
[----:B------:R-:W-:Y:S04]  /*2cff0*/  LDGSTS.E [R252+0x3400], desc[UR8][R56.64], P1 ;  /* 0x0340000038fc7fae */ /* 0x000fe80008921848 */
[----:B------:R-:W-:Y:S04]  /*2d000*/  LDGSTS.E [R252+0x3800], desc[UR8][R54.64], P1 ;  /* 0x0380000036fc7fae */ /* 0x000fe80008921848 */
[----:B------:R-:W-:Y:S04]  /*2d010*/  LDGSTS.E [R252+0x3c00], desc[UR8][R10.64], P1 ;  /* 0x03c000000afc7fae */ /* 0x000fe80008921848 */
[----:B------:R-:W4:Y:S04]  /*2d020*/  LDL.64 R56, [R1+0x1388] ;  /* 0x0013880001387983 */ /* 0x000f280000100a00 */
[----:B------:R-:W2:Y:S04]  /*2d030*/  LDL.64 R54, [R1+0x13c8] ;  /* 0x0013c80001367983 */ /* 0x000ea80000100a00 */
[----:B------:R-:W3:Y:S04]  /*2d040*/  LDL.64 R10, [R1+0x1288] ;  /* 0x00128800010a7983 */ /* 0x000ee80000100a00 */
[----:B------:R-:W3:Y:S04]  /*2d050*/  LDL.64 R112, [R1+0x1208] ;  /* 0x0012080001707983 */ /* 0x000ee80000100a00 */
[----:B------:R-:W3:Y:S04]  /*2d060*/  LDL.64 R128, [R1+0x1188] ;  /* 0x0011880001807983 */ /* 0x000ee80000100a00 */
[----:B------:R-:W-:Y:S04]  /*2d070*/  LDGSTS.E [R252+0x4000], desc[UR8][R210.64], P1 ;  /* 0x04000000d2fc7fae */ /* 0x000fe80008921848 */
[----:B------:R-:W-:Y:S04]  /*2d080*/  LDGSTS.E [R252+0x4400], desc[UR8][R94.64], P1 ;  /* 0x044000005efc7fae */ /* 0x000fe80008921848 */
[----:B------:R-:W4:Y:S04]  /*2d090*/  LDL.LU.64 R210, [R1+0x2180] ;  /* 0x0021800001d27983 */ /* 0x000f280000300a00 */
[----:B------:R-:W3:Y:S04]  /*2d0a0*/  LDL.LU.64 R94, [R1+0x2178] ;  /* 0x00217800015e7983 */ /* 0x000ee80000300a00 */
[----:B----4-:R-:W-:Y:S04]  /*2d0b0*/  LDGSTS.E [R252+0x4800], desc[UR8][R210.64], P1 ;  /* 0x04800000d2fc7fae */ /* 0x010fe80008921848 */
[----:B------:R-:W-:Y:S04]  /*2d0c0*/  LDGSTS.E [R252+0x4c00], desc[UR8][R60.64], P1 ;  /* 0x04c000003cfc7fae */ /* 0x000fe80008921848 */
[----:B------:R-:W-:Y:S04]  /*2d0d0*/  LDGSTS.E [R252+0x5000], desc[UR8][R6.64], P1 ;  /* 0x0500000006fc7fae */ /* 0x000fe80008921848 */
[----:B------:R-:W-:Y:S04]  /*2d0e0*/  LDGSTS.E [R252+0x5400], desc[UR8][R8.64], P1 ;  /* 0x0540000008fc7fae */ /* 0x000fe80008921848 */
[----:B------:R-:W-:Y:S04]  /*2d0f0*/  LDGSTS.E [R252+0x5800], desc[UR8][R154.64], P1 ;  /* 0x058000009afc7fae */ /* 0x000fe80008921848 */
[----:B------:R-:W4:Y:S04]  /*2d100*/  LDL.LU.64 R210, [R1+0x2170] ;  /* 0x0021700001d27983 */ /* 0x000f280000300a00 */
        /* <DEDUP_REMOVED lines=9> */
[----:B------:R-:W4:Y:S04]  /*2d1a0*/  LDL.64 R212, [R1+0x10c8] ;  /* 0x0010c80001d47983 */ /* 0x000f280000100a00 */
[----:B------:R-:W4:Y:S04]  /*2d1b0*/  LDL.64 R126, [R1+0x1088] ;  /* 0x00108800017e7983 */ /* 0x000f280000100a00 */
[----:B------:R-:W4:Y:S04]  /*2d1c0*/  LDL.64 R160, [R1+0x1048] ;  /* 0x0010480001a07983 */ /* 0x000f280000100a00 */
[----:B------:R-:W4:Y:S04]  /*2d1d0*/  LDL.64 R40, [R1+0x1008] ;  /* 0x0010080001287983 */ /* 0x000f280000100a00 */
[----:B------:R-:W4:Y:S04]  /*2d1e0*/  LDL.64 R98, [R1+0xfc8] ;  /* 0x000fc80001627983 */ /* 0x000f280000100a00 */
[----:B------:R-:W-:Y:S04]  /*2d1f0*/  LDGSTS.E [R252+0x7000], desc[UR8][R38.64], P1 ;  /* 0x0700000026fc7fae */ /* 0x000fe80008921848 */
[----:B------:R-:W-:Y:S04]  /*2d200*/  LDGSTS.E [R252+0x7400], desc[UR8][R96.64], P1 ;  /* 0x0740000060fc7fae */ /* 0x000fe80008921848 */
[----:B------:R-:W-:Y:S04]  /*2d210*/  LDGSTS.E [R252+0x7800], desc[UR8][R152.64], P1 ;  /* 0x0780000098fc7fae */ /* 0x000fe80008921848 */
[----:B------:R-:W4:Y:S04]  /*2d220*/  LDL.LU.64 R38, [R1+0x2148] ;  /* 0x0021480001267983 */ /* 0x000f280000300a00 */
[----:B------:R-:W4:Y:S04]  /*2d230*/  LDL.LU.64 R96, [R1+0x2140] ;  /* 0x0021400001607983 */ /* 0x000f280000300a00 */
[----:B------:R-:W4:Y:S04]  /*2d240*/  LDL.LU.64 R152, [R1+0x2138] ;  /* 0x0021380001987983 */ /* 0x000f280000300a00 */
[----:B------:R-:W-:Y:S04]  /*2d250*/  LDGSTS.E [R252+0x7c00], desc[UR8][R250.64], P1 ;  /* 0x07c00000fafc7fae */ /* 0x000fe80008921848 */
[----:B-1----:R-:W2:Y:S04]  /*2d260*/  LDL.LU.64 R250, [R1+0x2130] ;  /* 0x0021300001fa7983 */ /* 0x002ea80000300a00 */
[----:B--2---:R-:W-:Y:S04]  /*2d270*/  LDGSTS.E [R250+0x80], desc[UR8][R54.64], P1 ;  /* 0x0008000036fa7fae */ /* 0x004fe80008921848 */
[----:B------:R-:W-:Y:S04]  /*2d280*/  LDGSTS.E [R250+0x480], desc[UR8][R56.64], P1 ;  /* 0x0048000038fa7fae */ /* 0x000fe80008921848 */
[----:B------:R-:W-:Y:S04]  /*2d290*/  LDGSTS.E [R250+0x880], desc[UR8][R230.64], P1 ;  /* 0x00880000e6fa7fae */ /* 0x000fe80008921848 */
[----:B------:R-:W2:Y:S04]  /*2d2a0*/  LDL.LU.64 R54, [R1+0x2128] ;  /* 0x0021280001367983 */ /* 0x000ea80000300a00 */
[----:B------:R-:W4:Y:S04]  /*2d2b0*/  LDL.LU.64 R56, [R1+0x2120] ;  /* 0x0021200001387983 */ /* 0x000f280000300a00 */
[----:B---3--:R-:W-:Y:S04]  /*2d2c0*/  LDGSTS.E [R250+0xc80], desc[UR8][R232.64], P1 ;  /* 0x00c80000e8fa7fae */ /* 0x008fe80008921848 */
[----:B------:R-:W-:Y:S04]  /*2d2d0*/  LDGSTS.E [R250+0x1080], desc[UR8][R234.64], P1 ;  /* 0x01080000eafa7fae */ /* 0x000fe80008921848 */
[----:B------:R-:W-:Y:S04]  /*2d2e0*/  LDGSTS.E [R250+0x1480], desc[UR8][R10.64], P1 ;  /* 0x014800000afa7fae */ /* 0x000fe80008921848 */
[----:B------:R-:W-:Y:S04]  /*2d2f0*/  LDGSTS.E [R250+0x1880], desc[UR8][R70.64], P1 ;  /* 0x0188000046fa7fae */ /* 0x000fe80008921848 */
[----:B------:R-:W-:Y:S04]  /*2d300*/  LDGSTS.E [R250+0x1c80], desc[UR8][R112.64], P1 ;  /* 0x01c8000070fa7fae */ /* 0x000fe80008921848 */
[----:B------:R-:W-:Y:S04]  /*2d310*/  LDGSTS.E [R250+0x2080], desc[UR8][R168.64], P1 ;  /* 0x02080000a8fa7fae */ /* 0x000fe80008921848 */
[----:B------:R-:W-:Y:S04]  /*2d320*/  LDGSTS.E [R250+0x2480], desc[UR8][R128.64], P1 ;  /* 0x0248000080fa7fae */ /* 0x000fe80008921848 */
[----:B------:R-:W3:Y:S04]  /*2d330*/  LDL.64 R10, [R1+0x13c0] ;  /* 0x0013c000010a7983 */ /* 0x000ee80000100a00 */
[----:B------:R-:W3:Y:S04]  /*2d340*/  LDL.64 R70, [R1+0x1380] ;  /* 0x0013800001467983 */ /* 0x000ee80000100a00 */
[----:B------:R-:W3:Y:S04]  /*2d350*/  LDL.64 R112, [R1+0x1340] ;  /* 0x0013400001707983 */ /* 0x000ee80000100a00 */
[----:B------:R-:W3:Y:S04]  /*2d360*/  LDL.64 R168, [R1+0x1300] ;  /* 0x0013000001a87983 */ /* 0x000ee80000100a00 */
[----:B------:R-:W3:Y:S04]  /*2d370*/  LDL.64 R230, [R1+0x12c0] ;  /* 0x0012c00001e67983 */ /* 0x000ee80000100a00 */
[----:B------:R-:W3:Y:S04]  /*2d380*/  LDL.64 R232, [R1+0x1280] ;  /* 0x0012800001e87983 */ /* 0x000ee80000100a00 */
[----:B------:R-:W3:Y:S04]  /*2d390*/  LDL.64 R234, [R1+0x1240] ;  /* 0x0012400001ea7983 */ /* 0x000ee80000100a00 */
[----:B------:R-:W3:Y:S04]  /*2d3a0*/  LDL.64 R128, [R1+0x1200] ;  /* 0x0012000001807983 */ /* 0x000ee80000100a00 */
[----:B----4-:R-:W-:Y:S04]  /*2d3b0*/  LDGSTS.E [R250+0x2880], desc[UR8][R56.64], P1 ;  /* 0x0288000038fa7fae */ /* 0x010fe80008921848 */
[----:B--2---:R-:W-:Y:S04]  /*2d3c0*/  LDGSTS.E [R250+0x2c80], desc[UR8][R54.64], P1 ;  /* 0x02c8000036fa7fae */ /* 0x004fe80008921848 */
[----:B------:R-:W-:Y:S04]  /*2d3d0*/  LDGSTS.E [R250+0x3080], desc[UR8][R212.64], P1 ;  /* 0x03080000d4fa7fae */ /* 0x000fe80008921848 */
[----:B------:R-:W2:Y:S04]  /*2d3e0*/  LDL.64 R56, [R1+0x11c0] ;  /* 0x0011c00001387983 */ /* 0x000ea80000100a00 */
[----:B------:R-:W4:Y:S04]  /*2d3f0*/  LDL.64 R54, [R1+0x1180] ;  /* 0x0011800001367983 */ /* 0x000f280000100a00 */
[----:B------:R-:W4:Y:S04]  /*2d400*/  LDL.LU.64 R212, [R1+0x2118] ;  /* 0x0021180001d47983 */ /* 0x000f280000300a00 */
[----:B------:R-:W-:Y:S04]  /*2d410*/  LDGSTS.E [R250+0x3480], desc[UR8][R126.64], P1 ;  /* 0x034800007efa7fae */ /* 0x000fe80008921848 */
[----:B------:R-:W-:Y:S04]  /*2d420*/  LDGSTS.E [R250+0x3880], desc[UR8][R160.64], P1 ;  /* 0x03880000a0fa7fae */ /* 0x000fe80008921848 */
[----:B------:R-:W-:Y:S04]  /*2d430*/  LDGSTS.E [R250+0x3c80], desc[UR8][R40.64], P1 ;  /* 0x03c8000028fa7fae */ /* 0x000fe80008921848 */
[----:B------:R-:W4:Y:S04]  /*2d440*/  LDL.LU.64 R126, [R1+0x2110] ;  /* 0x00211000017e7983 */ /* 0x000f280000300a00 */
[----:B------:R-:W4:Y:S04]  /*2d450*/  LDL.LU.64 R160, [R1+0x2108] ;  /* 0x0021080001a07983 */ /* 0x000f280000300a00 */
        /* <DEDUP_REMOVED lines=32> */
[----:B------:R-:W3:Y:S04]  /*2d660*/  LDL.LU.64 R248, [R1+0x2088] ;  /* 0x0020880001f87983 */ /* 0x000ee80000300a00 */
[----:B---3--:R-:W-:Y:S04]  /*2d670*/  LDGSTS.E [R249+0x100], desc[UR8][R10.64], P1 ;  /* 0x001000000af97fae */ /* 0x008fe80008921848 */
[----:B------:R-:W-:Y:S04]  /*2d680*/  LDGSTS.E [R249+0x500], desc[UR8][R70.64], P1 ;  /* 0x0050000046f97fae */ /* 0x000fe80008921848 */
[----:B------:R-:W-:Y:S04]  /*2d690*/  LDGSTS.E [R249+0x900], desc[UR8][R112.64], P1 ;  /* 0x0090000070f97fae */ /* 0x000fe80008921848 */
[----:B------:R-:W3:Y:S04]  /*2d6a0*/  LDL.LU.64 R10, [R1+0x2080] ;  /* 0x00208000010a7983 */ /* 0x000ee80000300a00 */
[----:B------:R-:W3:Y:S04]  /*2d6b0*/  LDL.LU.64 R70, [R1+0x2078] ;  /* 0x0020780001467983 */ /* 0x000ee80000300a00 */
[----:B------:R-:W3:Y:S04]  /*2d6c0*/  LDL.LU.64 R112, [R1+0x2070] ;  /* 0x0020700001707983 */ /* 0x000ee80000300a00 */
[----:B------:R-:W-:Y:S04]  /*2d6d0*/  LDGSTS.E [R249+0xd00], desc[UR8][R168.64], P1 ;  /* 0x00d00000a8f97fae */ /* 0x000fe80008921848 */
[----:B------:R-:W-:Y:S04]  /*2d6e0*/  LDGSTS.E [R249+0x1100], desc[UR8][R230.64], P1 ;  /* 0x01100000e6f97fae */ /* 0x000fe80008921848 */
[----:B------:R-:W-:Y:S04]  /*2d6f0*/  LDGSTS.E [R249+0x1500], desc[UR8][R232.64], P1 ;  /* 0x01500000e8f97fae */ /* 0x000fe80008921848 */
[----:B------:R-:W3:Y:S04]  /*2d700*/  LDL.LU.64 R168, [R1+0x2068] ;  /* 0x0020680001a87983 */ /* 0x000ee80000300a00 */
[----:B------:R-:W-:Y:S04]  /*2d710*/  LDGSTS.E [R249+0x1900], desc[UR8][R234.64], P1 ;  /* 0x01900000eaf97fae */ /* 0x000fe80008921848 */
[----:B------:R-:W-:Y:S04]  /*2d720*/  LDGSTS.E [R249+0x1d00], desc[UR8][R128.64], P1 ;  /* 0x01d0000080f97fae */ /* 0x000fe80008921848 */
[----:B--2---:R-:W-:Y:S04]  /*2d730*/  LDGSTS.E [R249+0x2100], desc[UR8][R56.64], P1 ;  /* 0x0210000038f97fae */ /* 0x004fe80008921848 */
[----:B----4-:R-:W-:Y:S04]  /*2d740*/  LDGSTS.E [R249+0x2500], desc[UR8][R54.64], P1 ;  /* 0x0250000036f97fae */ /* 0x010fe80008921848 */
[----:B------:R-:W2:Y:S04]  /*2d750*/  LDL.64 R128, [R1+0x13b8] ;  /* 0x0013b80001807983 */ /* 0x000ea80000100a00 */
[----:B------:R-:W4:Y:S04]  /*2d760*/  LDL.64 R56, [R1+0x1378] ;  /* 0x0013780001387983 */ /* 0x000f280000100a00 */
[----:B------:R-:W4:Y:S04]  /*2d770*/  LDL.64 R54, [R1+0x1338] ;  /* 0x0013380001367983 */ /* 0x000f280000100a00 */
[----:B------:R-:W4:Y:S04]  /*2d780*/  LDL.64 R230, [R1+0x12f8] ;  /* 0x0012f80001e67983 */ /* 0x000f280000100a00 */
[----:B------:R-:W4:Y:S04]  /*2d790*/  LDL.64 R232, [R1+0x12b8] ;  /* 0x0012b80001e87983 */ /* 0x000f280000100a00 */
[----:B------:R-:W4:Y:S04]  /*2d7a0*/  LDL.64 R234, [R1+0x1278] ;  /* 0x0012780001ea7983 */ /* 0x000f280000100a00 */
[----:B---3--:R-:W-:Y:S04]  /*2d7b0*/  LDGSTS.E [R249+0x2900], desc[UR8][R168.64], P1 ;  /* 0x02900000a8f97fae */ /* 0x008fe80008921848 */
[----:B------:R-:W-:Y:S04]  /*2d7c0*/  LDGSTS.E [R249+0x2d00], desc[UR8][R112.64], P1 ;  /* 0x02d0000070f97fae */ /* 0x000fe80008921848 */
[----:B------:R-:W-:Y:S04]  /*2d7d0*/  LDGSTS.E [R249+0x3100], desc[UR8][R70.64], P1 ;  /* 0x0310000046f97fae */ /* 0x000fe80008921848 */
[----:B------:R-:W3:Y:S04]  /*2d7e0*/  LDL.64 R168, [R1+0x11f8] ;  /* 0x0011f80001a87983 */ /* 0x000ee80000100a00 */
[----:B------:R-:W3:Y:S04]  /*2d7f0*/  LDL.64 R112, [R1+0x1238] ;  /* 0x0012380001707983 */ /* 0x000ee80000100a00 */
[----:B------:R-:W3:Y:S04]  /*2d800*/  LDL.64 R70, [R1+0x11b8] ;  /* 0x0011b80001467983 */ /* 0x000ee80000100a00 */
[----:B------:R-:W-:Y:S04]  /*2d810*/  LDGSTS.E [R249+0x3500], desc[UR8][R58.64], P1 ;  /* 0x035000003af97fae */ /* 0x000fe80008921848 */
        /* <DEDUP_REMOVED lines=36> */
[----:B--2---:R-:W-:Y:S04]  /*2da60*/  LDGSTS.E [R248+0x180], desc[UR8][R128.64], P1 ;  /* 0x0018000080f87fae */ /* 0x004fe80008921848 */
[----:B----4-:R-:W-:Y:S04]  /*2da70*/  LDGSTS.E [R248+0x580], desc[UR8][R56.64], P1 ;  /* 0x0058000038f87fae */ /* 0x010fe80008921848 */
[----:B------:R-:W2:Y:S04]  /*2da80*/  LDL.LU.64 R166, [R1+0x1fd0] ;  /* 0x001fd00001a67983 */ /* 0x000ea80000300a00 */
[----:B------:R-:W4:Y:S04]  /*2da90*/  LDL.LU.64 R128, [R1+0x1fc8] ;  /* 0x001fc80001807983 */ /* 0x000f280000300a00 */
[----:B------:R-:W2:Y:S04]  /*2daa0*/  LDL.LU.64 R56, [R1+0x1fc0] ;  /* 0x001fc00001387983 */ /* 0x000ea80000300a00 */
[----:B------:R-:W-:Y:S04]  /*2dab0*/  LDGSTS.E [R248+0x980], desc[UR8][R54.64], P1 ;  /* 0x0098000036f87fae */ /* 0x000fe80008921848 */
[----:B------:R-:W-:Y:S04]  /*2dac0*/  LDGSTS.E [R248+0xd80], desc[UR8][R230.64], P1 ;  /* 0x00d80000e6f87fae */ /* 0x000fe80008921848 */
[----:B------:R-:W-:Y:S04]  /*2dad0*/  LDGSTS.E [R248+0x1180], desc[UR8][R232.64], P1 ;  /* 0x01180000e8f87fae */ /* 0x000fe80008921848 */
[----:B------:R-:W4:Y:S04]  /*2dae0*/  LDL.LU.64 R54, [R1+0x1fb8] ;  /* 0x001fb80001367983 */ /* 0x000f280000300a00 */
[----:B------:R-:W-:Y:S04]  /*2daf0*/  LDGSTS.E [R248+0x1580], desc[UR8][R234.64], P1 ;  /* 0x01580000eaf87fae */ /* 0x000fe80008921848 */
[----:B------:R-:W4:Y:S04]  /*2db00*/  LDL.64 R230, [R1+0x13b0] ;  /* 0x0013b00001e67983 */ /* 0x000f280000100a00 */
[----:B------:R-:W4:Y:S04]  /*2db10*/  LDL.64 R232, [R1+0x1370] ;  /* 0x0013700001e87983 */ /* 0x000f280000100a00 */
[----:B------:R-:W4:Y:S04]  /*2db20*/  LDL.64 R234, [R1+0x1330] ;  /* 0x0013300001ea7983 */ /* 0x000f280000100a00 */
[----:B---3--:R-:W-:Y:S04]  /*2db30*/  LDGSTS.E [R248+0x1980], desc[UR8][R112.64], P1 ;  /* 0x0198000070f87fae */ /* 0x008fe80008921848 */
[----:B------:R-:W-:Y:S04]  /*2db40*/  LDGSTS.E [R248+0x1d80], desc[UR8][R168.64], P1 ;  /* 0x01d80000a8f87fae */ /* 0x000fe80008921848 */
[----:B------:R-:W-:Y:S04]  /*2db50*/  LDGSTS.E [R248+0x2180], desc[UR8][R70.64], P1 ;  /* 0x0218000046f87fae */ /* 0x000fe80008921848 */
[----:B------:R-:W3:Y:S04]  /*2db60*/  LDL.LU.64 R112, [R1+0x1fb0] ;  /* 0x001fb00001707983 */ /* 0x000ee80000300a00 */
[----:B------:R-:W3:Y:S04]  /*2db70*/  LDL.LU.64 R168, [R1+0x1fa8] ;  /* 0x001fa80001a87983 */ /* 0x000ee80000300a00 */
[----:B------:R-:W3:Y:S04]  /*2db80*/  LDL.LU.64 R70, [R1+0x1fa0] ;  /* 0x001fa00001467983 */ /* 0x000ee80000300a00 */
[----:B--2---:R-:W-:Y:S04]  /*2db90*/  LDGSTS.E [R248+0x2580], desc[UR8][R56.64], P1 ;  /* 0x0258000038f87fae */ /* 0x004fe80008921848 */
[----:B------:R-:W-:Y:S04]  /*2dba0*/  LDGSTS.E [R248+0x2980], desc[UR8][R114.64], P1 ;  /* 0x0298000072f87fae */ /* 0x000fe80008921848 */
[----:B------:R-:W-:Y:S04]  /*2dbb0*/  LDGSTS.E [R248+0x2d80], desc[UR8][R170.64], P1 ;  /* 0x02d80000aaf87fae */ /* 0x000fe80008921848 */
[----:B------:R-:W2:Y:S04]  /*2dbc0*/  LDL.LU.64 R56, [R1+0x1f98] ;  /* 0x001f980001387983 */ /* 0x000ea80000300a00 */
[----:B------:R-:W2:Y:S04]  /*2dbd0*/  LDL.LU.64 R114, [R1+0x1f90] ;  /* 0x001f900001727983 */ /* 0x000ea80000300a00 */
[----:B------:R-:W2:Y:S04]  /*2dbe0*/  LDL.LU.64 R170, [R1+0x1f88] ;  /* 0x001f880001aa7983 */ /* 0x000ea80000300a00 */
[----:B------:R-:W-:Y:S04]  /*2dbf0*/  LDGSTS.E [R248+0x3180], desc[UR8][R182.64], P1 ;  /* 0x03180000b6f87fae */ /* 0x000fe80008921848 */
[----:B------:R-:W-:Y:S04]  /*2dc00*/  LDGSTS.E [R248+0x3580], desc[UR8][R58.64], P1 ;  /* 0x035800003af87fae */ /* 0x000fe80008921848 */
[----:B------:R-:W-:Y:S04]  /*2dc10*/  LDGSTS.E [R248+0x3980], desc[UR8][R116.64], P1 ;  /* 0x0398000074f87fae */ /* 0x000fe80008921848 */
[----:B------:R-:W3:Y:S04]  /*2dc20*/  LDL.LU.64 R182, [R1+0x1f80] ;  /* 0x001f800001b67983 */ /* 0x000ee80000300a00 */
[----:B------:R-:W2:Y:S04]  /*2dc30*/  LDL.LU.64 R58, [R1+0x1f78] ;  /* 0x001f7800013a7983 */ /* 0x000ea80000300a00 */
[----:B------:R-:W2:Y:S04]  /*2dc40*/  LDL.LU.64 R116, [R1+0x1f70] ;  /* 0x001f700001747983 */ /* 0x000ea80000300a00 */
[----:B------:R-:W-:Y:S04]  /*2dc50*/  LDGSTS.E [R248+0x3d80], desc[UR8][R172.64], P1 ;  /* 0x03d80000acf87fae */ /* 0x000fe80008921848 */
[----:B------:R-:W-:Y:S04]  /*2dc60*/  LDGSTS.E [R248+0x4180], desc[UR8][R126.64], P1 ;  /* 0x041800007ef87fae */ /* 0x000fe80008921848 */
[----:B------:R-:W-:Y:S04]  /*2dc70*/  LDGSTS.E [R248+0x4580], desc[UR8][R60.64], P1 ;  /* 0x045800003cf87fae */ /* 0x000fe80008921848 */
[----:B------:R-:W2:Y:S04]  /*2dc80*/  LDL.LU.64 R172, [R1+0x1f68] ;  /* 0x001f680001ac7983 */ /* 0x000ea80000300a00 */
[----:B------:R-:W3:Y:S04]  /*2dc90*/  LDL.LU.64 R126, [R1+0x1f60] ;  /* 0x001f6000017e7983 */ /* 0x000ee80000300a00 */
[----:B------:R-:W2:Y:S04]  /*2dca0*/  LDL.LU.64 R60, [R1+0x1f58] ;  /* 0x001f5800013c7983 */ /* 0x000ea80000300a00 */
[----:B------:R-:W-:Y:S04]  /*2dcb0*/  LDGSTS.E [R248+0x4980], desc[UR8][R118.64], P1 ;  /* 0x0498000076f87fae */ /* 0x000fe80008921848 */
[----:B------:R-:W-:Y:S04]  /*2dcc0*/  LDGSTS.E [R248+0x4d80], desc[UR8][R174.64], P1 ;  /* 0x04d80000aef87fae */ /* 0x000fe80008921848 */
[----:B------:R-:W-:Y:S04]  /*2dcd0*/  LDGSTS.E [R248+0x5180], desc[UR8][R68.64], P1 ;  /* 0x0518000044f87fae */ /* 0x000fe80008921848 */
[----:B------:R-:W2:Y:S04]  /*2dce0*/  LDL.LU.64 R118, [R1+0x1f50] ;  /* 0x001f500001767983 */ /* 0x000ea80000300a00 */
[----:B------:R-:W2:Y:S04]  /*2dcf0*/  LDL.LU.64 R174, [R1+0x1f48] ;  /* 0x001f480001ae7983 */ /* 0x000ea80000300a00 */
[----:B------:R-:W3:Y:S04]  /*2dd00*/  LDL.LU.64 R68, [R1+0x1f40] ;  /* 0x001f400001447983 */ /* 0x000ee80000300a00 */
[----:B------:R-:W-:Y:S04]  /*2dd10*/  LDGSTS.E [R248+0x5580], desc[UR8][R62.64], P1 ;  /* 0x055800003ef87fae */ /* 0x000fe80008921848 */
        /* <DEDUP_REMOVED lines=19> */
[----:B------:R-:W4:Y:S04]  /*2de50*/  LDL.LU.64 R246, [R1+0x1ef0] ;  /* 0x001ef00001f67983 */ /* 0x000f280000300a00 */
[----:B------:R1:W-:Y:S04]  /*2de60*/  STL.64 [R1+0x1a50], R248 ;  /* 0x001a50f801007387 */ /* 0x0003e80000100a00 */
[----:B-1----:R-:W2:Y:S04]  /*2de70*/  LDL.LU.64 R248, [R1+0x12b0] ;  /* 0x0012b00001f87983 */ /* 0x002ea80000300a00 */
[----:B----4-:R-:W-:Y:S04]  /*2de80*/  LDGSTS.E [R247+0x200], desc[UR8][R230.64], P1 ;  /* 0x00200000e6f77fae */ /* 0x010fe80008921848 */
[----:B------:R-:W-:Y:S04]  /*2de90*/  LDGSTS.E [R247+0x600], desc[UR8][R232.64], P1 ;  /* 0x00600000e8f77fae */ /* 0x000fe80008921848 */
[----:B------:R-:W-:Y:S04]  /*2dea0*/  LDGSTS.E [R247+0xa00], desc[UR8][R234.64], P1 ;  /* 0x00a00000eaf77fae */ /* 0x000fe80008921848 */
[----:B---3--:R-:W-:Y:S04]  /*2deb0*/  LDGSTS.E [R247+0xe00], desc[UR8][R180.64], P1 ;  /* 0x00e00000b4f77fae */ /* 0x008fe80008921848 */
[----:B--2---:R-:W-:Y:S04]  /*2dec0*/  LDGSTS.E [R247+0x1200], desc[UR8][R248.64], P1 ;  /* 0x01200000f8f77fae */ /* 0x004fe80008921848 */
[----:B------:R-:W-:Y:S04]  /*2ded0*/  LDGSTS.E [R247+0x1600], desc[UR8][R68.64], P1 ;  /* 0x0160000044f77fae */ /* 0x000fe80008921848 */
[----:B------:R-:W2:Y:S04]  /*2dee0*/  LDL.LU.64 R180, [R1+0x1ee8] ;  /* 0x001ee80001b47983 */ /* 0x000ea80000300a00 */
[----:B------:R-:W-:Y:S04]  /*2def0*/  STL.64 [R1+0x1a90], R248 ;  /* 0x001a90f801007387 */ /* 0x000fe80000100a00 */
[----:B------:R-:W3:Y:S04]  /*2df00*/  LDL.LU.64 R68, [R1+0x1ee0] ;  /* 0x001ee00001447983 */ /* 0x000ee80000300a00 */
[----:B------:R-:W-:Y:S04]  /*2df10*/  LDGSTS.E [R247+0x1a00], desc[UR8][R126.64], P1 ;  /* 0x01a000007ef77fae */ /* 0x000fe80008921848 */
[----:B------:R-:W-:Y:S04]  /*2df20*/  LDGSTS.E [R247+0x1e00], desc[UR8][R182.64], P1 ;  /* 0x01e00000b6f77fae */ /* 0x000fe80008921848 */
[----:B------:R-:W-:Y:S04]  /*2df30*/  LDGSTS.E [R247+0x2200], desc[UR8][R70.64], P1 ;  /* 0x0220000046f77fae */ /* 0x000fe80008921848 */
[----:B------:R-:W4:Y:S04]  /*2df40*/  LDL.LU.64 R126, [R1+0x1ed8] ;  /* 0x001ed800017e7983 */ /* 0x000f280000300a00 */
[----:B------:R-:W2:Y:S04]  /*2df50*/  LDL.LU.64 R182, [R1+0x1ed0] ;  /* 0x001ed00001b67983 */ /* 0x000ea80000300a00 */
[----:B------:R-:W3:Y:S04]  /*2df60*/  LDL.LU.64 R70, [R1+0x1ec8] ;  /* 0x001ec80001467983 */ /* 0x000ee80000300a00 */
[----:B------:R-:W-:Y:S04]  /*2df70*/  LDGSTS.E [R247+0x2600], desc[UR8][R128.64], P1 ;  /* 0x0260000080f77fae */ /* 0x000fe80008921848 */
[----:B------:R-:W-:Y:S04]  /*2df80*/  LDGSTS.E [R247+0x2a00], desc[UR8][R184.64], P1 ;  /* 0x02a00000b8f77fae */ /* 0x000fe80008921848 */
[----:B------:R-:W-:Y:S04]  /*2df90*/  LDGSTS.E [R247+0x2e00], desc[UR8][R4.64], P1 ;  /* 0x02e0000004f77fae */ /* 0x000fe80008921848 */
[----:B------:R-:W4:Y:S04]  /*2dfa0*/  LDL.LU.64 R128, [R1+0x1ec0] ;  /* 0x001ec00001807983 */ /* 0x000f280000300a00 */
[----:B------:R-:W2:Y:S04]  /*2dfb0*/  LDL.LU.64 R184, [R1+0x1eb8] ;  /* 0x001eb80001b87983 */ /* 0x000ea80000300a00 */
[----:B------:R-:W-:Y:S04]  /*2dfc0*/  LDGSTS.E [R247+0x3200], desc[UR8][R8.64], P1 ;  /* 0x0320000008f77fae */ /* 0x000fe80008921848 */
[----:B------:R-:W3:Y:S04]  /*2dfd0*/  LDL.LU.64 R4, [R1+0x1eb0] ;  /* 0x001eb00001047983 */ /* 0x000ee80000300a00 */
        /* <DEDUP_REMOVED lines=73> */
[----:B------:R-:W-:Y:S04]  /*2e470*/  STL.64 [R1+0x1a98], R6 ;  /* 0x001a980601007387 */ /* 0x000fe80000100a00 */
        /* <DEDUP_REMOVED lines=16> */
[----:B------:R-:W4:Y:S04]  /*2e580*/  LDL.LU.64 R244, [R1+0x1d50] ;  /* 0x001d500001f47983 */ /* 0x000f280000300a00 */
[----:B------:R-:W-:Y:S04]  /*2e590*/  LDGSTS.E [R246+0x6e80], desc[UR8][R134.64], P1 ;  /* 0x06e8000086f67fae */ /* 0x000fe80008921848 */
[----:B------:R-:W2:Y:S04]  /*2e5a0*/  LDL.LU.64 R136, [R1+0x1d48] ;  /* 0x001d480001887983 */ /* 0x000ea80000300a00 */
[----:B------:R-:W-:Y:S04]  /*2e5b0*/  LDGSTS.E [R246+0x7280], desc[UR8][R132.64], P1 ;  /* 0x0728000084f67fae */ /* 0x000fe80008921848 */
[----:B------:R-:W2:Y:S04]  /*2e5c0*/  LDL.LU.64 R134, [R1+0x1d40] ;  /* 0x001d400001867983 */ /* 0x000ea80000300a00 */
[----:B------:R-:W-:Y:S04]  /*2e5d0*/  LDGSTS.E [R246+0x7680], desc[UR8][R130.64], P1 ;  /* 0x0768000082f67fae */ /* 0x000fe80008921848 */
[----:B------:R-:W2:Y:S04]  /*2e5e0*/  LDL.LU.64 R132, [R1+0x1d38] ;  /* 0x001d380001847983 */ /* 0x000ea80000300a00 */
[----:B------:R1:W-:Y:S04]  /*2e5f0*/  LDGSTS.E [R246+0x7a80], desc[UR8][R240.64], P1 ;  /* 0x07a80000f0f67fae */ /* 0x0003e80008921848 */
[----:B------:R-:W2:Y:S04]  /*2e600*/  LDL.LU.64 R130, [R1+0x1d30] ;  /* 0x001d300001827983 */ /* 0x000ea80000300a00 */
[----:B------:R-:W-:Y:S04]  /*2e610*/  LDGSTS.E [R246+0x7e80], desc[UR8][R224.64], P1 ;  /* 0x07e80000e0f67fae */ /* 0x000fe80008921848 */
[----:B------:R-:W-:Y:S01]  /*2e620*/  STL.64 [R1+0x1a30], R246 ;  /* 0x001a30f601007387 */ /* 0x000fe20000100a00 */
[----:B-1----:R-:W1:Y:S08]  /*2e630*/  LDC R240, c[0x0][0x230] ;  /* 0x00008c00fff07b82 */ /* 0x002e700000000800 */
[----:B------:R-:W1:Y:S01]  /*2e640*/  LDC R241, c[0x0][0x230] ;  /* 0x00008c00fff17b82 */ /* 0x000e620000000800 */
[----:B----4-:R-:W-:Y:S04]  /*2e650*/  LDGSTS.E [R245+0x300], desc[UR8][R128.64], P1 ;  /* 0x0030000080f57fae */ /* 0x010fe80008921848 */
[----:B------:R-:W-:Y:S04]  /*2e660*/  LDGSTS.E [R245+0x700], desc[UR8][R126.64], P1 ;  /* 0x007000007ef57fae */ /* 0x000fe80008921848 */
[----:B------:R-:W-:Y:S04]  /*2e670*/  LDGSTS.E [R245+0xb00], desc[UR8][R124.64], P1 ;  /* 0x00b000007cf57fae */ /* 0x000fe80008921848 */
[----:B------:R-:W4:Y:S04]  /*2e680*/  LDL.LU.64 R128, [R1+0x1d28] ;  /* 0x001d280001807983 */ /* 0x000f280000300a00 */
[----:B------:R-:W2:Y:S04]  /*2e690*/  LDL.LU.64 R126, [R1+0x1d20] ;  /* 0x001d2000017e7983 */ /* 0x000ea80000300a00 */
[----:B------:R-:W4:Y:S04]  /*2e6a0*/  LDL.LU.64 R124, [R1+0x1d18] ;  /* 0x001d1800017c7983 */ /* 0x000f280000300a00 */
[----:B------:R-:W-:Y:S04]  /*2e6b0*/  LDGSTS.E [R245+0xf00], desc[UR8][R122.64], P1 ;  /* 0x00f000007af57fae */ /* 0x000fe80008921848 */
[----:B------:R-:W-:Y:S04]  /*2e6c0*/  LDGSTS.E [R245+0x1300], desc[UR8][R120.64], P1 ;  /* 0x0130000078f57fae */ /* 0x000fe80008921848 */
[----:B------:R-:W-:Y:S04]  /*2e6d0*/  LDGSTS.E [R245+0x1700], desc[UR8][R118.64], P1 ;  /* 0x0170000076f57fae */ /* 0x000fe80008921848 */
[----:B------:R-:W2:Y:S04]  /*2e6e0*/  LDL.LU.64 R122, [R1+0x1d10] ;  /* 0x001d1000017a7983 */ /* 0x000ea80000300a00 */
[----:B------:R-:W4:Y:S04]  /*2e6f0*/  LDL.LU.64 R120, [R1+0x1d08] ;  /* 0x001d080001787983 */ /* 0x000f280000300a00 */
[----:B------:R-:W2:Y:S04]  /*2e700*/  LDL.LU.64 R118, [R1+0x1d00] ;  /* 0x001d000001767983 */ /* 0x000ea80000300a00 */
[----:B------:R-:W-:Y:S04]  /*2e710*/  LDGSTS.E [R245+0x1b00], desc[UR8][R116.64], P1 ;  /* 0x01b0000074f57fae */ /* 0x000fe80008921848 */
        /* <DEDUP_REMOVED lines=39> */
[----:B------:R-:W3:Y:S04]  /*2e990*/  LDL.LU.64 R2, [R1+0x1c60] ;  /* 0x001c600001027983 */ /* 0x000ee80000300a00 */
[----:B------:R-:W-:Y:S04]  /*2e9a0*/  LDGSTS.E [R245+0x6f00], desc[UR8][R76.64], P1 ;  /* 0x06f000004cf57fae */ /* 0x000fe80008921848 */
[----:B------:R-:W-:Y:S04]  /*2e9b0*/  LDGSTS.E [R245+0x7300], desc[UR8][R74.64], P1 ;  /* 0x073000004af57fae */ /* 0x000fe80008921848 */
[----:B------:R-:W2:Y:S04]  /*2e9c0*/  LDL.LU.64 R78, [R1+0x1c58] ;  /* 0x001c5800014e7983 */ /* 0x000ea80000300a00 */
[----:B------:R-:W-:Y:S04]  /*2e9d0*/  LDGSTS.E [R245+0x7700], desc[UR8][R72.64], P1 ;  /* 0x0770000048f57fae */ /* 0x000fe80008921848 */
[----:B------:R-:W4:Y:S04]  /*2e9e0*/  LDL.LU.64 R76, [R1+0x1c50] ;  /* 0x001c5000014c7983 */ /* 0x000f280000300a00 */
[----:B------:R-:W-:Y:S04]  /*2e9f0*/  LDGSTS.E [R245+0x7b00], desc[UR8][R238.64], P1 ;  /* 0x07b00000eef57fae */ /* 0x000fe80008921848 */
[----:B------:R-:W2:Y:S04]  /*2ea00*/  LDL.LU.64 R74, [R1+0x1c48] ;  /* 0x001c4800014a7983 */ /* 0x000ea80000300a00 */
[----:B------:R1:W-:Y:S04]  /*2ea10*/  LDGSTS.E [R245+0x7f00], desc[UR8][R222.64], P1 ;  /* 0x07f00000def57fae */ /* 0x0003e80008921848 */
[----:B------:R-:W4:Y:S01]  /*2ea20*/  LDL.LU.64 R72, [R1+0x1c40] ;  /* 0x001c400001487983 */ /* 0x000f220000300a00 */
[----:B-1----:R-:W1:Y:S03]  /*2ea30*/  LDC R222, c[0x0][0x230] ;  /* 0x00008c00ffde7b82 */ /* 0x002e660000000800 */
[----:B---3--:R-:W-:Y:S04]  /*2ea40*/  LDGSTS.E [R2+0x380], desc[UR8][R70.64], P1 ;  /* 0x0038000046027fae */ /* 0x008fe80008921848 */
[----:B------:R-:W-:Y:S04]  /*2ea50*/  LDGSTS.E [R2+0x780], desc[UR8][R68.64], P1 ;  /* 0x0078000044027fae */ /* 0x000fe80008921848 */
[----:B------:R-:W-:Y:S04]  /*2ea60*/  LDGSTS.E [R2+0xb80], desc[UR8][R66.64], P1 ;  /* 0x00b8000042027fae */ /* 0x000fe80008921848 */
[----:B------:R-:W3:Y:S04]  /*2ea70*/  LDL.LU.64 R70, [R1+0x1c38] ;  /* 0x001c380001467983 */ /* 0x000ee80000300a00 */
[----:B------:R-:W2:Y:S04]  /*2ea80*/  LDL.LU.64 R68, [R1+0x1c30] ;  /* 0x001c300001447983 */ /* 0x000ea80000300a00 */
[----:B------:R-:W4:Y:S04]  /*2ea90*/  LDL.LU.64 R66, [R1+0x1c28] ;  /* 0x001c280001427983 */ /* 0x000f280000300a00 */
[----:B------:R-:W-:Y:S04]  /*2eaa0*/  LDGSTS.E [R2+0xf80], desc[UR8][R64.64], P1 ;  /* 0x00f8000040027fae */ /* 0x000fe80008921848 */
        /* <DEDUP_REMOVED lines=10> */
[----:B------:R-:W3:Y:S04]  /*2eb50*/  LDL.LU.64 R54, [R1+0x1bf8] ;  /* 0x001bf80001367983 */ /* 0x000ee80000300a00 */
[----:B------:R-:W-:Y:S04]  /*2eb60*/  LDGSTS.E [R2+0x2780], desc[UR8][R52.64], P1 ;  /* 0x0278000034027fae */ /* 0x000fe80008921848 */
[----:B------:R-:W-:Y:S04]  /*2eb70*/  LDGSTS.E [R2+0x2b80], desc[UR8][R50.64], P1 ;  /* 0x02b8000032027fae */ /* 0x000fe80008921848 */
[----:B------:R-:W-:Y:S04]  /*2eb80*/  LDGSTS.E [R2+0x2f80], desc[UR8][R48.64], P1 ;  /* 0x02f8000030027fae */ /* 0x000fe80008921848 */
[----:B------:R-:W2:Y:S04]  /*2eb90*/  LDL.LU.64 R52, [R1+0x1bf0] ;  /* 0x001bf00001347983 */ /* 0x000ea80000300a00 */
[----:B------:R-:W4:Y:S04]  /*2eba0*/  LDL.LU.64 R50, [R1+0x1be8] ;  /* 0x001be80001327983 */ /* 0x000f280000300a00 */
        /* <DEDUP_REMOVED lines=38> */
[----:B------:R1:W-:Y:S04]  /*2ee10*/  LDGSTS.E [R2+0x7f80], desc[UR8][R220.64], P1 ;  /* 0x07f80000dc027fae */ /* 0x0003e80008921848 */
[----:B------:R-:W0:Y:S01]  /*2ee20*/  LDGDEPBAR ;  /* 0x00000000000079af */ /* 0x000e220000000000 */
[----:B------:R-:W-:-:S02]  /*2ee30*/  ISETP.GE.U32.AND P1, PT, R12, 0x7ffffddf, PT ;  /* 0x7ffffddf0c00780c */ /* 0x000fc40003f26070 */
[----:B------:R-:W-:Y:S02]  /*2ee40*/  IADD3 R12, R241, -0x1a4, RZ ;  /* 0xfffffe5cf10c7810 */ /* 0x000fe40007ffe0ff */
[----:B------:R-:W2:Y:S01]  /*2ee50*/  LDC R241, c[0x0][0x230] ;  /* 0x00008c00fff17b82 */ /* 0x000ea20000000800 */
[----:B-1----:R-:W-:-:S07]  /*2ee60*/  VIADD R220, R240, 0xfffffe5d ;  /* 0xfffffe5df0dc7836 */ /* 0x002fce0000000000 */
[----:B------:R-:W1:Y:S01]  /*2ee70*/  LDC R240, c[0x0][0x230] ;  /* 0x00008c00fff07b82 */ /* 0x000e620000000800 */
[----:B------:R3:W-:Y:S07]  /*2ee80*/  STL.64 [R1+0x1a20], R2 ;  /* 0x001a200201007387 */ /* 0x0007ee0000100a00 */
[----:B------:R-:W1:Y:S08]  /*2ee90*/  LDC R221, c[0x0][0x230] ;  /* 0x00008c00ffdd7b82 */ /* 0x000e700000000800 */
[----:B------:R-:W-:Y:S01]  /*2eea0*/  BAR.SYNC.DEFER_BLOCKING 0x0 ;  /* 0x0000000000007b1d */ /* 0x000fe20000010000 */
[----:B----4-:R-:W-:-:S04]  /*2eeb0*/  IMAD.WIDE R20, R251, 0x4, R20 ;  /* 0x00000004fb147825 */ /* 0x010fc800078e0214 */
[----:B---3--:R-:W-:-:S04]  /*2eec0*/  IMAD.WIDE R2, R251, 0x4, R18 ;  /* 0x00000004fb027825 */ /* 0x008fc800078e0212 */
[----:B--2---:R-:W-:-:S04]  /*2eed0*/  IMAD.WIDE R18, R251, 0x4, R22 ;  /* 0x00000004fb127825 */ /* 0x004fc800078e0216 */
[C---:B------:R-:W-:Y:S02]  /*2eee0*/  IMAD.WIDE R6, R251.reuse, 0x4, R16 ;  /* 0x00000004fb067825 */ /* 0x040fe400078e0210 */
[----:B------:R-:W2:Y:S02]  /*2eef0*/  LDC R16, c[0x0][0x230] ;  /* 0x00008c00ff107b82 */ /* 0x000ea40000000800 */
[----:B------:R-:W-:-:S04]  /*2ef00*/  IMAD.WIDE R14, R251, 0x4, R14 ;  /* 0x00000004fb0e7825 */ /* 0x000fc800078e020e */
[C---:B------:R-:W-:Y:S02]  /*2ef10*/  IMAD.WIDE R218, R251.reuse, 0x4, R218 ;  /* 0x00000004fbda7825 */ /* 0x040fe400078e02da */
[----:B------:R-:W3:Y:S03]  /*2ef20*/  LDC R17, c[0x0][0x230] ;  /* 0x00008c00ff117b82 */ /* 0x000ee60000000800 */
[----:B------:R-:W-:Y:S04]  /*2ef30*/  STL.64 [R1+0x530], R218 ;  /* 0x000530da01007387 */ /* 0x000fe80000100a00 */
[----:B------:R-:W-:Y:S01]  /*2ef40*/  @!PT LDS RZ, [RZ] ;  /* 0x00000000fffff984 */ /* 0x000fe20000000800 */
[----:B------:R-:W-:Y:S01]  /*2ef50*/  @!PT LDS RZ, [RZ] ;  /* 0x00000000fffff984 */ /* 0x000fe20000000800 */
[----:B------:R-:W-:Y:S01]  /*2ef60*/  @!PT LDS RZ, [RZ] ;  /* 0x00000000fffff984 */ /* 0x000fe20000000800 */
[----:B------:R-:W-:Y:S04]  /*2ef70*/  LDGSTS.E [R244+0x60000], desc[UR8][R218.64], !P4 ;  /* 0x60000000daf47fae */ /* 0x000fe8000e121848 */
[----:B------:R4:W-:Y:S04]  /*2ef80*/  STL.64 [R1+0x528], R14 ;  /* 0x0005280e01007387 */ /* 0x0009e80000100a00 */
[----:B------:R4:W-:Y:S04]  /*2ef90*/  LDGSTS.E [R244+0x64000], desc[UR8][R14.64], !P4 ;  /* 0x640000000ef47fae */ /* 0x0009e8000e121848 */
[----:B------:R1:W-:Y:S04]  /*2efa0*/  STL.64 [R1+0x520], R6 ;  /* 0x0005200601007387 */ /* 0x0003e80000100a00 */
[----:B------:R1:W-:Y:S04]  /*2efb0*/  LDGSTS.E [R244+0x60004], desc[UR8][R6.64], !P2 ;  /* 0x6000400006f47fae */ /* 0x0003e8000d121848 */
[----:B------:R2:W-:Y:S01]  /*2efc0*/  STL.64 [R1+0x518], R2 ;  /* 0x0005180201007387 */ /* 0x0005e20000100a00 */
[----:B----4-:R-:W4:Y:S03]  /*2efd0*/  LDC R15, c[0x0][0x230] ;  /* 0x00008c00ff0f7b82 */ /* 0x010f260000000800 */
[----:B------:R2:W-:Y:S04]  /*2efe0*/  LDGSTS.E [R244+0x64004], desc[UR8][R2.64], !P2 ;  /* 0x6400400002f47fae */ /* 0x0005e8000d121848 */
[----:B------:R-:W-:Y:S04]  /*2eff0*/  STL.64 [R1+0x510], R20 ;  /* 0x0005101401007387 */ /* 0x000fe80000100a00 */
[----:B------:R-:W-:Y:S04]  /*2f000*/  LDGSTS.E [R244+0x60008], desc[UR8][R20.64], !P3 ;  /* 0x6000800014f47fae */ /* 0x000fe8000d921848 */
[----:B------:R3:W-:Y:S04]  /*2f010*/  STL.64 [R1+0x508], R18 ;  /* 0x0005081201007387 */ /* 0x0007e80000100a00 */
[----:B------:R3:W-:Y:S01]  /*2f020*/  LDGSTS.E [R244+0x64008], desc[UR8][R18.64], !P3 ;  /* 0x6400800012f47fae */ /* 0x0007e2000d921848 */
[----:B-1----:R-:W-:Y:S01]  /*2f030*/  IMAD.WIDE R6, R251, 0x4, R24 ;  /* 0x00000004fb067825 */ /* 0x002fe200078e0218 */
[----:B------:R-:W-:-:S02]  /*2f040*/  ISETP.GE.U32.AND P4, PT, R220, 0x7ffffdde, PT ;  /* 0x7ffffddedc00780c */ /* 0x000fc40003f86070 */
[----:B------:R-:W-:Y:S01]  /*2f050*/  ISETP.GE.U32.AND P2, PT, R12, 0x7ffffddd, PT ;  /* 0x7ffffddd0c00780c */ /* 0x000fe20003f46070 */
[----:B--2---:R-:W-:Y:S01]  /*2f060*/  IMAD.WIDE R2, R251, 0x4, R26 ;  /* 0x00000004fb027825 */ /* 0x004fe200078e021a */
[----:B---3--:R-:W1:Y:S03]  /*2f070*/  LDC R19, c[0x0][0x230] ;  /* 0x00008c00ff137b82 */ /* 0x008e660000000800 */
[----:B------:R-:W-:Y:S01]  /*2f080*/  VIADD R14, R240, 0xfffffe3f ;  /* 0xfffffe3ff00e7836 */ /* 0x000fe20000000000 */
[----:B------:R2:W-:Y:S01]  /*2f090*/  LDGSTS.E [R244+0x6000c], desc[UR8][R6.64], !P6 ;  /* 0x6000c00006f47fae */ /* 0x0005e2000f121848 */
[----:B------:R-:W-:Y:S02]  /*2f0a0*/  VIADD R12, R241, 0xfffffe3e ;  /* 0xfffffe3ef10c7836 */ /* 0x000fe40000000000 */
[C---:B------:R-:W-:Y:S01]  /*2f0b0*/  IMAD.WIDE R22, R251.reuse, 0x4, R28 ;  /* 0x00000004fb167825 */ /* 0x040fe200078e021c */
[----:B------:R2:W-:Y:S03]  /*2f0c0*/  STL.64 [R1+0x500], R6 ;  /* 0x0005000601007387 */ /* 0x0005e60000100a00 */
[----:B------:R-:W-:Y:S01]  /*2f0d0*/  IMAD.WIDE R20, R251, 0x4, R30 ;  /* 0x00000004fb147825 */ /* 0x000fe200078e021e */
[----:B------:R3:W-:Y:S01]  /*2f0e0*/  STL.64 [R1+0x4f8], R2 ;  /* 0x0004f80201007387 */ /* 0x0007e20000100a00 */
[----:B------:R-:W1:Y:S01]  /*2f0f0*/  LDC R18, c[0x0][0x230] ;  /* 0x00008c00ff127b82 */ /* 0x000e620000000800 */
[----:B------:R-:W-:-:S02]  /*2f100*/  ISETP.GE.U32.AND P3, PT, R14, 0x7ffffdc0, PT ;  /* 0x7ffffdc00e00780c */ /* 0x000fc40003f66070 */
[----:B------:R3:W-:Y:S01]  /*2f110*/  LDGSTS.E [R244+0x6400c], desc[UR8][R2.64], !P6 ;  /* 0x6400c00002f47fae */ /* 0x0007e2000f121848 */
[----:B------:R-:W-:Y:S01]  /*2f120*/  ISETP.GE.U32.AND P6, PT, R12, 0x7ffffdbf, PT ;  /* 0x7ffffdbf0c00780c */ /* 0x000fe20003fc6070 */
[----:B------:R-:W-:Y:S02]  /*2f130*/  VIADD R12, R222, 0xfffffe3c ;  /* 0xfffffe3cde0c7836 */ /* 0x000fe40000000000 */
[----:B--2---:R-:W-:Y:S01]  /*2f140*/  IMAD.WIDE R6, R251, 0x4, R32 ;  /* 0x00000004fb067825 */ /* 0x004fe200078e0220 */
[----:B------:R2:W-:Y:S01]  /*2f150*/  STL.64 [R1+0x4f0], R22 ;  /* 0x0004f01601007387 */ /* 0x0005e20000100a00 */
[----:B------:R-:W-:Y:S01]  /*2f160*/  IADD3 R14, R221, -0x1c3, RZ ;  /* 0xfffffe3ddd0e7810 */ /* 0x000fe20007ffe0ff */
[----:B------:R-:W1:Y:S01]  /*2f170*/  LDC R30, c[0x0][0x230] ;  /* 0x00008c00ff1e7b82 */ /* 0x000e620000000800 */
[C---:B------:R-:W-:Y:S01]  /*2f180*/  IMAD.WIDE R24, R251.reuse, 0x4, R36 ;  /* 0x00000004fb187825 */ /* 0x040fe200078e0224 */
[----:B------:R2:W-:Y:S03]  /*2f190*/  LDGSTS.E [R244+0x68000], desc[UR8][R22.64], !P5 ;  /* 0x6800000016f47fae */ /* 0x0005e6000e921848 */
[C---:B---3--:R-:W-:Y:S01]  /*2f1a0*/  IMAD.WIDE R2, R251.reuse, 0x4, R34 ;  /* 0x00000004fb027825 */ /* 0x048fe200078e0222 */
[----:B------:R3:W-:Y:S02]  /*2f1b0*/  STL.64 [R1+0x4e8], R20 ;  /* 0x0004e81401007387 */ /* 0x0007e40000100a00 */
[----:B------:R-:W1:Y:S02]  /*2f1c0*/  LDC R34, c[0x0][0x230] ;  /* 0x00008c00ff227b82 */ /* 0x000e640000000800 */
[----:B------:R3:W-:Y:S01]  /*2f1d0*/  LDGSTS.E [R244+0x6c000], desc[UR8][R20.64], !P5 ;  /* 0x6c00000014f47fae */ /* 0x0007e2000e921848 */
[----:B------:R-:W-:Y:S01]  /*2f1e0*/  ISETP.GE.U32.AND P5, PT, R14, 0x7ffffdbe, PT ;  /* 0x7ffffdbe0e00780c */ /* 0x000fe20003fa6070 */
[----:B--2---:R-:W-:-:S02]  /*2f1f0*/  IMAD.WIDE R22, R251, 0x4, R38 ;  /* 0x00000004fb167825 */ /* 0x004fc400078e0226 */
[----:B------:R2:W-:Y:S02]  /*2f200*/  LDGSTS.E [R244+0x68004], desc[UR8][R6.64], !P1 ;  /* 0x6800400006f47fae */ /* 0x0005e4000c921848 */
[----:B------:R-:W1:Y:S02]  /*2f210*/  LDC R38, c[0x0][0x230] ;  /* 0x00008c00ff267b82 */ /* 0x000e640000000800 */
[----:B------:R2:W-:Y:S04]  /*2f220*/  STL.64 [R1+0x4e0], R6 ;  /* 0x0004e00601007387 */ /* 0x0005e80000100a00 */
[----:B------:R4:W-:Y:S02]  /*2f230*/  LDGSTS.E [R244+0x6c004], desc[UR8][R2.64], !P1 ;  /* 0x6c00400002f47fae */ /* 0x0009e4000c921848 */
[----:B---3--:R-:W3:Y:S01]  /*2f240*/  LDC R21, c[0x0][0x230] ;  /* 0x00008c00ff157b82 */ /* 0x008ee20000000800 */
[----:B------:R-:W-:Y:S01]  /*2f250*/  ISETP.GE.U32.AND P1, PT, R12, 0x7ffffdbd, PT ;  /* 0x7ffffdbd0c00780c */ /* 0x000fe20003f26070 */
[----:B------:R4:W-:Y:S01]  /*2f260*/  STL.64 [R1+0x4d8], R2 ;  /* 0x0004d80201007387 */ /* 0x0009e20000100a00 */
[----:B------:R-:W-:Y:S01]  /*2f270*/  IADD3 R12, R16, -0x1e2, RZ ;  /* 0xfffffe1e100c7810 */ /* 0x000fe20007ffe0ff */
[----:B--2---:R-:W-:-:S02]  /*2f280*/  IMAD.WIDE R6, R251, 0x4, R40 ;  /* 0x00000004fb067825 */ /* 0x004fc400078e0228 */
[----:B------:R2:W-:Y:S02]  /*2f290*/  STL.64 [R1+0x4d0], R24 ;  /* 0x0004d01801007387 */ /* 0x0005e40000100a00 */
[----:B------:R-:W3:Y:S02]  /*2f2a0*/  LDC R16, c[0x0][0x230] ;  /* 0x00008c00ff107b82 */ /* 0x000ee40000000800 */
[----:B------:R2:W-:Y:S01]  /*2f2b0*/  LDGSTS.E [R244+0x68008], desc[UR8][R24.64], !P4 ;  /* 0x6800800018f47fae */ /* 0x0005e2000e121848 */
[----:B----4-:R-:W-:-:S03]  /*2f2c0*/  IMAD.WIDE R2, R251, 0x4, R42 ;  /* 0x00000004fb027825 */ /* 0x010fc600078e022a */
[----:B------:R4:W-:Y:S02]  /*2f2d0*/  STL.64 [R1+0x4c8], R22 ;  /* 0x0004c81601007387 */ /* 0x0009e40000100a00 */
[----:B------:R-:W3:Y:S02]  /*2f2e0*/  LDC R20, c[0x0][0x230] ;  /* 0x00008c00ff147b82 */ /* 0x000ee40000000800 */
[----:B------:R4:W-:Y:S01]  /*2f2f0*/  LDGSTS.E [R244+0x6c008], desc[UR8][R22.64], !P4 ;  /* 0x6c00800016f47fae */ /* 0x0009e2000e121848 */
[----:B------:R-:W-:Y:S02]  /*2f300*/  VIADD R14, R15, 0xfffffe1f ;  /* 0xfffffe1f0f0e7836 */ /* 0x000fe40000000000 */
[C---:B--2---:R-:W-:Y:S01]  /*2f310*/  IMAD.WIDE R24, R251.reuse, 0x4, R44 ;  /* 0x00000004fb187825 */ /* 0x044fe200078e022c */
[----:B------:R2:W-:Y:S02]  /*2f320*/  STL.64 [R1+0x4c0], R6 ;  /* 0x0004c00601007387 */ /* 0x0005e40000100a00 */
[----:B------:R-:W3:Y:S02]  /*2f330*/  LDC R15, c[0x0][0x230] ;  /* 0x00008c00ff0f7b82 */ /* 0x000ee40000000800 */
[----:B------:R2:W-:Y:S01]  /*2f340*/  LDGSTS.E [R244+0x6800c], desc[UR8][R6.64], !P2 ;  /* 0x6800c00006f47fae */ /* 0x0005e2000d121848 */
[----:B----4-:R-:W-:-:S03]  /*2f350*/  IMAD.WIDE R22, R251, 0x4, R46 ;  /* 0x00000004fb167825 */ /* 0x010fc600078e022e */
[----:B------:R4:W-:Y:S01]  /*2f360*/  STL.64 [R1+0x4b8], R2 ;  /* 0x0004b80201007387 */ /* 0x0009e20000100a00 */
[----:B------:R-:W-:Y:S01]  /*2f370*/  ISETP.GE.U32.AND P4, PT, R14, 0x7ffffda0, PT ;  /* 0x7ffffda00e00780c */ /* 0x000fe20003f86070 */
[----:B------:R-:W3:Y:S02]  /*2f380*/  LDC R42, c[0x0][0x230] ;  /* 0x00008c00ff2a7b82 */ /* 0x000ee40000000800 */
[----:B------:R4:W-:Y:S01]  /*2f390*/  LDGSTS.E [R244+0x6c00c], desc[UR8][R2.64], !P2 ;  /* 0x6c00c00002f47fae */ /* 0x0009e2000d121848 */
[----:B------:R-:W-:Y:S01]  /*2f3a0*/  ISETP.GE.U32.AND P2, PT, R12, 0x7ffffd9f, PT ;  /* 0x7ffffd9f0c00780c */ /* 0x000fe20003f46070 */
[----:B-1----:R-:W-:Y:S02]  /*2f3b0*/  VIADD R12, R19, 0xfffffe1c ;  /* 0xfffffe1c130c7836 */ /* 0x002fe40000000000 */
[C---:B--2---:R-:W-:Y:S01]  /*2f3c0*/  IMAD.WIDE R6, R251.reuse, 0x4, R48 ;  /* 0x00000004fb067825 */ /* 0x044fe200078e0230 */
[----:B------:R1:W-:Y:S01]  /*2f3d0*/  STL.64 [R1+0x4b0], R24 ;  /* 0x0004b01801007387 */ /* 0x0003e20000100a00 */
[----:B------:R-:W2:Y:S03]  /*2f3e0*/  LDC R19, c[0x0][0x230] ;  /* 0x00008c00ff137b82 */ /* 0x000ea60000000800 */
[----:B------:R1:W-:Y:S01]  /*2f3f0*/  LDGSTS.E [R244+0x70000], desc[UR8][R24.64], !P3 ;  /* 0x7000000018f47fae */ /* 0x0003e2000d921848 */
[----:B----4-:R-:W-:-:S03]  /*2f400*/  IMAD.WIDE R2, R251, 0x4, R50 ;  /* 0x00000004fb027825 */ /* 0x010fc600078e0232 */
[----:B------:R4:W-:Y:S01]  /*2f410*/  STL.64 [R1+0x4a8], R22 ;  /* 0x0004a81601007387 */ /* 0x0009e20000100a00 */
[----:B------:R-:W-:-:S03]  /*2f420*/  IMAD.WIDE R26, R251, 0x4, R60 ;  /* 0x00000004fb1a7825 */ /* 0x000fc600078e023c */
[----:B------:R4:W-:Y:S01]  /*2f430*/  LDGSTS.E [R244+0x74000], desc[UR8][R22.64], !P3 ;  /* 0x7400000016f47fae */ /* 0x0009e2000d921848 */
[----:B------:R-:W-:Y:S01]  /*2f440*/  IADD3 R30, R30, -0x191, RZ ;  /* 0xfffffe6f1e1e7810 */ /* 0x000fe20007ffe0ff */
[----:B------:R-:W2:Y:S01]  /*2f450*/  LDC R50, c[0x0][0x230] ;  /* 0x00008c00ff327b82 */ /* 0x000ea20000000800 */
[----:B-1----:R-:W-:Y:S01]  /*2f460*/  IMAD.WIDE R24, R251, 0x4, R52 ;  /* 0x00000004fb187825 */ /* 0x002fe200078e0234 */
[----:B------:R1:W-:Y:S03]  /*2f470*/  STL.64 [R1+0x4a0], R6 ;  /* 0x0004a00601007387 */ /* 0x0003e60000100a00 */
[----:B------:R-:W-:Y:S01]  /*2f480*/  VIADD R14, R17, 0xfffffe1d ;  /* 0xfffffe1d110e7836 */ /* 0x000fe20000000000 */
[----:B------:R1:W-:Y:S02]  /*2f490*/  LDGSTS.E [R244+0x70004], desc[UR8][R6.64], !P6 ;  /* 0x7000400006f47fae */ /* 0x0003e4000f121848 */
[----:B------:R-:W2:Y:S01]  /*2f4a0*/  LDC R17, c[0x0][0x230] ;  /* 0x00008c00ff117b82 */ /* 0x000ea20000000800 */
[C---:B----4-:R-:W-:Y:S01]  /*2f4b0*/  IMAD.WIDE R22, R251.reuse, 0x4, R54 ;  /* 0x00000004fb167825 */ /* 0x050fe200078e0236 */
[----:B------:R4:W-:Y:S04]  /*2f4c0*/  STL.64 [R1+0x498], R2 ;  /* 0x0004980201007387 */ /* 0x0009e80000100a00 */
[----:B------:R4:W-:Y:S01]  /*2f4d0*/  LDGSTS.E [R244+0x74004], desc[UR8][R2.64], !P6 ;  /* 0x7400400002f47fae */ /* 0x0009e2000f121848 */
[----:B------:R-:W-:Y:S01]  /*2f4e0*/  ISETP.GE.U32.AND P3, PT, R14, 0x7ffffd9e, PT ;  /* 0x7ffffd9e0e00780c */ /* 0x000fe20003f66070 */
[----:B------:R-:W-:Y:S01]  /*2f4f0*/  VIADD R38, R38, 0xfffffe6d ;  /* 0xfffffe6d26267836 */ /* 0x000fe20000000000 */
[----:B------:R-:W2:Y:S01]  /*2f500*/  LDC R46, c[0x0][0x230] ;  /* 0x00008c00ff2e7b82 */ /* 0x000ea20000000800 */
[----:B------:R3:W-:Y:S04]  /*2f510*/  STL.64 [R1+0x490], R24 ;  /* 0x0004901801007387 */ /* 0x0007e80000100a00 */
[----:B------:R3:W-:Y:S01]  /*2f520*/  LDGSTS.E [R244+0x70008], desc[UR8][R24.64], !P5 ;  /* 0x7000800018f47fae */ /* 0x0007e2000e921848 */
[----:B------:R-:W-:Y:S01]  /*2f530*/  IADD3 R14, R18, -0x185, RZ ;  /* 0xfffffe7b120e7810 */ /* 0x000fe20007ffe0ff */
[C---:B-1----:R-:W-:Y:S01]  /*2f540*/  IMAD.WIDE R6, R251.reuse, 0x4, R56 ;  /* 0x00000004fb067825 */ /* 0x042fe200078e0238 */
[----:B------:R-:W1:Y:S01]  /*2f550*/  LDC R18, c[0x0][0x230] ;  /* 0x00008c00ff127b82 */ /* 0x000e620000000800 */
[----:B------:R3:W-:Y:S04]  /*2f560*/  STL.64 [R1+0x488], R22 ;  /* 0x0004881601007387 */ /* 0x0007e80000100a00 */
[----:B------:R3:W-:Y:S01]  /*2f570*/  LDGSTS.E [R244+0x74008], desc[UR8][R22.64], !P5 ;  /* 0x7400800016f47fae */ /* 0x0007e2000e921848 */
[----:B----4-:R-:W-:Y:S01]  /*2f580*/  IMAD.WIDE R2, R251, 0x4, R58 ;  /* 0x00000004fb027825 */ /* 0x010fe200078e023a */
[----:B------:R-:W-:Y:S01]  /*2f590*/  ISETP.GE.U32.AND P6, PT, R12, 0x7ffffd9d, PT ;  /* 0x7ffffd9d0c00780c */ /* 0x000fe20003fc6070 */
[----:B------:R-:W4:Y:S01]  /*2f5a0*/  LDC R52, c[0x0][0x230] ;  /* 0x00008c00ff347b82 */ /* 0x000f220000000800 */
[----:B------:R2:W-:Y:S01]  /*2f5b0*/  STL.64 [R1+0x480], R6 ;  /* 0x0004800601007387 */ /* 0x0005e20000100a00 */
[----:B---3--:R-:W-:-:S06]  /*2f5c0*/  VIADD R12, R21, 0xfffffe7a ;  /* 0xfffffe7a150c7836 */ /* 0x008fcc0000000000 */
[----:B------:R-:W3:Y:S01]  /*2f5d0*/  LDC R47, c[0x0][0x230] ;  /* 0x00008c00ff2f7b82 */ /* 0x000ee20000000800 */
[----:B------:R-:W-:Y:S01]  /*2f5e0*/  IMAD.WIDE R24, R251, 0x4, R62 ;  /* 0x00000004fb187825 */ /* 0x000fe200078e023e */
[----:B------:R2:W-:Y:S06]  /*2f5f0*/  LDGSTS.E [R244+0x7000c], desc[UR8][R6.64], !P1 ;  /* 0x7000c00006f47fae */ /* 0x0005ec000c921848 */
[----:B------:R-:W1:Y:S01]  /*2f600*/  LDC R22, c[0x0][0x230] ;  /* 0x00008c00ff167b82 */ /* 0x000e620000000800 */
[----:B------:R2:W-:Y:S01]  /*2f610*/  STL.64 [R1+0x478], R2 ;  /* 0x0004780201007387 */ /* 0x0005e20000100a00 */
[----:B------:R-:W-:-:S03]  /*2f620*/  ISETP.GE.U32.AND P5, PT, R14, 0x7ffffdfc, PT ;  /* 0x7ffffdfc0e00780c */ /* 0x000fc60003fa6070 */
[----:B------:R2:W-:Y:S02]  /*2f630*/  LDGSTS.E [R244+0x7400c], desc[UR8][R2.64], !P1 ;  /* 0x7400c00002f47fae */ /* 0x0005e4000c921848 */
[C---:B--2---:R-:W-:Y:S01]  /*2f640*/  IMAD.WIDE R6, R251.reuse, 0x4, R64 ;  /* 0x00000004fb067825 */ /* 0x044fe200078e0240 */
[----:B------:R-:W2:Y:S01]  /*2f650*/  LDC R21, c[0x0][0x230] ;  /* 0x00008c00ff157b82 */ /* 0x000ea20000000800 */
[----:B------:R4:W-:Y:S02]  /*2f660*/  STL.64 [R1+0x470], R26 ;  /* 0x0004701a01007387 */ /* 0x0009e40000100a00 */
[----:B------:R-:W-:Y:S01]  /*2f670*/  VIADD R14, R16, 0xfffffe79 ;  /* 0xfffffe79100e7836 */ /* 0x000fe20000000000 */
[----:B------:R-:W-:Y:S01]  /*2f680*/  ISETP.GE.U32.AND P1, PT, R12, 0x7ffffdfb, PT ;  /* 0x7ffffdfb0c00780c */ /* 0x000fe20003f26070 */
[----:B------:R4:W-:Y:S03]  /*2f690*/  LDGSTS.E [R244+0x78000], desc[UR8][R26.64], !P4 ;  /* 0x780000001af47fae */ /* 0x0009e6000e121848 */
[----:B------:R-:W3:Y:S01]  /*2f6a0*/  LDC R51, c[0x0][0x230] ;  /* 0x00008c00ff337b82 */ /* 0x000ee20000000800 */
[----:B------:R-:W-:Y:S01]  /*2f6b0*/  IMAD.WIDE R2, R251, 0x4, R66 ;  /* 0x00000004fb027825 */ /* 0x000fe200078e0242 */
[----:B------:R4:W-:Y:S01]  /*2f6c0*/  STL.64 [R1+0x468], R24 ;  /* 0x0004681801007387 */ /* 0x0009e20000100a00 */
[----:B------:R-:W-:-:S03]  /*2f6d0*/  IADD3 R12, R20, -0x188, RZ ;  /* 0xfffffe78140c7810 */ /* 0x000fc60007ffe0ff */
[----:B------:R4:W-:Y:S02]  /*2f6e0*/  LDGSTS.E [R244+0x7c000], desc[UR8][R24.64], !P4 ;  /* 0x7c00000018f47fae */ /* 0x0009e4000e121848 */
[----:B------:R-:W3:Y:S01]  /*2f6f0*/  LDC R16, c[0x0][0x230] ;  /* 0x00008c00ff107b82 */ /* 0x000ee20000000800 */
[----:B----4-:R-:W-:Y:S01]  /*2f700*/  IMAD.WIDE R26, R251, 0x4, R68 ;  /* 0x00000004fb1a7825 */ /* 0x010fe200078e0244 */
[----:B------:R4:W-:Y:S01]  /*2f710*/  STL.64 [R1+0x460], R6 ;  /* 0x0004600601007387 */ /* 0x0009e20000100a00 */
[----:B------:R-:W-:-:S03]  /*2f720*/  ISETP.GE.U32.AND P4, PT, R14, 0x7ffffdfa, PT ;  /* 0x7ffffdfa0e00780c */ /* 0x000fc60003f86070 */
[----:B------:R4:W-:Y:S02]  /*2f730*/  LDGSTS.E [R244+0x78004], desc[UR8][R6.64], !P2 ;  /* 0x7800400006f47fae */ /* 0x0009e4000d121848 */
[----:B------:R-:W3:Y:S01]  /*2f740*/  LDC R20, c[0x0][0x230] ;  /* 0x00008c00ff147b82 */ /* 0x000ee20000000800 */
[C---:B------:R-:W-:Y:S01]  /*2f750*/  IMAD.WIDE R24, R251.reuse, 0x4, R70 ;  /* 0x00000004fb187825 */ /* 0x040fe200078e0246 */
[----:B------:R1:W-:Y:S04]  /*2f760*/  STL.64 [R1+0x458], R2 ;  /* 0x0004580201007387 */ /* 0x0003e80000100a00 */
[----:B------:R1:W-:Y:S02]  /*2f770*/  LDGSTS.E [R244+0x7c004], desc[UR8][R2.64], !P2 ;  /* 0x7c00400002f47fae */ /* 0x0003e4000d121848 */
[----:B------:R-:W3:Y:S01]  /*2f780*/  LDC R49, c[0x0][0x230] ;  /* 0x00008c00ff317b82 */ /* 0x000ee20000000800 */
[----:B----4-:R-:W-:Y:S01]  /*2f790*/  IMAD.WIDE R6, R251, 0x4, R72 ;  /* 0x00000004fb067825 */ /* 0x010fe200078e0248 */
[----:B------:R4:W-:Y:S01]  /*2f7a0*/  STL.64 [R1+0x450], R26 ;  /* 0x0004501a01007387 */ /* 0x0009e20000100a00 */
[----:B------:R-:W-:-:S02]  /*2f7b0*/  ISETP.GE.U32.AND P2, PT, R12, 0x7ffffdf9, PT ;  /* 0x7ffffdf90c00780c */ /* 0x000fc40003f46070 */
[----:B------:R-:W-:Y:S01]  /*2f7c0*/  VIADD R14, R15, 0xfffffe5b ;  /* 0xfffffe5b0f0e7836 */ /* 0x000fe20000000000 */
[----:B------:R4:W-:Y:S01]  /*2f7d0*/  LDGSTS.E [R244+0x78008], desc[UR8][R26.64], !P3 ;  /* 0x780080001af47fae */ /* 0x0009e2000d921848 */
[----:B------:R-:W-:Y:S01]  /*2f7e0*/  VIADD R12, R19, 0xfffffe5a ;  /* 0xfffffe5a130c7836 */ /* 0x000fe20000000000 */
[----:B------:R-:W3:Y:S01]  /*2f7f0*/  LDC R15, c[0x0][0x230] ;  /* 0x00008c00ff0f7b82 */ /* 0x000ee20000000800 */
[C---:B-1----:R-:W-:Y:S01]  /*2f800*/  IMAD.WIDE R2, R251.reuse, 0x4, R74 ;  /* 0x00000004fb027825 */ /* 0x042fe200078e024a */
[----:B------:R1:W-:Y:S04]  /*2f810*/  STL.64 [R1+0x448], R24 ;  /* 0x0004481801007387 */ /* 0x0003e80000100a00 */
[----:B------:R1:W-:Y:S01]  /*2f820*/  LDGSTS.E [R244+0x7c008], desc[UR8][R24.64], !P3 ;  /* 0x7c00800018f47fae */ /* 0x0003e2000d921848 */
[----:B------:R-:W-:Y:S01]  /*2f830*/  VIADD R46, R46, 0xfffffe4f ;  /* 0xfffffe4f2e2e7836 */ /* 0x000fe20000000000 */
[----:B------:R-:W3:Y:S01]  /*2f840*/  LDC R19, c[0x0][0x230] ;  /* 0x00008c00ff137b82 */ /* 0x000ee20000000800 */
[----:B----4-:R-:W-:Y:S01]  /*2f850*/  IMAD.WIDE R26, R251, 0x4, R76 ;  /* 0x00000004fb1a7825 */ /* 0x010fe200078e024c */
[----:B------:R4:W-:Y:S01]  /*2f860*/  STL.64 [R1+0x440], R6 ;  /* 0x0004400601007387 */ /* 0x0009e20000100a00 */
[----:B------:R-:W-:-:S03]  /*2f870*/  ISETP.GE.U32.AND P3, PT, R14, 0x7ffffddc, PT ;  /* 0x7ffffddc0e00780c */ /* 0x000fc60003f66070 */
[----:B------:R2:W-:Y:S02]  /*2f880*/  STL.64 [R1+0x438], R2 ;  /* 0x0004380201007387 */ /* 0x0005e40000100a00 */
[----:B------:R-:W3:Y:S01]  /*2f890*/  LDC R48, c[0x0][0x230] ;  /* 0x00008c00ff307b82 */ /* 0x000ee20000000800 */
[----:B-1----:R-:W-:Y:S01]  /*2f8a0*/  IMAD.WIDE R24, R251, 0x4, R78 ;  /* 0x00000004fb187825 */ /* 0x002fe200078e024e */
[----:B------:R4:W-:Y:S04]  /*2f8b0*/  LDGSTS.E [R244+0x7800c], desc[UR8][R6.64], !P6 ;  /* 0x7800c00006f47fae */ /* 0x0009e8000f121848 */
[----:B------:R2:W-:Y:S01]  /*2f8c0*/  LDGSTS.E [R244+0x7c00c], desc[UR8][R2.64], !P6 ;  /* 0x7c00c00002f47fae */ /* 0x0005e2000f121848 */
[----:B------:R-:W-:Y:S01]  /*2f8d0*/  ISETP.GE.U32.AND P6, PT, R12, 0x7ffffddb, PT ;  /* 0x7ffffddb0c00780c */ /* 0x000fe20003fc6070 */
[----:B------:R-:W1:Y:S02]  /*2f8e0*/  LDC R54, c[0x0][0x230] ;  /* 0x00008c00ff367b82 */ /* 0x000e640000000800 */
[----:B------:R-:W-:Y:S01]  /*2f8f0*/  STL.64 [R1+0x1a28], R244 ;  /* 0x001a28f401007387 */ /* 0x000fe20000100a00 */
[----:B------:R-:W-:-:S02]  /*2f900*/  VIADD R12, R22, 0xfffffe58 ;  /* 0xfffffe58160c7836 */ /* 0x000fc40000000000 */
[C---:B----4-:R-:W-:Y:S01]  /*2f910*/  IMAD.WIDE R6, R251.reuse, 0x4, R80 ;  /* 0x00000004fb067825 */ /* 0x050fe200078e0250 */
[----:B------:R-:W-:Y:S01]  /*2f920*/  STL.64 [R1+0x430], R26 ;  /* 0x0004301a01007387 */ /* 0x000fe20000100a00 */
[----:B------:R-:W-:Y:S01]  /*2f930*/  IADD3 R14, R18, -0x1a7, RZ ;  /* 0xfffffe59120e7810 */ /* 0x000fe20007ffe0ff */
[----:B------:R-:W4:Y:S01]  /*2f940*/  LDC R58, c[0x0][0x230] ;  /* 0x00008c00ff3a7b82 */ /* 0x000f220000000800 */
[C---:B--2---:R-:W-:Y:S01]  /*2f950*/  IMAD.WIDE R2, R251.reuse, 0x4, R82 ;  /* 0x00000004fb027825 */ /* 0x044fe200078e0252 */
[----:B------:R-:W-:Y:S04]  /*2f960*/  LDGSTS.E [R243+0x60000], desc[UR8][R26.64], !P5 ;  /* 0x600000001af37fae */ /* 0x000fe8000e921848 */
[----:B------:R2:W-:Y:S01]  /*2f970*/  STL.64 [R1+0x428], R24 ;  /* 0x0004281801007387 */ /* 0x0005e20000100a00 */
[C---:B------:R-:W-:Y:S01]  /*2f980*/  IMAD.WIDE R22, R251.reuse, 0x4, R86 ;  /* 0x00000004fb167825 */ /* 0x040fe200078e0256 */
[----:B------:R-:W4:Y:S02]  /*2f990*/  LDC R18, c[0x0][0x230] ;  /* 0x00008c00ff127b82 */ /* 0x000f240000000800 */
[----:B------:R2:W-:Y:S04]  /*2f9a0*/  LDGSTS.E [R243+0x64000], desc[UR8][R24.64], !P5 ;  /* 0x6400000018f37fae */ /* 0x0005e8000e921848 */
[----:B------:R3:W-:Y:S01]  /*2f9b0*/  STL.64 [R1+0x420], R6 ;  /* 0x0004200601007387 */ /* 0x0007e20000100a00 */
[----:B-1----:R-:W-:Y:S01]  /*2f9c0*/  VIADD R54, R54, 0xfffffe0d ;  /* 0xfffffe0d36367836 */ /* 0x002fe20000000000 */
[----:B------:R-:W1:Y:S02]  /*2f9d0*/  LDC R62, c[0x0][0x230] ;  /* 0x00008c00ff3e7b82 */ /* 0x000e640000000800 */
[----:B------:R3:W-:Y:S01]  /*2f9e0*/  LDGSTS.E [R243+0x60004], desc[UR8][R6.64], !P1 ;  /* 0x6000400006f37fae */ /* 0x0007e2000c921848 */
[----:B--2---:R-:W-:-:S03]  /*2f9f0*/  IMAD.WIDE R24, R251, 0x4, R84 ;  /* 0x00000004fb187825 */ /* 0x004fc600078e0254 */
[----:B------:R2:W-:Y:S01]  /*2fa00*/  STL.64 [R1+0x418], R2 ;  /* 0x0004180201007387 */ /* 0x0005e20000100a00 */
[----:B------:R-:W-:Y:S01]  /*2fa10*/  ISETP.GE.U32.AND P5, PT, R14, 0x7ffffdda, PT ;  /* 0x7ffffdda0e00780c */ /* 0x000fe20003fa6070 */
[----:B------:R-:W4:Y:S02]  /*2fa20*/  LDC R66, c[0x0][0x230] ;  /* 0x00008c00ff427b82 */ /* 0x000f240000000800 */
[----:B------:R2:W-:Y:S01]  /*2fa30*/  LDGSTS.E [R243+0x64004], desc[UR8][R2.64], !P1 ;  /* 0x6400400002f37fae */ /* 0x0005e2000c921848 */
[----:B------:R-:W-:Y:S01]  /*2fa40*/  ISETP.GE.U32.AND P1, PT, R12, 0x7ffffdd9, PT ;  /* 0x7ffffdd90c00780c */ /* 0x000fe20003f26070 */
[----:B---3--:R-:W-:Y:S02]  /*2fa50*/  IMAD.WIDE R6, R251, 0x4, R88 ;  /* 0x00000004fb067825 */ /* 0x008fe400078e0258 */
[----:B------:R3:W-:Y:S01]  /*2fa60*/  STL.64 [R1+0x410], R24 ;  /* 0x0004101801007387 */ /* 0x0007e20000100a00 */
[----:B------:R-:W-:Y:S01]  /*2fa70*/  IADD3 R12, R21, -0x1c6, RZ ;  /* 0xfffffe3a150c7810 */ /* 0x000fe20007ffe0ff */
[----:B------:R-:W4:Y:S02]  /*2fa80*/  LDC R70, c[0x0][0x230] ;  /* 0x00008c00ff467b82 */ /* 0x000f240000000800 */
[----:B------:R3:W-:Y:S01]  /*2fa90*/  LDGSTS.E [R243+0x60008], desc[UR8][R24.64], !P4 ;  /* 0x6000800018f37fae */ /* 0x0007e2000e121848 */
[----:B------:R-:W-:-:S02]  /*2faa0*/  VIADD R14, R17, 0xfffffe3b ;  /* 0xfffffe3b110e7836 */ /* 0x000fc40000000000 */
[C---:B--2---:R-:W-:Y:S01]  /*2fab0*/  IMAD.WIDE R2, R251.reuse, 0x4, R90 ;  /* 0x00000004fb027825 */ /* 0x044fe200078e025a */
[----:B------:R2:W-:Y:S02]  /*2fac0*/  STL.64 [R1+0x408], R22 ;  /* 0x0004081601007387 */ /* 0x0005e40000100a00 */
[----:B------:R-:W4:Y:S02]  /*2fad0*/  LDC R21, c[0x0][0x230] ;  /* 0x00008c00ff157b82 */ /* 0x000f240000000800 */
[----:B------:R2:W-:Y:S01]  /*2fae0*/  LDGSTS.E [R243+0x64008], desc[UR8][R22.64], !P4 ;  /* 0x6400800016f37fae */ /* 0x0005e2000e121848 */
[----:B---3--:R-:W-:-:S03]  /*2faf0*/  IMAD.WIDE R24, R251, 0x4, R92 ;  /* 0x00000004fb187825 */ /* 0x008fc600078e025c */
[----:B------:R3:W-:Y:S02]  /*2fb00*/  STL.64 [R1+0x400], R6 ;  /* 0x0004000601007387 */ /* 0x0007e40000100a00 */
[----:B------:R-:W4:Y:S02]  /*2fb10*/  LDC R17, c[0x0][0x230] ;  /* 0x00008c00ff117b82 */ /* 0x000f240000000800 */
[----:B------:R3:W-:Y:S01]  /*2fb20*/  LDGSTS.E [R243+0x6000c], desc[UR8][R6.64], !P2 ;  /* 0x6000c00006f37fae */ /* 0x0007e2000d121848 */
[----:B--2---:R-:W-:-:S03]  /*2fb30*/  IMAD.WIDE R22, R251, 0x4, R94 ;  /* 0x00000004fb167825 */ /* 0x004fc600078e025e */
[----:B------:R2:W-:Y:S01]  /*2fb40*/  STL.64 [R1+0x3f8], R2 ;  /* 0x0003f80201007387 */ /* 0x0005e20000100a00 */
[----:B------:R-:W-:Y:S01]  /*2fb50*/  ISETP.GE.U32.AND P4, PT, R14, 0x7ffffdbc, PT ;  /* 0x7ffffdbc0e00780c */ /* 0x000fe20003f86070 */
[----:B------:R-:W4:Y:S02]  /*2fb60*/  LDC R74, c[0x0][0x230] ;  /* 0x00008c00ff4a7b82 */ /* 0x000f240000000800 */
[----:B------:R2:W-:Y:S04]  /*2fb70*/  LDGSTS.E [R243+0x6400c], desc[UR8][R2.64], !P2 ;  /* 0x6400c00002f37fae */ /* 0x0005e8000d121848 */
[----:B------:R-:W-:Y:S01]  /*2fb80*/  STL.64 [R1+0x3f0], R24 ;  /* 0x0003f01801007387 */ /* 0x000fe20000100a00 */
[C---:B---3--:R-:W-:Y:S01]  /*2fb90*/  IMAD.WIDE R6, R251.reuse, 0x4, R96 ;  /* 0x00000004fb067825 */ /* 0x048fe200078e0260 */
[----:B------:R-:W3:Y:S02]  /*2fba0*/  LDC R78, c[0x0][0x230] ;  /* 0x00008c00ff4e7b82 */ /* 0x000ee40000000800 */
[----:B------:R-:W-:Y:S04]  /*2fbb0*/  LDGSTS.E [R243+0x68000], desc[UR8][R24.64], !P3 ;  /* 0x6800000018f37fae */ /* 0x000fe8000d921848 */
[----:B------:R1:W-:Y:S01]  /*2fbc0*/  STL.64 [R1+0x3e8], R22 ;  /* 0x0003e81601007387 */ /* 0x0003e20000100a00 */
[C---:B------:R-:W-:Y:S01]  /*2fbd0*/  IMAD.WIDE R26, R251.reuse, 0x4, R100 ;  /* 0x00000004fb1a7825 */ /* 0x040fe200078e0264 */
[----:B------:R-:W3:Y:S02]  /*2fbe0*/  LDC R80, c[0x0][0x230] ;  /* 0x00008c00ff507b82 */ /* 0x000ee40000000800 */
[----:B------:R1:W-:Y:S01]  /*2fbf0*/  LDGSTS.E [R243+0x6c000], desc[UR8][R22.64], !P3 ;  /* 0x6c00000016f37fae */ /* 0x0003e2000d921848 */
[----:B--2---:R-:W-:Y:S01]  /*2fc00*/  IMAD.WIDE R2, R251, 0x4, R98 ;  /* 0x00000004fb027825 */ /* 0x004fe200078e0262 */
[----:B------:R-:W-:-:S02]  /*2fc10*/  ISETP.GE.U32.AND P2, PT, R12, 0x7ffffdbb, PT ;  /* 0x7ffffdbb0c00780c */ /* 0x000fc40003f46070 */
[----:B------:R2:W-:Y:S01]  /*2fc20*/  STL.64 [R1+0x3e0], R6 ;  /* 0x0003e00601007387 */ /* 0x0005e20000100a00 */
[----:B------:R-:W-:Y:S01]  /*2fc30*/  VIADD R12, R20, 0xfffffe38 ;  /* 0xfffffe38140c7836 */ /* 0x000fe20000000000 */
[----:B------:R-:W3:Y:S01]  /*2fc40*/  LDC R83, c[0x0][0x230] ;  /* 0x00008c00ff537b82 */ /* 0x000ee20000000800 */
[----:B------:R-:W-:Y:S01]  /*2fc50*/  VIADD R14, R16, 0xfffffe39 ;  /* 0xfffffe39100e7836 */ /* 0x000fe20000000000 */
[----:B------:R2:W-:Y:S06]  /*2fc60*/  LDGSTS.E [R243+0x68004], desc[UR8][R6.64], !P6 ;  /* 0x6800400006f37fae */ /* 0x0005ec000f121848 */
[----:B-1----:R-:W1:Y:S01]  /*2fc70*/  LDC R22, c[0x0][0x230] ;  /* 0x00008c00ff167b82 */ /* 0x002e620000000800 */
[C---:B------:R-:W-:Y:S01]  /*2fc80*/  IMAD.WIDE R24, R251.reuse, 0x4, R102 ;  /* 0x00000004fb187825 */ /* 0x040fe200078e0266 */
[----:B------:R4:W-:Y:S04]  /*2fc90*/  STL.64 [R1+0x3d8], R2 ;  /* 0x0003d80201007387 */ /* 0x0009e80000100a00 */
[----:B------:R4:W-:Y:S01]  /*2fca0*/  LDGSTS.E [R243+0x6c004], desc[UR8][R2.64], !P6 ;  /* 0x6c00400002f37fae */ /* 0x0009e2000f121848 */
[----:B--2---:R-:W-:Y:S01]  /*2fcb0*/  IMAD.WIDE R6, R251, 0x4, R104 ;  /* 0x00000004fb067825 */ /* 0x004fe200078e0268 */
[----:B------:R-:W-:Y:S01]  /*2fcc0*/  ISETP.GE.U32.AND P6, PT, R12, 0x7ffffdb9, PT ;  /* 0x7ffffdb90c00780c */ /* 0x000fe20003fc6070 */
[----:B------:R-:W2:Y:S01]  /*2fcd0*/  LDC R16, c[0x0][0x230] ;  /* 0x00008c00ff107b82 */ /* 0x000ea20000000800 */
[----:B------:R4:W-:Y:S01]  /*2fce0*/  STL.64 [R1+0x3d0], R26 ;  /* 0x0003d01a01007387 */ /* 0x0009e20000100a00 */
[----:B------:R-:W-:Y:S01]  /*2fcf0*/  VIADD R12, R19, 0xfffffe1a ;  /* 0xfffffe1a130c7836 */ /* 0x000fe20000000000 */
[----:B------:R-:W-:-:S02]  /*2fd00*/  ISETP.GE.U32.AND P3, PT, R14, 0x7ffffdba, PT ;  /* 0x7ffffdba0e00780c */ /* 0x000fc40003f66070 */
[----:B------:R4:W-:Y:S03]  /*2fd10*/  LDGSTS.E [R243+0x68008], desc[UR8][R26.64], !P5 ;  /* 0x680080001af37fae */ /* 0x0009e6000e921848 */
[----:B------:R-:W3:Y:S01]  /*2fd20*/  LDC R20, c[0x0][0x230] ;  /* 0x00008c00ff147b82 */ /* 0x000ee20000000800 */
[----:B----4-:R-:W-:Y:S01]  /*2fd30*/  IMAD.WIDE R2, R251, 0x4, R106 ;  /* 0x00000004fb027825 */ /* 0x010fe200078e026a */
[----:B------:R4:W-:Y:S01]  /*2fd40*/  STL.64 [R1+0x3c8], R24 ;  /* 0x0003c81801007387 */ /* 0x0009e20000100a00 */
[----:B------:R-:W-:-:S03]  /*2fd50*/  IADD3 R14, R15, -0x1e5, RZ ;  /* 0xfffffe1b0f0e7810 */ /* 0x000fc60007ffe0ff */
        /* <DEDUP_REMOVED lines=8> */
[----:B------:R-:W-:-:S03]  /*2fde0*/  ISETP.GE.U32.AND P5, PT, R14, 0x7ffffd9c, PT ;  /* 0x7ffffd9c0e00780c */ /* 0x000fc60003fa6070 */
[----:B------:R4:W-:Y:S01]  /*2fdf0*/  LDGSTS.E [R243+0x6c00c], desc[UR8][R2.64], !P1 ;  /* 0x6c00c00002f37fae */ /* 0x0009e2000c921848 */
[----:B------:R-:W-:Y:S01]  /*2fe00*/  ISETP.GE.U32.AND P1, PT, R12, 0x7ffffd9b, PT ;  /* 0x7ffffd9b0c00780c */ /* 0x000fe20003f26070 */
[----:B------:R-:W-:Y:S01]  /*2fe10*/  VIADD R62, R62, 0xfffffe6b ;  /* 0xfffffe6b3e3e7836 */ /* 0x000fe20000000000 */
[----:B------:R-:W-:Y:S01]  /*2fe20*/  IADD3 R70, R70, -0x197, RZ ;  /* 0xfffffe6946467810 */ /* 0x000fe20007ffe0ff */
[----:B-1----:R-:W-:Y:S01]  /*2fe30*/  IMAD.WIDE R6, R251, 0x4, R112 ;  /* 0x00000004fb067825 */ /* 0x002fe200078e0270 */
[----:B------:R-:W-:Y:S01]  /*2fe40*/  IADD3 R12, R21, -0x1e8, RZ ;  /* 0xfffffe18150c7810 */ /* 0x000fe20007ffe0ff */
[----:B------:R1:W-:Y:S01]  /*2fe50*/  LDGSTS.E [R243+0x70000], desc[UR8][R26.64], !P4 ;  /* 0x700000001af37fae */ /* 0x0003e2000e121848 */
[----:B------:R-:W3:Y:S01]  /*2fe60*/  LDC R21, c[0x0][0x230] ;  /* 0x00008c00ff157b82 */ /* 0x000ee20000000800 */
[----:B------:R-:W-:Y:S02]  /*2fe70*/  VIADD R14, R17, 0xfffffe19 ;  /* 0xfffffe19110e7836 */ /* 0x000fe40000000000 */
[----:B------:R2:W-:Y:S01]  /*2fe80*/  LDGSTS.E [R243+0x74000], desc[UR8][R24.64], !P4 ;  /* 0x7400000018f37fae */ /* 0x0005e2000e121848 */
[----:B----4-:R-:W-:-:S03]  /*2fe90*/  IMAD.WIDE R2, R251, 0x4, R114 ;  /* 0x00000004fb027825 */ /* 0x010fc600078e0272 */
[----:B------:R4:W-:Y:S01]  /*2fea0*/  LDGSTS.E [R243+0x70004], desc[UR8][R6.64], !P2 ;  /* 0x7000400006f37fae */ /* 0x0009e2000d121848 */
[----:B------:R-:W-:Y:S01]  /*2feb0*/  ISETP.GE.U32.AND P4, PT, R14, 0x7ffffd9a, PT ;  /* 0x7ffffd9a0e00780c */ /* 0x000fe20003f86070 */
[----:B------:R-:W3:Y:S02]  /*2fec0*/  LDC R17, c[0x0][0x230] ;  /* 0x00008c00ff117b82 */ /* 0x000ee40000000800 */
[----:B------:R4:W-:Y:S01]  /*2fed0*/  LDGSTS.E [R243+0x74004], desc[UR8][R2.64], !P2 ;  /* 0x7400400002f37fae */ /* 0x0009e2000d121848 */
[----:B------:R-:W-:Y:S01]  /*2fee0*/  ISETP.GE.U32.AND P2, PT, R12, 0x7ffffd99, PT ;  /* 0x7ffffd990c00780c */ /* 0x000fe20003f46070 */
[----:B------:R-:W-:Y:S02]  /*2fef0*/  VIADD R12, R22, 0xfffffe76 ;  /* 0xfffffe76160c7836 */ /* 0x000fe40000000000 */
[----:B------:R1:W-:Y:S01]  /*2ff00*/  STL.64 [R1+0x3b0], R26 ;  /* 0x0003b01a01007387 */ /* 0x0003e20000100a00 */
[----:B------:R-:W-:Y:S01]  /*2ff10*/  VIADD R14, R18, 0xfffffe77 ;  /* 0xfffffe77120e7836 */ /* 0x000fe20000000000 */
[----:B------:R-:W3:Y:S02]  /*2ff20*/  LDC R22, c[0x0][0x230] ;  /* 0x00008c00ff167b82 */ /* 0x000ee40000000800 */
[----:B------:R2:W-:Y:S04]  /*2ff30*/  STL.64 [R1+0x3a8], R24 ;  /* 0x0003a81801007387 */ /* 0x0005e80000100a00 */
[----:B------:R4:W-:Y:S02]  /*2ff40*/  STL.64 [R1+0x3a0], R6 ;  /* 0x0003a00601007387 */ /* 0x0009e40000100a00 */
[----:B------:R-:W3:Y:S01]  /*2ff50*/  LDC R18, c[0x0][0x230] ;  /* 0x00008c00ff127b82 */ /* 0x000ee20000000800 */
[C---:B-1----:R-:W-:Y:S01]  /*2ff60*/  IMAD.WIDE R26, R251.reuse, 0x4, R116 ;  /* 0x00000004fb1a7825 */ /* 0x042fe200078e0274 */
[----:B------:R1:W-:Y:S03]  /*2ff70*/  STL.64 [R1+0x398], R2 ;  /* 0x0003980201007387 */ /* 0x0003e60000100a00 */
[C---:B--2---:R-:W-:Y:S01]  /*2ff80*/  IMAD.WIDE R24, R251.reuse, 0x4, R118 ;  /* 0x00000004fb187825 */ /* 0x044fe200078e0276 */
[----:B------:R2:W-:Y:S02]  /*2ff90*/  STL.64 [R1+0x390], R26 ;  /* 0x0003901a01007387 */ /* 0x0005e40000100a00 */
[----:B------:R-:W3:Y:S01]  /*2ffa0*/  LDC R84, c[0x0][0x230] ;  /* 0x00008c00ff547b82 */ /* 0x000ee20000000800 */
[C---:B----4-:R-:W-:Y:S01]  /*2ffb0*/  IMAD.WIDE R6, R251.reuse, 0x4, R120 ;  /* 0x00000004fb067825 */ /* 0x050fe200078e0278 */
[----:B------:R2:W-:Y:S03]  /*2ffc0*/  LDGSTS.E [R243+0x70008], desc[UR8][R26.64], !P3 ;  /* 0x700080001af37fae */ /* 0x0005e6000d921848 */
[C---:B-1----:R-:W-:Y:S01]  /*2ffd0*/  IMAD.WIDE R2, R251.reuse, 0x4, R122 ;  /* 0x00000004fb027825 */ /* 0x042fe200078e027a */
[----:B------:R1:W-:Y:S02]  /*2ffe0*/  STL.64 [R1+0x388], R24 ;  /* 0x0003881801007387 */ /* 0x0003e40000100a00 */
[----:B------:R-:W4:Y:S02]  /*2fff0*/  LDC R79, c[0x0][0x230] ;  /* 0x00008c00ff4f7b82 */ /* 0x000f240000000800 */
[----:B------:R1:W-:Y:S01]  /*30000*/  LDGSTS.E [R243+0x74008], desc[UR8][R24.64], !P3 ;  /* 0x7400800018f37fae */ /* 0x0003e2000d921848 */
[----:B--2---:R-:W-:-:S03]  /*30010*/  IMAD.WIDE R26, R251, 0x4, R124 ;  /* 0x00000004fb1a7825 */ /* 0x004fc600078e027c */
[----:B------:R2:W-:Y:S01]  /*30020*/  STL.64 [R1+0x380], R6 ;  /* 0x0003800601007387 */ /* 0x0005e20000100a00 */
[----:B------:R-:W-:Y:S01]  /*30030*/  ISETP.GE.U32.AND P3, PT, R14, 0x7ffffdf8, PT ;  /* 0x7ffffdf80e00780c */ /* 0x000fe20003f66070 */
[----:B------:R-:W4:Y:S02]  /*30040*/  LDC R81, c[0x0][0x230] ;  /* 0x00008c00ff517b82 */ /* 0x000f240000000800 */
[----:B------:R2:W-:Y:S01]  /*30050*/  LDGSTS.E [R243+0x7000c], desc[UR8][R6.64], !P6 ;  /* 0x7000c00006f37fae */ /* 0x0005e2000f121848 */
[----:B-1----:R-:W-:-:S03]  /*30060*/  IMAD.WIDE R24, R251, 0x4, R126 ;  /* 0x00000004fb187825 */ /* 0x002fc600078e027e */
[----:B------:R1:W-:Y:S01]  /*30070*/  STL.64 [R1+0x378], R2 ;  /* 0x0003780201007387 */ /* 0x0003e20000100a00 */
[----:B------:R-:W-:Y:S01]  /*30080*/  IADD3 R14, R16, -0x18b, RZ ;  /* 0xfffffe75100e7810 */ /* 0x000fe20007ffe0ff */
[----:B------:R-:W4:Y:S02]  /*30090*/  LDC R82, c[0x0][0x230] ;  /* 0x00008c00ff527b82 */ /* 0x000f240000000800 */
[----:B------:R1:W-:Y:S01]  /*300a0*/  LDGSTS.E [R243+0x7400c], desc[UR8][R2.64], !P6 ;  /* 0x7400c00002f37fae */ /* 0x0003e2000f121848 */
[----:B--2---:R-:W-:-:S03]  /*300b0*/  IMAD.WIDE R6, R251, 0x4, R128 ;  /* 0x00000004fb067825 */ /* 0x004fc600078e0280 */
[----:B------:R2:W-:Y:S01]  /*300c0*/  STL.64 [R1+0x370], R26 ;  /* 0x0003701a01007387 */ /* 0x0005e20000100a00 */
[----:B------:R-:W-:Y:S01]  /*300d0*/  ISETP.GE.U32.AND P6, PT, R12, 0x7ffffdf7, PT ;  /* 0x7ffffdf70c00780c */ /* 0x000fe20003fc6070 */
[----:B------:R-:W4:Y:S02]  /*300e0*/  LDC R16, c[0x0][0x230] ;  /* 0x00008c00ff107b82 */ /* 0x000f240000000800 */
[----:B------:R2:W-:Y:S01]  /*300f0*/  LDGSTS.E [R243+0x78000], desc[UR8][R26.64], !P5 ;  /* 0x780000001af37fae */ /* 0x0005e2000e921848 */
[----:B---3--:R-:W-:Y:S02]  /*30100*/  VIADD R12, R20, 0xfffffe74 ;  /* 0xfffffe74140c7836 */ /* 0x008fe40000000000 */
[C---:B-1----:R-:W-:Y:S01]  /*30110*/  IMAD.WIDE R2, R251.reuse, 0x4, R130 ;  /* 0x00000004fb027825 */ /* 0x042fe200078e0282 */
[----:B------:R1:W-:Y:S02]  /*30120*/  STL.64 [R1+0x368], R24 ;  /* 0x0003681801007387 */ /* 0x0003e40000100a00 */
[----:B------:R-:W3:Y:S02]  /*30130*/  LDC R20, c[0x0][0x230] ;  /* 0x00008c00ff147b82 */ /* 0x000ee40000000800 */
[----:B------:R1:W-:Y:S01]  /*30140*/  LDGSTS.E [R243+0x7c000], desc[UR8][R24.64], !P5 ;  /* 0x7c00000018f37fae */ /* 0x0003e2000e921848 */
[----:B--2---:R-:W-:-:S03]  /*30150*/  IMAD.WIDE R26, R251, 0x4, R132 ;  /* 0x00000004fb1a7825 */ /* 0x004fc600078e0284 */
[----:B------:R2:W-:Y:S01]  /*30160*/  STL.64 [R1+0x360], R6 ;  /* 0x0003600601007387 */ /* 0x0005e20000100a00 */
[----:B------:R-:W-:Y:S01]  /*30170*/  ISETP.GE.U32.AND P5, PT, R14, 0x7ffffdf6, PT ;  /* 0x7ffffdf60e00780c */ /* 0x000fe20003fa6070 */
[----:B------:R-:W3:Y:S02]  /*30180*/  LDC R90, c[0x0][0x230] ;  /* 0x00008c00ff5a7b82 */ /* 0x000ee40000000800 */
[----:B------:R2:W-:Y:S01]  /*30190*/  LDGSTS.E [R243+0x78004], desc[UR8][R6.64], !P1 ;  /* 0x7800400006f37fae */ /* 0x0005e2000c921848 */
[----:B-1----:R-:W-:-:S03]  /*301a0*/  IMAD.WIDE R24, R251, 0x4, R134 ;  /* 0x00000004fb187825 */ /* 0x002fc600078e0286 */
[----:B------:R1:W-:Y:S02]  /*301b0*/  STL.64 [R1+0x358], R2 ;  /* 0x0003580201007387 */ /* 0x0003e40000100a00 */
[----:B------:R-:W3:Y:S02]  /*301c0*/  LDC R94, c[0x0][0x230] ;  /* 0x00008c00ff5e7b82 */ /* 0x000ee40000000800 */
[----:B------:R1:W-:Y:S01]  /*301d0*/  LDGSTS.E [R243+0x7c004], desc[UR8][R2.64], !P1 ;  /* 0x7c00400002f37fae */ /* 0x0003e2000c921848 */
[----:B------:R-:W-:Y:S02]  /*301e0*/  VIADD R14, R15, 0xfffffe57 ;  /* 0xfffffe570f0e7836 */ /* 0x000fe40000000000 */
[----:B--2---:R-:W-:Y:S01]  /*301f0*/  IMAD.WIDE R6, R251, 0x4, R136 ;  /* 0x00000004fb067825 */ /* 0x004fe200078e0288 */
[----:B------:R2:W-:Y:S01]  /*30200*/  STL.64 [R1+0x350], R26 ;  /* 0x0003501a01007387 */ /* 0x0005e20000100a00 */
[----:B------:R-:W-:Y:S01]  /*30210*/  ISETP.GE.U32.AND P1, PT, R12, 0x7ffffdf5, PT ;  /* 0x7ffffdf50c00780c */ /* 0x000fe20003f26070 */
[----:B------:R-:W3:Y:S02]  /*30220*/  LDC R15, c[0x0][0x230] ;  /* 0x00008c00ff0f7b82 */ /* 0x000ee40000000800 */
[----:B------:R2:W-:Y:S01]  /*30230*/  LDGSTS.E [R243+0x78008], desc[UR8][R26.64], !P4 ;  /* 0x780080001af37fae */ /* 0x0005e2000e121848 */
[----:B------:R-:W-:Y:S01]  /*30240*/  IADD3 R12, R19, -0x1aa, RZ ;  /* 0xfffffe56130c7810 */ /* 0x000fe20007ffe0ff */
[----:B-1----:R-:W-:-:S02]  /*30250*/  IMAD.WIDE R2, R251, 0x4, R138 ;  /* 0x00000004fb027825 */ /* 0x002fc400078e028a */
        /* <DEDUP_REMOVED lines=12> */
[----:B------:R-:W-:Y:S01]  /*30320*/  ISETP.GE.U32.AND P2, PT, R12, 0x7ffffdd7, PT ;  /* 0x7ffffdd70c00780c */ /* 0x000fe20003f46070 */
[----:B--2---:R-:W-:Y:S02]  /*30330*/  IMAD.WIDE R6, R251, 0x4, R144 ;  /* 0x00000004fb067825 */ /* 0x004fe400078e0290 */
[----:B------:R-:W-:Y:S02]  /*30340*/  STL.64 [R1+0x330], R26 ;  /* 0x0003301a01007387 */ /* 0x000fe40000100a00 */
[----:B------:R-:W2:Y:S02]  /*30350*/  LDC R106, c[0x0][0x230] ;  /* 0x00008c00ff6a7b82 */ /* 0x000ea40000000800 */
[----:B------:R-:W-:Y:S01]  /*30360*/  LDGSTS.E [R242+0x60000], desc[UR8][R26.64], !P3 ;  /* 0x600000001af27fae */ /* 0x000fe2000d921848 */
[----:B------:R-:W-:-:S02]  /*30370*/  VIADD R12, R22, 0xfffffe54 ;  /* 0xfffffe54160c7836 */ /* 0x000fc40000000000 */
[C---:B-1----:R-:W-:Y:S01]  /*30380*/  IMAD.WIDE R2, R251.reuse, 0x4, R146 ;  /* 0x00000004fb027825 */ /* 0x042fe200078e0292 */
[----:B------:R1:W-:Y:S02]  /*30390*/  STL.64 [R1+0x328], R24 ;  /* 0x0003281801007387 */ /* 0x0003e40000100a00 */
[----:B------:R-:W2:Y:S02]  /*303a0*/  LDC R110, c[0x0][0x230] ;  /* 0x00008c00ff6e7b82 */ /* 0x000ea40000000800 */
[----:B------:R1:W-:Y:S01]  /*303b0*/  LDGSTS.E [R242+0x64000], desc[UR8][R24.64], !P3 ;  /* 0x6400000018f27fae */ /* 0x0003e2000d921848 */
[----:B------:R-:W-:-:S03]  /*303c0*/  IMAD.WIDE R22, R251, 0x4, R150 ;  /* 0x00000004fb167825 */ /* 0x000fc600078e0296 */
[----:B------:R4:W-:Y:S01]  /*303d0*/  STL.64 [R1+0x320], R6 ;  /* 0x0003200601007387 */ /* 0x0009e20000100a00 */
[----:B------:R-:W-:Y:S01]  /*303e0*/  VIADD R14, R18, 0xfffffe55 ;  /* 0xfffffe55120e7836 */ /* 0x000fe20000000000 */
[----:B------:R-:W2:Y:S02]  /*303f0*/  LDC R114, c[0x0][0x230] ;  /* 0x00008c00ff727b82 */ /* 0x000ea40000000800 */
[----:B------:R4:W-:Y:S01]  /*30400*/  LDGSTS.E [R242+0x60004], desc[UR8][R6.64], !P6 ;  /* 0x6000400006f27fae */ /* 0x0009e2000f121848 */
[----:B-1----:R-:W-:-:S03]  /*30410*/  IMAD.WIDE R24, R251, 0x4, R148 ;  /* 0x00000004fb187825 */ /* 0x002fc600078e0294 */
[----:B------:R1:W-:Y:S01]  /*30420*/  STL.64 [R1+0x318], R2 ;  /* 0x0003180201007387 */ /* 0x0003e20000100a00 */
[----:B------:R-:W-:Y:S01]  /*30430*/  ISETP.GE.U32.AND P3, PT, R14, 0x7ffffdd6, PT ;  /* 0x7ffffdd60e00780c */ /* 0x000fe20003f66070 */
[----:B------:R-:W2:Y:S02]  /*30440*/  LDC R18, c[0x0][0x230] ;  /* 0x00008c00ff127b82 */ /* 0x000ea40000000800 */
[----:B------:R1:W-:Y:S01]  /*30450*/  LDGSTS.E [R242+0x64004], desc[UR8][R2.64], !P6 ;  /* 0x6400400002f27fae */ /* 0x0003e2000f121848 */
[----:B------:R-:W-:Y:S01]  /*30460*/  ISETP.GE.U32.AND P6, PT, R12, 0x7ffffdd5, PT ;  /* 0x7ffffdd50c00780c */ /* 0x000fe20003fc6070 */
[----:B----4-:R-:W-:Y:S02]  /*30470*/  IMAD.WIDE R6, R251, 0x4, R152 ;  /* 0x00000004fb067825 */ /* 0x010fe400078e0298 */
[----:B------:R4:W-:Y:S01]  /*30480*/  STL.64 [R1+0x310], R24 ;  /* 0x0003101801007387 */ /* 0x0009e20000100a00 */
[----:B------:R-:W-:Y:S01]  /*30490*/  IADD3 R14, R17, -0x1c9, RZ ;  /* 0xfffffe37110e7810 */ /* 0x000fe20007ffe0ff */
[----:B------:R-:W2:Y:S01]  /*304a0*/  LDC R118, c[0x0][0x230] ;  /* 0x00008c00ff767b82 */ /* 0x000ea20000000800 */
[----:B------:R-:W-:Y:S01]  /*304b0*/  VIADD R12, R21, 0xfffffe36 ;  /* 0xfffffe36150c7836 */ /* 0x000fe20000000000 */
[----:B------:R4:W-:Y:S01]  /*304c0*/  LDGSTS.E [R242+0x60008], desc[UR8][R24.64], !P5 ;  /* 0x6000800018f27fae */ /* 0x0009e2000e921848 */
[----:B-1----:R-:W-:-:S03]  /*304d0*/  IMAD.WIDE R2, R251, 0x4, R154 ;  /* 0x00000004fb027825 */ /* 0x002fc600078e029a */
[----:B------:R1:W-:Y:S02]  /*304e0*/  STL.64 [R1+0x308], R22 ;  /* 0x0003081601007387 */ /* 0x0003e40000100a00 */
[----:B------:R-:W2:Y:S02]  /*304f0*/  LDC R21, c[0x0][0x230] ;  /* 0x00008c00ff157b82 */ /* 0x000ea40000000800 */
[----:B------:R1:W-:Y:S01]  /*30500*/  LDGSTS.E [R242+0x64008], desc[UR8][R22.64], !P5 ;  /* 0x6400800016f27fae */ /* 0x0003e2000e921848 */
[----:B----4-:R-:W-:-:S03]  /*30510*/  IMAD.WIDE R24, R251, 0x4, R156 ;  /* 0x00000004fb187825 */ /* 0x010fc600078e029c */
[----:B------:R4:W-:Y:S02]  /*30520*/  STL.64 [R1+0x300], R6 ;  /* 0x0003000601007387 */ /* 0x0009e40000100a00 */
[----:B------:R-:W2:Y:S02]  /*30530*/  LDC R17, c[0x0][0x230] ;  /* 0x00008c00ff117b82 */ /* 0x000ea40000000800 */
[----:B------:R4:W-:Y:S01]  /*30540*/  LDGSTS.E [R242+0x6000c], desc[UR8][R6.64], !P1 ;  /* 0x6000c00006f27fae */ /* 0x0009e2000c921848 */
[----:B-1----:R-:W-:-:S03]  /*30550*/  IMAD.WIDE R22, R251, 0x4, R158 ;  /* 0x00000004fb167825 */ /* 0x002fc600078e029e */
[----:B------:R1:W-:Y:S01]  /*30560*/  STL.64 [R1+0x2f8], R2 ;  /* 0x0002f80201007387 */ /* 0x0003e20000100a00 */
[----:B------:R-:W-:Y:S01]  /*30570*/  ISETP.GE.U32.AND P5, PT, R14, 0x7ffffdb8, PT ;  /* 0x7ffffdb80e00780c */ /* 0x000fe20003fa6070 */
[----:B------:R-:W2:Y:S02]  /*30580*/  LDC R122, c[0x0][0x230] ;  /* 0x00008c00ff7a7b82 */ /* 0x000ea40000000800 */
[----:B------:R1:W-:Y:S04]  /*30590*/  LDGSTS.E [R242+0x6400c], desc[UR8][R2.64], !P1 ;  /* 0x6400c00002f27fae */ /* 0x0003e8000c921848 */
[----:B------:R3:W-:Y:S01]  /*305a0*/  STL.64 [R1+0x2f0], R24 ;  /* 0x0002f01801007387 */ /* 0x0007e20000100a00 */
[C---:B----4-:R-:W-:Y:S01]  /*305b0*/  IMAD.WIDE R6, R251.reuse, 0x4, R160 ;  /* 0x00000004fb067825 */ /* 0x050fe200078e02a0 */
[----:B------:R-:W4:Y:S02]  /*305c0*/  LDC R124, c[0x0][0x230] ;  /* 0x00008c00ff7c7b82 */ /* 0x000f240000000800 */
[----:B------:R3:W-:Y:S04]  /*305d0*/  LDGSTS.E [R242+0x68000], desc[UR8][R24.64], !P4 ;  /* 0x6800000018f27fae */ /* 0x0007e8000e121848 */
[----:B------:R3:W-:Y:S01]  /*305e0*/  STL.64 [R1+0x2e8], R22 ;  /* 0x0002e81601007387 */ /* 0x0007e20000100a00 */
[----:B------:R-:W-:Y:S01]  /*305f0*/  IMAD.WIDE R26, R251, 0x4, R164 ;  /* 0x00000004fb1a7825 */ /* 0x000fe200078e02a4 */
[----:B------:R-:W4:Y:S02]  /*30600*/  LDC R127, c[0x0][0x230] ;  /* 0x00008c00ff7f7b82 */ /* 0x000f240000000800 */
[----:B------:R3:W-:Y:S01]  /*30610*/  LDGSTS.E [R242+0x6c000], desc[UR8][R22.64], !P4 ;  /* 0x6c00000016f27fae */ /* 0x0007e2000e121848 */
[----:B------:R-:W-:-:S02]  /*30620*/  VIADD R14, R16, 0xfffffe35 ;  /* 0xfffffe35100e7836 */ /* 0x000fc40000000000 */
[C---:B-1----:R-:W-:Y:S01]  /*30630*/  IMAD.WIDE R2, R251.reuse, 0x4, R162 ;  /* 0x00000004fb027825 */ /* 0x042fe200078e02a2 */
[----:B------:R-:W-:Y:S01]  /*30640*/  ISETP.GE.U32.AND P1, PT, R12, 0x7ffffdb7, PT ;  /* 0x7ffffdb70c00780c */ /* 0x000fe20003f26070 */
[----:B------:R1:W-:Y:S01]  /*30650*/  STL.64 [R1+0x2e0], R6 ;  /* 0x0002e00601007387 */ /* 0x0003e20000100a00 */
[----:B------:R-:W4:Y:S01]  /*30660*/  LDC R123, c[0x0][0x230] ;  /* 0x00008c00ff7b7b82 */ /* 0x000f220000000800 */
[----:B---3--:R-:W-:-:S07]  /*30670*/  IMAD.WIDE R24, R251, 0x4, R166 ;  /* 0x00000004fb187825 */ /* 0x008fce00078e02a6 */
[----:B------:R-:W3:Y:S01]  /*30680*/  LDC R22, c[0x0][0x230] ;  /* 0x00008c00ff167b82 */ /* 0x000ee20000000800 */
[----:B------:R-:W-:Y:S01]  /*30690*/  IADD3 R12, R20, -0x1cc, RZ ;  /* 0xfffffe34140c7810 */ /* 0x000fe20007ffe0ff */
[----:B------:R1:W-:Y:S01]  /*306a0*/  LDGSTS.E [R242+0x68004], desc[UR8][R6.64], !P2 ;  /* 0x6800400006f27fae */ /* 0x0003e2000d121848 */
[----:B------:R-:W-:Y:S01]  /*306b0*/  ISETP.GE.U32.AND P4, PT, R14, 0x7ffffdb6, PT ;  /* 0x7ffffdb60e00780c */ /* 0x000fe20003f86070 */
[----:B------:R-:W-:Y:S02]  /*306c0*/  VIADD R14, R15, 0xfffffe17 ;  /* 0xfffffe170f0e7836 */ /* 0x000fe40000000000 */
[----:B------:R2:W-:Y:S02]  /*306d0*/  STL.64 [R1+0x2d8], R2 ;  /* 0x0002d80201007387 */ /* 0x0005e40000100a00 */
[----:B------:R-:W4:Y:S02]  /*306e0*/  LDC R16, c[0x0][0x230] ;  /* 0x00008c00ff107b82 */ /* 0x000f240000000800 */
[----:B------:R2:W-:Y:S01]  /*306f0*/  LDGSTS.E [R242+0x6c004], desc[UR8][R2.64], !P2 ;  /* 0x6c00400002f27fae */ /* 0x0005e2000d121848 */
[----:B------:R-:W-:Y:S01]  /*30700*/  ISETP.GE.U32.AND P2, PT, R12, 0x7ffffdb5, PT ;  /* 0x7ffffdb50c00780c */ /* 0x000fe20003f46070 */
[----:B-1----:R-:W-:-:S02]  /*30710*/  IMAD.WIDE R6, R251, 0x4, R168 ;  /* 0x00000004fb067825 */ /* 0x002fc400078e02a8 */
[----:B------:R1:W-:Y:S02]  /*30720*/  STL.64 [R1+0x2d0], R26 ;  /* 0x0002d01a01007387 */ /* 0x0003e40000100a00 */
[----:B------:R-:W4:Y:S02]  /*30730*/  LDC R20, c[0x0][0x230] ;  /* 0x00008c00ff147b82 */ /* 0x000f240000000800 */
[----:B------:R1:W-:Y:S01]  /*30740*/  LDGSTS.E [R242+0x68008], desc[UR8][R26.64], !P3 ;  /* 0x680080001af27fae */ /* 0x0003e2000d921848 */
[----:B------:R-:W-:Y:S02]  /*30750*/  VIADD R12, R19, 0xfffffe16 ;  /* 0xfffffe16130c7836 */ /* 0x000fe40000000000 */
[C---:B--2---:R-:W-:Y:S01]  /*30760*/  IMAD.WIDE R2, R251.reuse, 0x4, R170 ;  /* 0x00000004fb027825 */ /* 0x044fe200078e02aa */
[----:B------:R2:W-:Y:S02]  /*30770*/  STL.64 [R1+0x2c8], R24 ;  /* 0x0002c81801007387 */ /* 0x0005e40000100a00 */
[----:B------:R-:W4:Y:S02]  /*30780*/  LDC R15, c[0x0][0x230] ;  /* 0x00008c00ff0f7b82 */ /* 0x000f240000000800 */
[----:B------:R2:W-:Y:S01]  /*30790*/  LDGSTS.E [R242+0x6c008], desc[UR8][R24.64], !P3 ;  /* 0x6c00800018f27fae */ /* 0x0005e2000d921848 */
[----:B-1----:R-:W-:-:S03]  /*307a0*/  IMAD.WIDE R26, R251, 0x4, R172 ;  /* 0x00000004fb1a7825 */ /* 0x002fc600078e02ac */
[----:B------:R1:W-:Y:S01]  /*307b0*/  STL.64 [R1+0x2b8], R6 ;  /* 0x0002b80601007387 */ /* 0x0003e20000100a00 */
[----:B------:R-:W-:Y:S01]  /*307c0*/  ISETP.GE.U32.AND P3, PT, R14, 0x7ffffd98, PT ;  /* 0x7ffffd980e00780c */ /* 0x000fe20003f66070 */
[----:B------:R-:W4:Y:S02]  /*307d0*/  LDC R19, c[0x0][0x230] ;  /* 0x00008c00ff137b82 */ /* 0x000f240000000800 */
[----:B------:R1:W-:Y:S01]  /*307e0*/  LDGSTS.E [R242+0x6800c], desc[UR8][R6.64], !P6 ;  /* 0x6800c00006f27fae */ /* 0x0003e2000f121848 */
[----:B--2---:R-:W-:-:S03]  /*307f0*/  IMAD.WIDE R24, R251, 0x4, R174 ;  /* 0x00000004fb187825 */ /* 0x004fc600078e02ae */
[----:B------:R2:W-:Y:S01]  /*30800*/  STL.64 [R1+0x2a8], R2 ;  /* 0x0002a80201007387 */ /* 0x0005e20000100a00 */
[----:B------:R-:W-:Y:S01]  /*30810*/  IADD3 R14, R17, -0x1eb, RZ ;  /* 0xfffffe15110e7810 */ /* 0x000fe20007ffe0ff */
[----:B------:R-:W4:Y:S02]  /*30820*/  LDC R125, c[0x0][0x230] ;  /* 0x00008c00ff7d7b82 */ /* 0x000f240000000800 */
[----:B------:R2:W-:Y:S01]  /*30830*/  LDGSTS.E [R242+0x6c00c], desc[UR8][R2.64], !P6 ;  /* 0x6c00c00002f27fae */ /* 0x0005e2000f121848 */
[----:B------:R-:W-:Y:S01]  /*30840*/  ISETP.GE.U32.AND P6, PT, R12, 0x7ffffd97, PT ;  /* 0x7ffffd970c00780c */ /* 0x000fe20003fc6070 */
[----:B-1----:R-:W-:Y:S02]  /*30850*/  IMAD.WIDE R6, R251, 0x4, R176 ;  /* 0x00000004fb067825 */ /* 0x002fe400078e02b0 */
[----:B------:R1:W-:Y:S02]  /*30860*/  STL.64 [R1+0x298], R26 ;  /* 0x0002981a01007387 */ /* 0x0003e40000100a00 */
[----:B------:R-:W4:Y:S02]  /*30870*/  LDC R17, c[0x0][0x230] ;  /* 0x00008c00ff117b82 */ /* 0x000f240000000800 */
[----:B------:R1:W-:Y:S01]  /*30880*/  LDGSTS.E [R242+0x70000], desc[UR8][R26.64], !P5 ;  /* 0x700000001af27fae */ /* 0x0003e2000e921848 */
[----:B------:R-:W-:-:S02]  /*30890*/  VIADD R12, R21, 0xfffffe14 ;  /* 0xfffffe14150c7836 */ /* 0x000fc40000000000 */
[C---:B--2---:R-:W-:Y:S01]  /*308a0*/  IMAD.WIDE R2, R251.reuse, 0x4, R178 ;  /* 0x00000004fb027825 */ /* 0x044fe200078e02b2 */
[----:B------:R2:W-:Y:S02]  /*308b0*/  STL.64 [R1+0x288], R24 ;  /* 0x0002881801007387 */ /* 0x0005e40000100a00 */
[----:B------:R-:W4:Y:S02]  /*308c0*/  LDC R21, c[0x0][0x230] ;  /* 0x00008c00ff157b82 */ /* 0x000f240000000800 */
[----:B------:R2:W-:Y:S01]  /*308d0*/  LDGSTS.E [R242+0x74000], desc[UR8][R24.64], !P5 ;  /* 0x7400000018f27fae */ /* 0x0005e2000e921848 */
[----:B-1----:R-:W-:-:S03]  /*308e0*/  IMAD.WIDE R26, R251, 0x4, R180 ;  /* 0x00000004fb1a7825 */ /* 0x002fc600078e02b4 */
        /* <DEDUP_REMOVED lines=8> */
[----:B------:R-:W-:Y:S01]  /*30970*/  ISETP.GE.U32.AND P1, PT, R12, 0x7ffffd95, PT ;  /* 0x7ffffd950c00780c */ /* 0x000fe20003f26070 */
[C---:B-1----:R-:W-:Y:S02]  /*30980*/  IMAD.WIDE R6, R251.reuse, 0x4, R184 ;  /* 0x00000004fb067825 */ /* 0x042fe400078e02b8 */
[----:B------:R1:W-:Y:S01]  /*30990*/  STL.64 [R1+0x258], R26 ;  /* 0x0002581a01007387 */ /* 0x0003e20000100a00 */
[----:B---3--:R-:W-:Y:S01]  /*309a0*/  IADD3 R12, R22, -0x18e, RZ ;  /* 0xfffffe72160c7810 */ /* 0x008fe20007ffe0ff */
[----:B------:R-:W3:Y:S02]  /*309b0*/  LDC R138, c[0x0][0x230] ;  /* 0x00008c00ff8a7b82 */ /* 0x000ee40000000800 */
[----:B------:R1:W-:Y:S01]  /*309c0*/  LDGSTS.E [R242+0x70008], desc[UR8][R26.64], !P4 ;  /* 0x700080001af27fae */ /* 0x0003e2000e121848 */
[----:B--2---:R-:W-:-:S03]  /*309d0*/  IMAD.WIDE R2, R251, 0x4, R186 ;  /* 0x00000004fb027825 */ /* 0x004fc600078e02ba */
[----:B------:R2:W-:Y:S01]  /*309e0*/  STL.64 [R1+0x248], R24 ;  /* 0x0002481801007387 */ /* 0x0005e20000100a00 */
[----:B------:R-:W-:-:S03]  /*309f0*/  VIADD R78, R78, 0xfffffe4b ;  /* 0xfffffe4b4e4e7836 */ /* 0x000fc60000000000 */
[----:B------:R2:W-:Y:S01]  /*30a00*/  LDGSTS.E [R242+0x74008], desc[UR8][R24.64], !P4 ;  /* 0x7400800018f27fae */ /* 0x0005e2000e121848 */
[----:B------:R-:W-:-:S04]  /*30a10*/  IMAD.WIDE R22, R251, 0x4, R190 ;  /* 0x00000004fb167825 */ /* 0x000fc800078e02be */
[----:B------:R-:W-:Y:S01]  /*30a20*/  VIADD R82, R82, 0xfffffe29 ;  /* 0xfffffe2952527836 */ /* 0x000fe20000000000 */
[----:B------:R4:W-:Y:S01]  /*30a30*/  STL.64 [R1+0x238], R6 ;  /* 0x0002380601007387 */ /* 0x0009e20000100a00 */
[----:B------:R-:W-:Y:S01]  /*30a40*/  VIADD R14, R18, 0xfffffe73 ;  /* 0xfffffe73120e7836 */ /* 0x000fe20000000000 */
[----:B-1----:R-:W1:Y:S02]  /*30a50*/  LDC R26, c[0x0][0x230] ;  /* 0x00008c00ff1a7b82 */ /* 0x002e640000000800 */
[----:B------:R4:W-:Y:S01]  /*30a60*/  LDGSTS.E [R242+0x7000c], desc[UR8][R6.64], !P2 ;  /* 0x7000c00006f27fae */ /* 0x0009e2000d121848 */
[----:B--2---:R-:W-:-:S03]  /*30a70*/  IMAD.WIDE R24, R251, 0x4, R188 ;  /* 0x00000004fb187825 */ /* 0x004fc600078e02bc */
[----:B------:R2:W-:Y:S02]  /*30a80*/  STL.64 [R1+0x228], R2 ;  /* 0x0002280201007387 */ /* 0x0005e40000100a00 */
[----:B------:R-:W1:Y:S02]  /*30a90*/  LDC R18, c[0x0][0x230] ;  /* 0x00008c00ff127b82 */ /* 0x000e640000000800 */
[----:B------:R2:W-:Y:S01]  /*30aa0*/  LDGSTS.E [R242+0x7400c], desc[UR8][R2.64], !P2 ;  /* 0x7400c00002f27fae */ /* 0x0005e2000d121848 */
[----:B----4-:R-:W-:-:S03]  /*30ab0*/  IMAD.WIDE R6, R251, 0x4, R192 ;  /* 0x00000004fb067825 */ /* 0x010fc600078e02c0 */
[----:B------:R4:W-:Y:S01]  /*30ac0*/  STL.64 [R1+0x218], R24 ;  /* 0x0002181801007387 */ /* 0x0009e20000100a00 */
[----:B------:R-:W-:-:S03]  /*30ad0*/  VIADD R90, R90, 0xfffffe0b ;  /* 0xfffffe0b5a5a7836 */ /* 0x000fc60000000000 */
[----:B------:R4:W-:Y:S01]  /*30ae0*/  LDGSTS.E [R242+0x78000], desc[UR8][R24.64], !P3 ;  /* 0x7800000018f27fae */ /* 0x0009e2000d921848 */
[----:B------:R-:W-:Y:S01]  /*30af0*/  IADD3 R98, R98, -0x1f7, RZ ;  /* 0xfffffe0962627810 */ /* 0x000fe20007ffe0ff */
[----:B------:R-:W-:Y:S01]  /*30b00*/  VIADD R106, R106, 0xfffffe67 ;  /* 0xfffffe676a6a7836 */ /* 0x000fe20000000000 */
[----:B------:R-:W1:Y:S01]  /*30b10*/  LDC R142, c[0x0][0x230] ;  /* 0x00008c00ff8e7b82 */ /* 0x000e620000000800 */
[C---:B--2---:R-:W-:Y:S01]  /*30b20*/  IMAD.WIDE R2, R251.reuse, 0x4, R194 ;  /* 0x00000004fb027825 */ /* 0x044fe200078e02c2 */
[----:B------:R2:W-:Y:S04]  /*30b30*/  STL.64 [R1+0x208], R22 ;  /* 0x0002081601007387 */ /* 0x0005e80000100a00 */
[----:B------:R2:W-:Y:S01]  /*30b40*/  LDGSTS.E [R242+0x7c000], desc[UR8][R22.64], !P3 ;  /* 0x7c00000016f27fae */ /* 0x0005e2000d921848 */
[----:B------:R-:W-:Y:S01]  /*30b50*/  VIADD R114, R114, 0xfffffe65 ;  /* 0xfffffe6572727836 */ /* 0x000fe20000000000 */
[----:B------:R-:W-:Y:S01]  /*30b60*/  IADD3 R122, R122, -0x1b9, RZ ;  /* 0xfffffe477a7a7810 */ /* 0x000fe20007ffe0ff */
[C---:B----4-:R-:W-:Y:S01]  /*30b70*/  IMAD.WIDE R24, R251.reuse, 0x4, R196 ;  /* 0x00000004fb187825 */ /* 0x050fe200078e02c4 */
[----:B------:R4:W-:Y:S01]  /*30b80*/  STL.64 [R1+0x1f8], R6 ;  /* 0x0001f80601007387 */ /* 0x0009e20000100a00 */
[----:B------:R-:W1:Y:S03]  /*30b90*/  LDC R146, c[0x0][0x230] ;  /* 0x00008c00ff927b82 */ /* 0x000e660000000800 */
[----:B------:R4:W-:Y:S01]  /*30ba0*/  LDGSTS.E [R242+0x78004], desc[UR8][R6.64], !P6 ;  /* 0x7800400006f27fae */ /* 0x0009e2000f121848 */
[----:B--2---:R-:W-:-:S03]  /*30bb0*/  IMAD.WIDE R22, R251, 0x4, R198 ;  /* 0x00000004fb167825 */ /* 0x004fc600078e02c6 */
[----:B------:R2:W-:Y:S01]  /*30bc0*/  STL.64 [R1+0x1e8], R2 ;  /* 0x0001e80201007387 */ /* 0x0005e20000100a00 */
[----:B------:R-:W-:Y:S01]  /*30bd0*/  ISETP.GE.U32.AND P4, PT, R14, 0x7ffffdf4, PT ;  /* 0x7ffffdf40e00780c */ /* 0x000fe20003f86070 */
[----:B------:R-:W1:Y:S02]  /*30be0*/  LDC R150, c[0x0][0x230] ;  /* 0x00008c00ff967b82 */ /* 0x000e640000000800 */
[----:B------:R2:W-:Y:S01]  /*30bf0*/  LDGSTS.E [R242+0x7c004], desc[UR8][R2.64], !P6 ;  /* 0x7c00400002f27fae */ /* 0x0005e2000f121848 */
[----:B----4-:R-:W-:-:S03]  /*30c00*/  IMAD.WIDE R6, R251, 0x4, R200 ;  /* 0x00000004fb067825 */ /* 0x010fc600078e02c8 */
[----:B------:R4:W-:Y:S01]  /*30c10*/  STL.64 [R1+0x1d8], R24 ;  /* 0x0001d81801007387 */ /* 0x0009e20000100a00 */
[----:B------:R-:W-:Y:S01]  /*30c20*/  ISETP.GE.U32.AND P2, PT, R12, 0x7ffffdf3, PT ;  /* 0x7ffffdf30c00780c */ /* 0x000fe20003f46070 */
[----:B------:R-:W1:Y:S02]  /*30c30*/  LDC R154, c[0x0][0x230] ;  /* 0x00008c00ff9a7b82 */ /* 0x000e640000000800 */
[----:B------:R3:W-:Y:S01]  /*30c40*/  STL.64 [R1+0x1c8], R22 ;  /* 0x0001c81601007387 */ /* 0x0007e20000100a00 */
[----:B--2---:R-:W-:-:S03]  /*30c50*/  IMAD.WIDE R2, R251, 0x4, R202 ;  /* 0x00000004fb027825 */ /* 0x004fc600078e02ca */
[----:B------:R4:W-:Y:S01]  /*30c60*/  LDGSTS.E [R242+0x78008], desc[UR8][R24.64], !P5 ;  /* 0x7800800018f27fae */ /* 0x0009e2000e921848 */
[----:B------:R-:W-:Y:S01]  /*30c70*/  IADD3 R130, R130, -0x1db, RZ ;  /* 0xfffffe2582827810 */ /* 0x000fe20007ffe0ff */
[----:B------:R-:W2:Y:S02]  /*30c80*/  LDC R158, c[0x0][0x230] ;  /* 0x00008c00ff9e7b82 */ /* 0x000ea40000000800 */
[----:B------:R3:W-:Y:S04]  /*30c90*/  STL.64 [R1+0x1b8], R6 ;  /* 0x0001b80601007387 */ /* 0x0007e80000100a00 */
[----:B------:R3:W-:Y:S01]  /*30ca0*/  LDGSTS.E [R242+0x7c008], desc[UR8][R22.64], !P5 ;  /* 0x7c00800016f27fae */ /* 0x0007e2000e921848 */
[----:B------:R-:W-:Y:S01]  /*30cb0*/  VIADD R14, R16, 0xfffffe71 ;  /* 0xfffffe71100e7836 */ /* 0x000fe20000000000 */
[----:B------:R-:W2:Y:S02]  /*30cc0*/  LDC R162, c[0x0][0x230] ;  /* 0x00008c00ffa27b82 */ /* 0x000ea40000000800 */
[----:B------:R-:W2:Y:S01]  /*30cd0*/  LDL.LU.64 R240, [R1+0x140] ;  /* 0x0001400001f07983 */ /* 0x000ea20000300a00 */
[----:B----4-:R-:W-:-:S03]  /*30ce0*/  IMAD.WIDE R24, R251, 0x4, R204 ;  /* 0x00000004fb187825 */ /* 0x010fc600078e02cc */
[----:B------:R4:W-:Y:S02]  /*30cf0*/  STL.64 [R1+0x1a8], R2 ;  /* 0x0001a80201007387 */ /* 0x0009e40000100a00 */
[----:B------:R-:W1:Y:S01]  /*30d00*/  LDC R16, c[0x0][0x230] ;  /* 0x00008c00ff107b82 */ /* 0x000e620000000800 */
[C---:B---3--:R-:W-:Y:S01]  /*30d10*/  IMAD.WIDE R22, R251.reuse, 0x4, R206 ;  /* 0x00000004fb167825 */ /* 0x048fe200078e02ce */
[----:B------:R3:W-:Y:S04]  /*30d20*/  LDGSTS.E [R242+0x7800c], desc[UR8][R6.64], !P1 ;  /* 0x7800c00006f27fae */ /* 0x0007e8000c921848 */
[----:B------:R-:W2:Y:S01]  /*30d30*/  LDL.LU.64 R230, [R1+0x150] ;  /* 0x0001500001e67983 */ /* 0x000ea20000300a00 */
[----:B------:R-:W-:Y:S01]  /*30d40*/  VIADD R138, R138, 0xfffffe07 ;  /* 0xfffffe078a8a7836 */ /* 0x000fe20000000000 */
[----:B------:R-:W2:Y:S02]  /*30d50*/  LDC R166, c[0x0][0x230] ;  /* 0x00008c00ffa67b82 */ /* 0x000ea40000000800 */
[----:B------:R4:W-:Y:S04]  /*30d60*/  LDGSTS.E [R242+0x7c00c], desc[UR8][R2.64], !P1 ;  /* 0x7c00c00002f27fae */ /* 0x0009e8000c921848 */
[----:B------:R-:W2:Y:S01]  /*30d70*/  LDL.LU.64 R232, [R1+0x160] ;  /* 0x0001600001e87983 */ /* 0x000ea20000300a00 */
[C---:B---3--:R-:W-:Y:S01]  /*30d80*/  IMAD.WIDE R6, R251.reuse, 0x4, R208 ;  /* 0x00000004fb067825 */ /* 0x048fe200078e02d0 */
[----:B------:R-:W3:Y:S02]  /*30d90*/  LDC R175, c[0x0][0x230] ;  /* 0x00008c00ffaf7b82 */ /* 0x000ee40000000800 */
[----:B------:R-:W-:Y:S01]  /*30da0*/  STL.64 [R1+0x1718], R242 ;  /* 0x001718f201007387 */ /* 0x000fe20000100a00 */
[----:B----4-:R-:W-:-:S03]  /*30db0*/  IMAD.WIDE R2, R251, 0x4, R210 ;  /* 0x00000004fb027825 */ /* 0x010fc600078e02d2 */
[----:B------:R4:W-:Y:S02]  /*30dc0*/  STL.64 [R1+0x198], R24 ;  /* 0x0001981801007387 */ /* 0x0009e40000100a00 */
[----:B------:R-:W3:Y:S02]  /*30dd0*/  LDC R170, c[0x0][0x230] ;  /* 0x00008c00ffaa7b82 */ /* 0x000ee40000000800 */
[----:B------:R4:W-:Y:S04]  /*30de0*/  STL.64 [R1+0x188], R22 ;  /* 0x0001881601007387 */ /* 0x0009e80000100a00 */
[----:B------:R-:W3:Y:S01]  /*30df0*/  LDL.LU.64 R234, [R1+0x170] ;  /* 0x0001700001ea7983 */ /* 0x000ee20000300a00 */
[----:B-1----:R-:W-:Y:S01]  /*30e00*/  VIADD R146, R146, 0xfffffe05 ;  /* 0xfffffe0592927836 */ /* 0x002fe20000000000 */
[----:B------:R-:W1:Y:S02]  /*30e10*/  LDC R173, c[0x0][0x230] ;  /* 0x00008c00ffad7b82 */ /* 0x000e640000000800 */
[----:B------:R4:W-:Y:S04]  /*30e20*/  STL.64 [R1+0x178], R6 ;  /* 0x0001780601007387 */ /* 0x0009e80000100a00 */
[----:B------:R2:W-:Y:S02]  /*30e30*/  STL.64 [R1+0x168], R2 ;  /* 0x0001680201007387 */ /* 0x0005e40000100a00 */
[----:B------:R-:W1:Y:S02]  /*30e40*/  LDC R172, c[0x0][0x230] ;  /* 0x00008c00ffac7b82 */ /* 0x000e640000000800 */
[----:B------:R4:W-:Y:S04]  /*30e50*/  LDGSTS.E [R11+0x60000], desc[UR8][R24.64], !P4 ;  /* 0x60000000180b7fae */ /* 0x0009e8000e121848 */
[----:B------:R-:W3:Y:S02]  /*30e60*/  LDL.LU.64 R236, [R1+0x180] ;  /* 0x0001800001ec7983 */ /* 0x000ee40000300a00 */
[----:B------:R-:W1:Y:S02]  /*30e70*/  LDC R171, c[0x0][0x230] ;  /* 0x00008c00ffab7b82 */ /* 0x000e640000000800 */
[----:B------:R4:W-:Y:S02]  /*30e80*/  LDGSTS.E [R11+0x64000], desc[UR8][R22.64], !P4 ;  /* 0x64000000160b7fae */ /* 0x0009e4000e121848 */
[C---:B----4-:R-:W-:Y:S01]  /*30e90*/  IMAD.WIDE R24, R251.reuse, 0x4, R212 ;  /* 0x00000004fb187825 */ /* 0x050fe200078e02d4 */
[----:B------:R-:W-:Y:S01]  /*30ea0*/  ISETP.GE.U32.AND P3, PT, R14, 0x7ffffdf2, PT ;  /* 0x7ffffdf20e00780c */ /* 0x000fe20003f66070 */
[----:B------:R4:W-:Y:S02]  /*30eb0*/  LDGSTS.E [R11+0x60004], desc[UR8][R6.64], !P2 ;  /* 0x60004000060b7fae */ /* 0x0009e4000d121848 */
[----:B------:R-:W1:Y:S01]  /*30ec0*/  LDC R174, c[0x0][0x230] ;  /* 0x00008c00ffae7b82 */ /* 0x000e620000000800 */
[----:B------:R-:W-:Y:S01]  /*30ed0*/  IMAD.WIDE R22, R251, 0x4, R214 ;  /* 0x00000004fb167825 */ /* 0x000fe200078e02d6 */
[----:B------:R2:W-:Y:S06]  /*30ee0*/  STL.64 [R1+0x158], R24 ;  /* 0x0001581801007387 */ /* 0x0005ec0000100a00 */
[----:B------:R-:W1:Y:S01]  /*30ef0*/  LDC R178, c[0x0][0x230] ;  /* 0x00008c00ffb27b82 */ /* 0x000e620000000800 */
[----:B------:R2:W-:Y:S04]  /*30f00*/  STL.64 [R1+0x148], R22 ;  /* 0x0001481601007387 */ /* 0x0005e80000100a00 */
[----:B------:R-:W3:Y:S03]  /*30f10*/  LDL.LU.64 R226, [R1+0x190] ;  /* 0x0001900001e27983 */ /* 0x000ee60000300a00 */
[----:B------:R-:W1:Y:S01]  /*30f20*/  LDC R198, c[0x0][0x230] ;  /* 0x00008c00ffc67b82 */ /* 0x000e620000000800 */
[----:B------:R-:W3:Y:S01]  /*30f30*/  LDL.LU.64 R228, [R1+0x1a0] ;  /* 0x0001a00001e47983 */ /* 0x000ee20000300a00 */
[----:B------:R-:W-:Y:S01]  /*30f40*/  VIADD R12, R20, 0xfffffe70 ;  /* 0xfffffe70140c7836 */ /* 0x000fe20000000000 */
[----:B------:R-:W-:Y:S01]  /*30f50*/  IADD3 R14, R15, -0x1ad, RZ ;  /* 0xfffffe530f0e7810 */ /* 0x000fe20007ffe0ff */
[----:B----4-:R-:W-:Y:S01]  /*30f60*/  IMAD.WIDE R6, R251, 0x4, R216 ;  /* 0x00000004fb067825 */ /* 0x010fe200078e02d8 */
[----:B------:R2:W-:Y:S02]  /*30f70*/  LDGSTS.E [R11+0x64004], desc[UR8][R2.64], !P2 ;  /* 0x64004000020b7fae */ /* 0x0005e4000d121848 */
[----:B------:R-:W-:Y:S01]  /*30f80*/  ISETP.GE.U32.AND P5, PT, R14, 0x7ffffdd4, PT ;  /* 0x7ffffdd40e00780c */ /* 0x000fe20003fa6070 */
[----:B------:R-:W-:Y:S01]  /*30f90*/  VIADD R14, R18, 0xfffffe51 ;  /* 0xfffffe51120e7836 */ /* 0x000fe20000000000 */
[----:B------:R-:W-:Y:S01]  /*30fa0*/  ISETP.GE.U32.AND P6, PT, R12, 0x7ffffdf1, PT ;  /* 0x7ffffdf10c00780c */ /* 0x000fe20003fc6070 */
[----:B------:R-:W-:Y:S01]  /*30fb0*/  VIADD R12, R19, 0xfffffe52 ;  /* 0xfffffe52130c7836 */ /* 0x000fe20000000000 */
[----:B------:R4:W-:Y:S01]  /*30fc0*/  LDGSTS.E [R11+0x60008], desc[UR8][R24.64], !P3 ;  /* 0x60008000180b7fae */ /* 0x0009e2000d921848 */
[----:B------:R-:W1:Y:S01]  /*30fd0*/  LDC R20, c[0x0][0x230] ;  /* 0x00008c00ff147b82 */ /* 0x000e620000000800 */
[----:B------:R-:W-:Y:S01]  /*30fe0*/  ISETP.GE.U32.AND P4, PT, R14, 0x7ffffdd2, PT ;  /* 0x7ffffdd20e00780c */ /* 0x000fe20003f86070 */
[----:B------:R-:W-:Y:S01]  /*30ff0*/  VIADD R14, R17, 0xfffffe33 ;  /* 0xfffffe33110e7836 */ /* 0x000fe20000000000 */
[----:B------:R-:W-:Y:S01]  /*31000*/  ISETP.GE.U32.AND P1, PT, R12, 0x7ffffdd3, PT ;  /* 0x7ffffdd30c00780c */ /* 0x000fe20003f26070 */
[----:B------:R4:W-:Y:S03]  /*31010*/  LDGSTS.E [R11+0x64008], desc[UR8][R22.64], !P3 ;  /* 0x64008000160b7fae */ /* 0x0009e6000d921848 */
[----:B------:R-:W-:Y:S01]  /*31020*/  ISETP.GE.U32.AND P3, PT, R14, 0x7ffffdb4, PT ;  /* 0x7ffffdb40e00780c */ /* 0x000fe20003f66070 */
[----:B------:R3:W-:Y:S01]  /*31030*/  STL.64 [R1+0x138], R6 ;  /* 0x0001380601007387 */ /* 0x0007e20000100a00 */
[----:B------:R-:W-:Y:S01]  /*31040*/  IADD3 R14, R16, -0x1cf, RZ ;  /* 0xfffffe31100e7810 */ /* 0x000fe20007ffe0ff */
[----:B------:R-:W1:Y:S02]  /*31050*/  LDC R19, c[0x0][0x230] ;  /* 0x00008c00ff137b82 */ /* 0x000e640000000800 */
[----:B------:R3:W-:Y:S06]  /*31060*/  LDGSTS.E [R11+0x6000c], desc[UR8][R6.64], !P6 ;  /* 0x6000c000060b7fae */ /* 0x0007ec000f121848 */
[----:B------:R-:W1:Y:S08]  /*31070*/  LDC R15, c[0x0][0x230] ;  /* 0x00008c00ff0f7b82 */ /* 0x000e700000000800 */
[----:B------:R-:W1:Y:S01]  /*31080*/  LDC R18, c[0x0][0x230] ;  /* 0x00008c00ff127b82 */ /* 0x000e620000000800 */
[----:B------:R-:W1:Y:S07]  /*31090*/  S2R R201, SR_TID.X ;  /* 0x0000000000c97919 */ /* 0x000e6e0000002100 */
[----:B------:R-:W1:Y:S01]  /*310a0*/  LDC R199, c[0x0][0x230] ;  /* 0x00008c00ffc77b82 */ /* 0x000e620000000800 */
[----:B------:R-:W-:-:S07]  /*310b0*/  UISETP.GT.AND UP1, UPT, UR6, 0x27f, UPT ;  /* 0x0000027f0600788c */ /* 0x000fce000bf24270 */
[----:B------:R-:W1:Y:S01]  /*310c0*/  LDC R200, c[0x0][0x230] ;  /* 0x00008c00ffc87b82 */ /* 0x000e620000000800 */
[----:B--2---:R-:W-:-:S04]  /*310d0*/  IMAD.WIDE R2, R251, 0x4, R240 ;  /* 0x00000004fb027825 */ /* 0x004fc800078e02f0 */
[----:B----4-:R-:W-:Y:S01]  /*310e0*/  IMAD.WIDE R24, R251, 0x4, R230 ;  /* 0x00000004fb187825 */ /* 0x010fe200078e02e6 */
[----:B------:R2:W-:Y:S01]  /*310f0*/  STL.64 [R1+0x130], R2 ;  /* 0x0001300201007387 */ /* 0x0005e20000100a00 */
[----:B------:R-:W-:Y:S01]  /*31100*/  IADD3 R12, R21, -0x1b0, RZ ;  /* 0xfffffe50150c7810 */ /* 0x000fe20007ffe0ff */
[----:B------:R-:W4:Y:S02]  /*31110*/  LDC R22, c[0x0][0x230] ;  /* 0x00008c00ff167b82 */ /* 0x000f240000000800 */
[----:B------:R-:W4:Y:S01]  /*31120*/  LDL.LU.64 R240, [R1+0x1b0] ;  /* 0x0001b00001f07983 */ /* 0x000f220000300a00 */
[----:B------:R-:W-:-:S03]  /*31130*/  IMAD.WIDE R16, R251, 0x4, R232 ;  /* 0x00000004fb107825 */ /* 0x000fc600078e02e8 */
[----:B------:R2:W-:Y:S04]  /*31140*/  LDGSTS.E [R11+0x6400c], desc[UR8][R2.64], !P6 ;  /* 0x6400c000020b7fae */ /* 0x0005e8000f121848 */
[----:B------:R-:W4:Y:S04]  /*31150*/  LDL.LU.64 R238, [R1+0x1c0] ;  /* 0x0001c00001ee7983 */ /* 0x000f280000300a00 */
[----:B------:R-:W-:Y:S04]  /*31160*/  STL.64 [R1+0x28], R24 ;  /* 0x0000281801007387 */ /* 0x000fe80000100a00 */
[----:B------:R-:W-:Y:S01]  /*31170*/  STL.64 [R1+0x20], R16 ;  /* 0x0000201001007387 */ /* 0x000fe20000100a00 */
[----:B---3--:R-:W-:-:S03]  /*31180*/  IMAD.WIDE R6, R251, 0x4, R234 ;  /* 0x00000004fb067825 */ /* 0x008fc600078e02ea */
[----:B------:R-:W-:Y:S04]  /*31190*/  LDGSTS.E [R11+0x68000], desc[UR8][R24.64], !P5 ;  /* 0x68000000180b7fae */ /* 0x000fe8000e921848 */
[----:B------:R3:W-:Y:S04]  /*311a0*/  STL.64 [R1+0x18], R6 ;  /* 0x0000180601007387 */ /* 0x0007e80000100a00 */
[----:B------:R-:W4:Y:S04]  /*311b0*/  LDL.LU.64 R230, [R1+0x1d0] ;  /* 0x0001d00001e67983 */ /* 0x000f280000300a00 */
[----:B------:R-:W-:Y:S01]  /*311c0*/  LDGSTS.E [R11+0x6c000], desc[UR8][R16.64], !P5 ;  /* 0x6c000000100b7fae */ /* 0x000fe2000e921848 */
[----:B--2---:R-:W-:-:S03]  /*311d0*/  IMAD.WIDE R2, R251, 0x4, R236 ;  /* 0x00000004fb027825 */ /* 0x004fc600078e02ec */
[----:B------:R3:W-:Y:S04]  /*311e0*/  LDGSTS.E [R11+0x68004], desc[UR8][R6.64], !P1 ;  /* 0x68004000060b7fae */ /* 0x0007e8000c921848 */
[----:B------:R2:W-:Y:S04]  /*311f0*/  STL.64 [R1+0x10], R2 ;  /* 0x0000100201007387 */ /* 0x0005e80000100a00 */
[----:B------:R-:W4:Y:S04]  /*31200*/  LDL.LU.64 R232, [R1+0x1e0] ;  /* 0x0001e00001e87983 */ /* 0x000f280000300a00 */
[----:B------:R-:W4:Y:S04]  /*31210*/  LDL.LU.64 R234, [R1+0x1f0] ;  /* 0x0001f00001ea7983 */ /* 0x000f280000300a00 */
[----:B------:R2:W-:Y:S04]  /*31220*/  LDGSTS.E [R11+0x6c004], desc[UR8][R2.64], !P1 ;  /* 0x6c004000020b7fae */ /* 0x0005e8000c921848 */
[----:B------:R-:W4:Y:S01]  /*31230*/  LDL.LU.64 R236, [R1+0x200] ;  /* 0x0002000001ec7983 */ /* 0x000f220000300a00 */
[----:B---3--:R-:W-:-:S04]  /*31240*/  IMAD.WIDE R6, R251, 0x4, R226 ;  /* 0x00000004fb067825 */ /* 0x008fc800078e02e2 */
[----:B--2---:R-:W-:Y:S01]  /*31250*/  IMAD.WIDE R2, R251, 0x4, R228 ;  /* 0x00000004fb027825 */ /* 0x004fe200078e02e4 */
[----:B------:R-:W-:Y:S04]  /*31260*/  STL.64 [R1+0x8], R6 ;  /* 0x0000080601007387 */ /* 0x000fe80000100a00 */
[----:B------:R-:W-:Y:S04]  /*31270*/  STL.64 [R1], R2 ;  /* 0x0000000201007387 */ /* 0x000fe80000100a00 */
[----:B------:R-:W2:Y:S04]  /*31280*/  LDL.LU.64 R248, [R1+0x210] ;  /* 0x0002100001f87983 */ /* 0x000ea80000300a00 */
[----:B------:R-:W3:Y:S04]  /*31290*/  LDL.LU.64 R224, [R1+0x220] ;  /* 0x0002200001e07983 */ /* 0x000ee80000300a00 */
[----:B------:R-:W3:Y:S04]  /*312a0*/  LDL.LU.64 R226, [R1+0x230] ;  /* 0x0002300001e27983 */ /* 0x000ee80000300a00 */
[----:B------:R-:W3:Y:S01]  /*312b0*/  LDL.LU.64 R228, [R1+0x240] ;  /* 0x0002400001e47983 */ /* 0x000ee20000300a00 */
[----:B------:R-:W-:Y:S01]  /*312c0*/  ISETP.GE.U32.AND P2, PT, R12, 0x7ffffdd1, PT ;  /* 0x7ffffdd10c00780c */ /* 0x000fe20003f46070 */
[----:B-1----:R-:W-:-:S02]  /*312d0*/  VIADD R12, R20, 0xfffffe32 ;  /* 0xfffffe32140c7836 */ /* 0x002fc40000000000 */
[----:B------:R-:W1:Y:S01]  /*312e0*/  LDC R20, c[0x0][0x230] ;  /* 0x00008c00ff147b82 */ /* 0x000e620000000800 */
[----:B------:R-:W-:Y:S01]  /*312f0*/  ISETP.GE.U32.AND P5, PT, R14, 0x7ffffdb2, PT ;  /* 0x7ffffdb20e00780c */ /* 0x000fe20003fa6070 */
[----:B------:R-:W-:Y:S01]  /*31300*/  LDGSTS.E [R11+0x68008], desc[UR8][R6.64], !P4 ;  /* 0x68008000060b7fae */ /* 0x000fe2000e121848 */
[----:B------:R-:W-:Y:S01]  /*31310*/  ISETP.GE.U32.AND P6, PT, R12, 0x7ffffdb3, PT ;  /* 0x7ffffdb30c00780c */ /* 0x000fe20003fc6070 */
[----:B------:R-:W-:Y:S02]  /*31320*/  VIADD R12, R19, 0xfffffe30 ;  /* 0xfffffe30130c7836 */ /* 0x000fe40000000000 */
[----:B------:R-:W-:Y:S01]  /*31330*/  VIADD R14, R15, 0xfffffe13 ;  /* 0xfffffe130f0e7836 */ /* 0x000fe20000000000 */
[----:B------:R-:W-:Y:S02]  /*31340*/  LDGSTS.E [R11+0x6c008], desc[UR8][R2.64], !P4 ;  /* 0x6c008000020b7fae */ /* 0x000fe4000e121848 */
[----:B------:R-:W-:Y:S02]  /*31350*/  ISETP.GE.U32.AND P1, PT, R12, 0x7ffffdb1, PT ;  /* 0x7ffffdb10c00780c */ /* 0x000fe40003f26070 */
[----:B------:R-:W-:-:S02]  /*31360*/  IADD3 R12, R18, -0x1ee, RZ ;  /* 0xfffffe12120c7810 */ /* 0x000fc40007ffe0ff */
[----:B------:R-:W-:Y:S01]  /*31370*/  ISETP.GE.U32.AND P4, PT, R14, 0x7ffffd94, PT ;  /* 0x7ffffd940e00780c */ /* 0x000fe20003f86070 */
[----:B----4-:R-:W-:Y:S02]  /*31380*/  VIADD R22, R22, 0xfffffe11 ;  /* 0xfffffe1116167836 */ /* 0x010fe40000000000 */
[----:B------:R-:W-:-:S04]  /*31390*/  IMAD.WIDE R240, R251, 0x4, R240 ;  /* 0x00000004fbf07825 */ /* 0x000fc800078e02f0 */
[----:B------:R-:W-:Y:S01]  /*313a0*/  IMAD.WIDE R238, R251, 0x4, R238 ;  /* 0x00000004fbee7825 */ /* 0x000fe200078e02ee */
[----:B------:R-:W-:Y:S04]  /*313b0*/  STL.64 [R1+0x1aa0], R240 ;  /* 0x001aa0f001007387 */ /* 0x000fe80000100a00 */
[----:B------:R-:W-:Y:S04]  /*313c0*/  LDGSTS.E [R11+0x6800c], desc[UR8][R240.64], !P2 ;  /* 0x6800c000f00b7fae */ /* 0x000fe8000d121848 */
[----:B------:R-:W-:Y:S04]  /*313d0*/  STL.64 [R1+0x1aa8], R238 ;  /* 0x001aa8ee01007387 */ /* 0x000fe80000100a00 */
[----:B------:R-:W-:Y:S01]  /*313e0*/  LDGSTS.E [R11+0x6c00c], desc[UR8][R238.64], !P2 ;  /* 0x6c00c000ee0b7fae */ /* 0x000fe2000d121848 */
[----:B------:R-:W-:Y:S01]  /*313f0*/  ISETP.GE.U32.AND P2, PT, R12, 0x7ffffd93, PT ;  /* 0x7ffffd930c00780c */ /* 0x000fe20003f46070 */
[----:B-1----:R-:W-:-:S02]  /*31400*/  VIADD R12, R20, 0xfffffe10 ;  /* 0xfffffe10140c7836 */ /* 0x002fc40000000000 */
[C---:B------:R-:W-:Y:S02]  /*31410*/  IMAD.WIDE R14, R251.reuse, 0x4, R230 ;  /* 0x00000004fb0e7825 */ /* 0x040fe400078e02e6 */
[----:B------:R-:W4:Y:S04]  /*31420*/  LDL.LU.64 R230, [R1+0x250] ;  /* 0x0002500001e67983 */ /* 0x000f280000300a00 */
[----:B------:R-:W-:Y:S01]  /*31430*/  LDGSTS.E [R11+0x70000], desc[UR8][R14.64], !P3 ;  /* 0x700000000e0b7fae */ /* 0x000fe2000d921848 */
[----:B------:R-:W-:-:S03]  /*31440*/  IMAD.WIDE R16, R251, 0x4, R232 ;  /* 0x00000004fb107825 */ /* 0x000fc600078e02e8 */
[----:B------:R-:W4:Y:S01]  /*31450*/  LDL.LU.64 R232, [R1+0x260] ;  /* 0x0002600001e87983 */ /* 0x000f220000300a00 */
[----:B------:R-:W-:-:S03]  /*31460*/  IMAD.WIDE R18, R251, 0x4, R234 ;  /* 0x00000004fb127825 */ /* 0x000fc600078e02ea */
[----:B------:R-:W4:Y:S04]  /*31470*/  LDL.LU.64 R234, [R1+0x270] ;  /* 0x0002700001ea7983 */ /* 0x000f280000300a00 */
[----:B------:R1:W-:Y:S01]  /*31480*/  LDGSTS.E [R11+0x74000], desc[UR8][R16.64], !P3 ;  /* 0x74000000100b7fae */ /* 0x0003e2000d921848 */
[----:B------:R-:W-:-:S03]  /*31490*/  IMAD.WIDE R20, R251, 0x4, R236 ;  /* 0x00000004fb147825 */ /* 0x000fc600078e02ec */
[----:B------:R-:W4:Y:S01]  /*314a0*/  LDL.LU.64 R236, [R1+0x280] ;  /* 0x0002800001ec7983 */ /* 0x000f220000300a00 */
[----:B------:R-:W-:-:S03]  /*314b0*/  ISETP.GE.U32.AND P3, PT, R22, 0x7ffffd92, PT ;  /* 0x7ffffd921600780c */ /* 0x000fc60003f66070 */
[----:B------:R-:W-:Y:S04]  /*314c0*/  STL.64 [R1+0x1ab0], R14 ;  /* 0x001ab00e01007387 */ /* 0x000fe80000100a00 */
[----:B------:R1:W-:Y:S04]  /*314d0*/  STL.64 [R1+0x1ab8], R16 ;  /* 0x001ab81001007387 */ /* 0x0003e80000100a00 */
[----:B------:R-:W-:Y:S01]  /*314e0*/  LDGSTS.E [R11+0x70004], desc[UR8][R18.64], !P6 ;  /* 0x70004000120b7fae */ /* 0x000fe2000f121848 */
[----:B--2---:R-:W-:-:S03]  /*314f0*/  IMAD.WIDE R22, R251, 0x4, R248 ;  /* 0x00000004fb167825 */ /* 0x004fc600078e02f8 */
[----:B------:R-:W-:Y:S04]  /*31500*/  STL.64 [R1+0x1ac0], R18 ;  /* 0x001ac01201007387 */ /* 0x000fe80000100a00 */
[----:B------:R-:W-:Y:S01]  /*31510*/  LDGSTS.E [R11+0x74004], desc[UR8][R20.64], !P6 ;  /* 0x74004000140b7fae */ /* 0x000fe2000f121848 */
[----:B------:R-:W-:Y:S01]  /*31520*/  ISETP.GE.U32.AND P6, PT, R12, 0x7ffffd91, PT ;  /* 0x7ffffd910c00780c */ /* 0x000fe20003fc6070 */
[----:B---3--:R-:W-:Y:S02]  /*31530*/  IMAD.WIDE R24, R251, 0x4, R224 ;  /* 0x00000004fb187825 */ /* 0x008fe400078e02e0 */
[----:B------:R-:W-:Y:S02]  /*31540*/  STL.64 [R1+0x1ac8], R20 ;  /* 0x001ac81401007387 */ /* 0x000fe40000100a00 */
[----:B------:R-:W-:-:S02]  /*31550*/  VIADD R12, R26, 0xfffffe6e ;  /* 0xfffffe6e1a0c7836 */ /* 0x000fc40000000000 */
[----:B------:R-:W2:Y:S01]  /*31560*/  LDL.LU.64 R248, [R1+0x290] ;  /* 0x0002900001f87983 */ /* 0x000ea20000300a00 */
[----:B------:R-:W-:-:S03]  /*31570*/  IMAD.WIDE R26, R251, 0x4, R226 ;  /* 0x00000004fb1a7825 */ /* 0x000fc600078e02e2 */
[----:B------:R-:W3:Y:S01]  /*31580*/  LDL.LU.64 R224, [R1+0x2a0] ;  /* 0x0002a00001e07983 */ /* 0x000ee20000300a00 */
[----:B------:R-:W-:-:S03]  /*31590*/  IMAD.WIDE R28, R251, 0x4, R228 ;  /* 0x00000004fb1c7825 */ /* 0x000fc600078e02e4 */
[----:B------:R-:W3:Y:S04]  /*315a0*/  LDL.LU.64 R226, [R1+0x2b0] ;  /* 0x0002b00001e27983 */ /* 0x000ee80000300a00 */
[----:B------:R-:W3:Y:S04]  /*315b0*/  LDL.LU.64 R228, [R1+0x2c0] ;  /* 0x0002c00001e47983 */ /* 0x000ee80000300a00 */
[----:B------:R-:W-:Y:S04]  /*315c0*/  LDGSTS.E [R11+0x70008], desc[UR8][R22.64], !P5 ;  /* 0x70008000160b7fae */ /* 0x000fe8000e921848 */
[----:B------:R-:W-:Y:S04]  /*315d0*/  STL.64 [R1+0x1ad0], R22 ;  /* 0x001ad01601007387 */ /* 0x000fe80000100a00 */
[----:B------:R-:W-:Y:S01]  /*315e0*/  LDGSTS.E [R11+0x74008], desc[UR8][R24.64], !P5 ;  /* 0x74008000180b7fae */ /* 0x000fe2000e921848 */
[----:B------:R-:W-:-:S03]  /*315f0*/  ISETP.GE.U32.AND P5, PT, R30, 0x7ffffdf0, PT ;  /* 0x7ffffdf01e00780c */ /* 0x000fc60003fa6070 */
[----:B------:R-:W-:Y:S04]  /*31600*/  STL.64 [R1+0x1ad8], R24 ;  /* 0x001ad81801007387 */ /* 0x000fe80000100a00 */
[----:B------:R-:W-:Y:S04]  /*31610*/  LDGSTS.E [R11+0x7000c], desc[UR8][R26.64], !P1 ;  /* 0x7000c0001a0b7fae */ /* 0x000fe8000c921848 */
[----:B------:R-:W-:Y:S04]  /*31620*/  STL.64 [R1+0x1ae0], R26 ;  /* 0x001ae01a01007387 */ /* 0x000fe80000100a00 */
[----:B------:R-:W-:Y:S01]  /*31630*/  LDGSTS.E [R11+0x7400c], desc[UR8][R28.64], !P1 ;  /* 0x7400c0001c0b7fae */ /* 0x000fe2000c921848 */
[----:B------:R-:W-:-:S03]  /*31640*/  ISETP.GE.U32.AND P1, PT, R12, 0x7ffffdef, PT ;  /* 0x7ffffdef0c00780c */ /* 0x000fc60003f26070 */
[----:B------:R-:W-:Y:S01]  /*31650*/  STL.64 [R1+0x1ae8], R28 ;  /* 0x001ae81c01007387 */ /* 0x000fe20000100a00 */
[----:B------:R-:W-:Y:S01]  /*31660*/  IADD3 R12, R34, -0x194, RZ ;  /* 0xfffffe6c220c7810 */ /* 0x000fe20007ffe0ff */
[C---:B----4-:R-:W-:Y:S02]  /*31670*/  IMAD.WIDE R30, R251.reuse, 0x4, R230 ;  /* 0x00000004fb1e7825 */ /* 0x050fe400078e02e6 */
[----:B------:R-:W1:Y:S04]  /*31680*/  LDL.LU.64 R230, [R1+0x5f8] ;  /* 0x0005f80001e67983 */ /* 0x000e680000300a00 */
[----:B------:R-:W-:Y:S01]  /*31690*/  LDGSTS.E [R11+0x78000], desc[UR8][R30.64], !P4 ;  /* 0x780000001e0b7fae */ /* 0x000fe2000e121848 */
[----:B------:R-:W-:-:S03]  /*316a0*/  IMAD.WIDE R32, R251, 0x4, R232 ;  /* 0x00000004fb207825 */ /* 0x000fc600078e02e8 */
[----:B------:R-:W4:Y:S01]  /*316b0*/  LDL.LU.64 R232, [R1+0x608] ;  /* 0x0006080001e87983 */ /* 0x000f220000300a00 */
[----:B------:R-:W-:-:S03]  /*316c0*/  IMAD.WIDE R34, R251, 0x4, R234 ;  /* 0x00000004fb227825 */ /* 0x000fc600078e02ea */
[----:B------:R-:W4:Y:S04]  /*316d0*/  LDL.LU.64 R234, [R1+0x618] ;  /* 0x0006180001ea7983 */ /* 0x000f280000300a00 */
[----:B------:R-:W-:Y:S01]  /*316e0*/  LDGSTS.E [R11+0x7c000], desc[UR8][R32.64], !P4 ;  /* 0x7c000000200b7fae */ /* 0x000fe2000e121848 */
[----:B------:R-:W-:-:S03]  /*316f0*/  IMAD.WIDE R36, R251, 0x4, R236 ;  /* 0x00000004fb247825 */ /* 0x000fc600078e02ec */
[----:B------:R-:W4:Y:S01]  /*31700*/  LDL.LU.64 R236, [R1+0x628] ;  /* 0x0006280001ec7983 */ /* 0x000f220000300a00 */
[----:B------:R-:W-:-:S03]  /*31710*/  ISETP.GE.U32.AND P4, PT, R38, 0x7ffffdee, PT ;  /* 0x7ffffdee2600780c */ /* 0x000fc60003f86070 */
[----:B------:R-:W-:Y:S04]  /*31720*/  STL.64 [R1+0x1af0], R30 ;  /* 0x001af01e01007387 */ /* 0x000fe80000100a00 */
[----:B------:R-:W-:Y:S04]  /*31730*/  STL.64 [R1+0x1af8], R32 ;  /* 0x001af82001007387 */ /* 0x000fe80000100a00 */
[----:B------:R-:W-:Y:S04]  /*31740*/  LDGSTS.E [R11+0x78004], desc[UR8][R34.64], !P2 ;  /* 0x78004000220b7fae */ /* 0x000fe8000d121848 */
[----:B------:R-:W-:Y:S04]  /*31750*/  STL.64 [R1+0x1b00], R34 ;  /* 0x001b002201007387 */ /* 0x000fe80000100a00 */
[----:B------:R-:W-:Y:S01]  /*31760*/  LDGSTS.E [R11+0x7c004], desc[UR8][R36.64], !P2 ;  /* 0x7c004000240b7fae */ /* 0x000fe2000d121848 */
[----:B------:R-:W-:Y:S01]  /*31770*/  ISETP.GE.U32.AND P2, PT, R12, 0x7ffffded, PT ;  /* 0x7ffffded0c00780c */ /* 0x000fe20003f46070 */
[----:B------:R-:W-:-:S02]  /*31780*/  VIADD R12, R42, 0xfffffe4e ;  /* 0xfffffe4e2a0c7836 */ /* 0x000fc40000000000 */
[----:B------:R-:W-:Y:S01]  /*31790*/  STL.64 [R1+0x1b08], R36 ;  /* 0x001b082401007387 */ /* 0x000fe20000100a00 */
[----:B--2---:R-:W-:-:S03]  /*317a0*/  IMAD.WIDE R38, R251, 0x4, R248 ;  /* 0x00000004fb267825 */ /* 0x004fc600078e02f8 */
[----:B------:R-:W2:Y:S01]  /*317b0*/  LDL.LU.64 R248, [R1+0x638] ;  /* 0x0006380001f87983 */ /* 0x000ea20000300a00 */
[----:B---3--:R-:W-:-:S03]  /*317c0*/  IMAD.WIDE R40, R251, 0x4, R224 ;  /* 0x00000004fb287825 */ /* 0x008fc600078e02e0 */
[----:B------:R-:W3:Y:S01]  /*317d0*/  LDL.LU.64 R224, [R1+0x648] ;  /* 0x0006480001e07983 */ /* 0x000ee20000300a00 */
[----:B------:R-:W-:-:S03]  /*317e0*/  IMAD.WIDE R42, R251, 0x4, R226 ;  /* 0x00000004fb2a7825 */ /* 0x000fc600078e02e2 */
[----:B------:R-:W3:Y:S01]  /*317f0*/  LDL.LU.64 R226, [R1+0x658] ;  /* 0x0006580001e27983 */ /* 0x000ee20000300a00 */
[----:B------:R-:W-:-:S03]  /*31800*/  IMAD.WIDE R44, R251, 0x4, R228 ;  /* 0x00000004fb2c7825 */ /* 0x000fc600078e02e4 */
[----:B------:R-:W3:Y:S04]  /*31810*/  LDL.LU.64 R228, [R1+0x668] ;  /* 0x0006680001e47983 */ /* 0x000ee80000300a00 */
[----:B------:R-:W-:Y:S04]  /*31820*/  STL.64 [R1+0x1b10], R38 ;  /* 0x001b102601007387 */ /* 0x000fe80000100a00 */
[----:B------:R-:W-:Y:S04]  /*31830*/  STL.64 [R1+0x1b18], R40 ;  /* 0x001b182801007387 */ /* 0x000fe80000100a00 */
[----:B------:R-:W-:Y:S04]  /*31840*/  STL.64 [R1+0x1b20], R42 ;  /* 0x001b202a01007387 */ /* 0x000fe80000100a00 */
[----:B------:R-:W-:Y:S04]  /*31850*/  STL.64 [R1+0x1b28], R44 ;  /* 0x001b282c01007387 */ /* 0x000fe80000100a00 */
[----:B------:R-:W-:Y:S04]  /*31860*/  LDGSTS.E [R11+0x78008], desc[UR8][R38.64], !P3 ;  /* 0x78008000260b7fae */ /* 0x000fe8000d921848 */
[----:B------:R-:W-:Y:S04]  /*31870*/  LDGSTS.E [R11+0x7c008], desc[UR8][R40.64], !P3 ;  /* 0x7c008000280b7fae */ /* 0x000fe8000d921848 */
[----:B------:R-:W-:Y:S04]  /*31880*/  LDGSTS.E [R11+0x7800c], desc[UR8][R42.64], !P6 ;  /* 0x7800c0002a0b7fae */ /* 0x000fe8000f121848 */
[----:B------:R-:W-:Y:S01]  /*31890*/  LDGSTS.E [R11+0x7c00c], desc[UR8][R44.64], !P6 ;  /* 0x7c00c0002c0b7fae */ /* 0x000fe2000f121848 */
[----:B-1----:R-:W-:-:S05]  /*318a0*/  IMAD.WIDE R16, R251, 0x4, R230 ;  /* 0x00000004fb107825 */ /* 0x002fca00078e02e6 */
[----:B------:R2:W-:Y:S04]  /*318b0*/  STL.64 [R1+0x128], R16 ;  /* 0x0001281001007387 */ /* 0x0005e80000100a00 */
[----:B------:R2:W-:Y:S01]  /*318c0*/  LDGSTS.E [R10+0x60000], desc[UR8][R16.64], !P5 ;  /* 0x60000000100a7fae */ /* 0x0005e2000e921848 */
[----:B----4-:R-:W-:-:S04]  /*318d0*/  IMAD.WIDE R14, R251, 0x4, R232 ;  /* 0x00000004fb0e7825 */ /* 0x010fc800078e02e8 */
[C---:B------:R-:W-:Y:S01]  /*318e0*/  IMAD.WIDE R6, R251.reuse, 0x4, R234 ;  /* 0x00000004fb067825 */ /* 0x040fe200078e02ea */
[----:B------:R3:W-:Y:S04]  /*318f0*/  STL.64 [R1+0x120], R14 ;  /* 0x0001200e01007387 */ /* 0x0007e80000100a00 */
[----:B------:R3:W-:Y:S01]  /*31900*/  LDGSTS.E [R10+0x64000], desc[UR8][R14.64], !P5 ;  /* 0x640000000e0a7fae */ /* 0x0007e2000e921848 */
[----:B------:R-:W-:-:S03]  /*31910*/  IMAD.WIDE R2, R251, 0x4, R236 ;  /* 0x00000004fb027825 */ /* 0x000fc600078e02ec */
[----:B------:R1:W-:Y:S04]  /*31920*/  LDGSTS.E [R10+0x60004], desc[UR8][R6.64], !P1 ;  /* 0x60004000060a7fae */ /* 0x0003e8000c921848 */
[----:B------:R-:W4:Y:S04]  /*31930*/  LDL.LU.64 R236, [R1+0x678] ;  /* 0x0006780001ec7983 */ /* 0x000f280000300a00 */
[----:B------:R-:W4:Y:S04]  /*31940*/  LDL.LU.64 R234, [R1+0x688] ;  /* 0x0006880001ea7983 */ /* 0x000f280000300a00 */
[----:B------:R1:W-:Y:S04]  /*31950*/  STL.64 [R1+0x118], R6 ;  /* 0x0001180601007387 */ /* 0x0003e80000100a00 */
[----:B------:R1:W-:Y:S04]  /*31960*/  STL.64 [R1+0x110], R2 ;  /* 0x0001100201007387 */ /* 0x0003e80000100a00 */
[----:B------:R-:W4:Y:S04]  /*31970*/  LDL.LU.64 R232, [R1+0x698] ;  /* 0x0006980001e87983 */ /* 0x000f280000300a00 */
[----:B------:R-:W4:Y:S01]  /*31980*/  LDL.LU.64 R230, [R1+0x6a8] ;  /* 0x0006a80001e67983 */ /* 0x000f220000300a00 */
[----:B--2---:R-:W-:-:S03]  /*31990*/  IMAD.WIDE R16, R251, 0x4, R248 ;  /* 0x00000004fb107825 */ /* 0x004fc600078e02f8 */
[----:B------:R2:W-:Y:S01]  /*319a0*/  LDGSTS.E [R10+0x64004], desc[UR8][R2.64], !P1 ;  /* 0x64004000020a7fae */ /* 0x0005e2000c921848 */
[----:B---3--:R-:W-:-:S03]  /*319b0*/  IMAD.WIDE R14, R251, 0x4, R224 ;  /* 0x00000004fb0e7825 */ /* 0x008fc600078e02e0 */
[----:B------:R-:W-:Y:S01]  /*319c0*/  STL.64 [R1+0x108], R16 ;  /* 0x0001081001007387 */ /* 0x000fe20000100a00 */
[----:B-1----:R-:W-:-:S03]  /*319d0*/  IMAD.WIDE R6, R251, 0x4, R226 ;  /* 0x00000004fb067825 */ /* 0x002fc600078e02e2 */
[----:B------:R-:W-:Y:S01]  /*319e0*/  STL.64 [R1+0x100], R14 ;  /* 0x0001000e01007387 */ /* 0x000fe20000100a00 */
[----:B--2---:R-:W-:-:S03]  /*319f0*/  IMAD.WIDE R2, R251, 0x4, R228 ;  /* 0x00000004fb027825 */ /* 0x004fc600078e02e4 */
[----:B------:R1:W-:Y:S04]  /*31a00*/  STL.64 [R1+0xf8], R6 ;  /* 0x0000f80601007387 */ /* 0x0003e80000100a00 */
[----:B------:R2:W-:Y:S04]  /*31a10*/  STL.64 [R1+0xf0], R2 ;  /* 0x0000f00201007387 */ /* 0x0005e80000100a00 */
[----:B------:R-:W3:Y:S04]  /*31a20*/  LDL.LU.64 R228, [R1+0x6b8] ;  /* 0x0006b80001e47983 */ /* 0x000ee80000300a00 */
[----:B------:R-:W3:Y:S04]  /*31a30*/  LDL.LU.64 R226, [R1+0x6c8] ;  /* 0x0006c80001e27983 */ /* 0x000ee80000300a00 */
[----:B------:R-:W3:Y:S04]  /*31a40*/  LDL.LU.64 R224, [R1+0x6d8] ;  /* 0x0006d80001e07983 */ /* 0x000ee80000300a00 */
[----:B------:R-:W3:Y:S04]  /*31a50*/  LDL.LU.64 R248, [R1+0x6e8] ;  /* 0x0006e80001f87983 */ /* 0x000ee80000300a00 */
[----:B------:R-:W-:Y:S04]  /*31a60*/  LDGSTS.E [R10+0x60008], desc[UR8][R16.64], !P4 ;  /* 0x60008000100a7fae */ /* 0x000fe8000e121848 */
[----:B------:R-:W3:Y:S04]  /*31a70*/  LDL.LU.64 R60, [R1+0x6f8] ;  /* 0x0006f800013c7983 */ /* 0x000ee80000300a00 */
[----:B------:R-:W-:Y:S04]  /*31a80*/  LDGSTS.E [R10+0x64008], desc[UR8][R14.64], !P4 ;  /* 0x640080000e0a7fae */ /* 0x000fe8000e121848 */
[----:B------:R-:W3:Y:S04]  /*31a90*/  LDL.LU.64 R220, [R1+0x708] ;  /* 0x0007080001dc7983 */ /* 0x000ee80000300a00 */
[----:B------:R3:W-:Y:S04]  /*31aa0*/  LDGSTS.E [R10+0x6000c], desc[UR8][R6.64], !P2 ;  /* 0x6000c000060a7fae */ /* 0x0007e8000d121848 */
[----:B------:R-:W3:Y:S04]  /*31ab0*/  LDL.LU.64 R218, [R1+0x718] ;  /* 0x0007180001da7983 */ /* 0x000ee80000300a00 */
[----:B------:R-:W-:Y:S04]  /*31ac0*/  LDGSTS.E [R10+0x6400c], desc[UR8][R2.64], !P2 ;  /* 0x6400c000020a7fae */ /* 0x000fe8000d121848 */
[----:B-1----:R-:W3:Y:S01]  /*31ad0*/  LDL.LU.64 R6, [R1+0x728] ;  /* 0x0007280001067983 */ /* 0x002ee20000300a00 */
[----:B----4-:R-:W-:-:S04]  /*31ae0*/  IMAD.WIDE R236, R251, 0x4, R236 ;  /* 0x00000004fbec7825 */ /* 0x010fc800078e02ec */
[C---:B------:R-:W-:Y:S01]  /*31af0*/  IMAD.WIDE R234, R251.reuse, 0x4, R234 ;  /* 0x00000004fbea7825 */ /* 0x040fe200078e02ea */
[----:B------:R-:W-:Y:S04]  /*31b00*/  STL.64 [R1+0x1b30], R236 ;  /* 0x001b30ec01007387 */ /* 0x000fe80000100a00 */
[----:B------:R-:W-:Y:S01]  /*31b10*/  STL.64 [R1+0x1b38], R234 ;  /* 0x001b38ea01007387 */ /* 0x000fe20000100a00 */
[----:B------:R-:W-:-:S04]  /*31b20*/  IMAD.WIDE R232, R251, 0x4, R232 ;  /* 0x00000004fbe87825 */ /* 0x000fc800078e02e8 */
[C---:B------:R-:W-:Y:S01]  /*31b30*/  IMAD.WIDE R230, R251.reuse, 0x4, R230 ;  /* 0x00000004fbe67825 */ /* 0x040fe200078e02e6 */
[----:B------:R-:W-:Y:S04]  /*31b40*/  STL.64 [R1+0x1b40], R232 ;  /* 0x001b40e801007387 */ /* 0x000fe80000100a00 */
[----:B------:R-:W-:Y:S04]  /*31b50*/  STL.64 [R1+0x1b48], R230 ;  /* 0x001b48e601007387 */ /* 0x000fe80000100a00 */
[----:B------:R-:W4:Y:S04]  /*31b60*/  LDL.LU.64 R56, [R1+0x738] ;  /* 0x0007380001387983 */ /* 0x000f280000300a00 */
[----:B--2---:R-:W2:Y:S04]  /*31b70*/  LDL.LU.64 R2, [R1+0x748] ;  /* 0x0007480001027983 */ /* 0x004ea80000300a00 */
[----:B------:R-:W2:Y:S01]  /*31b80*/  LDL.LU.64 R246, [R1+0x758] ;  /* 0x0007580001f67983 */ /* 0x000ea20000300a00 */
[----:B---3--:R-:W-:-:S03]  /*31b90*/  IMAD.WIDE R222, R251, 0x4, R248 ;  /* 0x00000004fbde7825 */ /* 0x008fc600078e02f8 */
[----:B------:R-:W3:Y:S01]  /*31ba0*/  LDL.LU.64 R248, [R1+0x768] ;  /* 0x0007680001f87983 */ /* 0x000ee20000300a00 */
[----:B------:R-:W-:Y:S01]  /*31bb0*/  ISETP.GE.U32.AND P6, PT, R12, 0x7ffffdcf, PT ;  /* 0x7ffffdcf0c00780c */ /* 0x000fe20003fc6070 */
[----:B------:R-:W-:Y:S02]  /*31bc0*/  VIADD R12, R50, 0xfffffe4c ;  /* 0xfffffe4c320c7836 */ /* 0x000fe40000000000 */
[----:B------:R-:W1:Y:S01]  /*31bd0*/  LDC R50, c[0x0][0x230] ;  /* 0x00008c00ff327b82 */ /* 0x000e620000000800 */
[----:B------:R-:W-:Y:S01]  /*31be0*/  ISETP.GE.U32.AND P3, PT, R46, 0x7ffffdd0, PT ;  /* 0x7ffffdd02e00780c */ /* 0x000fe20003f66070 */
[----:B------:R-:W-:Y:S01]  /*31bf0*/  IMAD.WIDE R228, R251, 0x4, R228 ;  /* 0x00000004fbe47825 */ /* 0x000fe200078e02e4 */
[----:B------:R-:W-:Y:S01]  /*31c00*/  ISETP.GE.U32.AND P1, PT, R12, 0x7ffffdcd, PT ;  /* 0x7ffffdcd0c00780c */ /* 0x000fe20003f26070 */
[----:B------:R-:W3:Y:S01]  /*31c10*/  LDL.LU.64 R64, [R1+0x778] ;  /* 0x0007780001407983 */ /* 0x000ee20000300a00 */
[----:B------:R-:W-:Y:S02]  /*31c20*/  IADD3 R12, R52, -0x1d2, RZ ;  /* 0xfffffe2e340c7810 */ /* 0x000fe40007ffe0ff */
[----:B------:R-:W-:Y:S01]  /*31c30*/  IADD3 R46, R47, -0x1b3, RZ ;  /* 0xfffffe4d2f2e7810 */ /* 0x000fe20007ffe0ff */
[----:B------:R-:W1:Y:S03]  /*31c40*/  LDC R52, c[0x0][0x230] ;  /* 0x00008c00ff347b82 */ /* 0x000e660000000800 */
[----:B------:R-:W-:Y:S01]  /*31c50*/  ISETP.GE.U32.AND P5, PT, R46, 0x7ffffdce, PT ;  /* 0x7ffffdce2e00780c */ /* 0x000fe20003fa6070 */
[----:B------:R-:W-:-:S02]  /*31c60*/  IMAD.WIDE R226, R251, 0x4, R226 ;  /* 0x00000004fbe27825 */ /* 0x000fc400078e02e2 */
[----:B------:R-:W-:Y:S02]  /*31c70*/  LDGSTS.E [R10+0x68000], desc[UR8][R236.64], !P3 ;  /* 0x68000000ec0a7fae */ /* 0x000fe4000d921848 */
[----:B------:R-:W1:Y:S01]  /*31c80*/  LDC R47, c[0x0][0x230] ;  /* 0x00008c00ff2f7b82 */ /* 0x000e620000000800 */
[----:B------:R-:W-:Y:S01]  /*31c90*/  ISETP.GE.U32.AND P2, PT, R12, 0x7ffffdaf, PT ;  /* 0x7ffffdaf0c00780c */ /* 0x000fe20003f46070 */
[----:B------:R-:W-:Y:S01]  /*31ca0*/  VIADD R12, R51, 0xfffffe2c ;  /* 0xfffffe2c330c7836 */ /* 0x000fe20000000000 */
[----:B------:R-:W-:Y:S01]  /*31cb0*/  LDGSTS.E [R10+0x6c000], desc[UR8][R234.64], !P3 ;  /* 0x6c000000ea0a7fae */ /* 0x000fe2000d921848 */
[----:B------:R-:W-:Y:S02]  /*31cc0*/  VIADD R46, R49, 0xfffffe2f ;  /* 0xfffffe2f312e7836 */ /* 0x000fe40000000000 */
[----:B------:R-:W-:Y:S01]  /*31cd0*/  IMAD.WIDE R224, R251, 0x4, R224 ;  /* 0x00000004fbe07825 */ /* 0x000fe200078e02e0 */
[----:B------:R-:W-:Y:S04]  /*31ce0*/  LDGSTS.E [R10+0x68004], desc[UR8][R232.64], !P6 ;  /* 0x68004000e80a7fae */ /* 0x000fe8000f121848 */
[----:B------:R-:W-:Y:S01]  /*31cf0*/  LDGSTS.E [R10+0x6c004], desc[UR8][R230.64], !P6 ;  /* 0x6c004000e60a7fae */ /* 0x000fe2000f121848 */
[----:B------:R-:W-:Y:S01]  /*31d00*/  ISETP.GE.U32.AND P6, PT, R12, 0x7ffffdad, PT ;  /* 0x7ffffdad0c00780c */ /* 0x000fe20003fc6070 */
[----:B-1----:R-:W-:Y:S01]  /*31d10*/  VIADD R12, R50, 0xfffffe0e ;  /* 0xfffffe0e320c7836 */ /* 0x002fe20000000000 */
[----:B------:R-:W-:Y:S01]  /*31d20*/  ISETP.GE.U32.AND P4, PT, R46, 0x7ffffdb0, PT ;  /* 0x7ffffdb02e00780c */ /* 0x000fe20003f86070 */
[----:B------:R-:W-:Y:S01]  /*31d30*/  LDGSTS.E [R10+0x68008], desc[UR8][R228.64], !P5 ;  /* 0x68008000e40a7fae */ /* 0x000fe2000e921848 */
[----:B------:R-:W-:-:S03]  /*31d40*/  VIADD R46, R48, 0xfffffe2d ;  /* 0xfffffe2d302e7836 */ /* 0x000fc60000000000 */
[----:B------:R-:W-:Y:S01]  /*31d50*/  LDGSTS.E [R10+0x6c008], desc[UR8][R226.64], !P5 ;  /* 0x6c008000e20a7fae */ /* 0x000fe2000e921848 */
[----:B------:R-:W-:-:S03]  /*31d60*/  IMAD.WIDE R48, R251, 0x4, R220 ;  /* 0x00000004fb307825 */ /* 0x000fc600078e02dc */
[----:B------:R-:W-:Y:S01]  /*31d70*/  LDGSTS.E [R10+0x6800c], desc[UR8][R224.64], !P1 ;  /* 0x6800c000e00a7fae */ /* 0x000fe2000c921848 */
[----:B------:R-:W-:-:S03]  /*31d80*/  IMAD.WIDE R50, R251, 0x4, R218 ;  /* 0x00000004fb327825 */ /* 0x000fc600078e02da */
[----:B------:R-:W-:Y:S01]  /*31d90*/  LDGSTS.E [R10+0x6c00c], desc[UR8][R222.64], !P1 ;  /* 0x6c00c000de0a7fae */ /* 0x000fe2000c921848 */
[----:B------:R-:W-:Y:S02]  /*31da0*/  ISETP.GE.U32.AND P1, PT, R12, 0x7ffffd8f, PT ;  /* 0x7ffffd8f0c00780c */ /* 0x000fe40003f26070 */
[----:B------:R-:W-:Y:S01]  /*31db0*/  IADD3 R12, R52, -0x1f4, RZ ;  /* 0xfffffe0c340c7810 */ /* 0x000fe20007ffe0ff */
[----:B------:R-:W3:Y:S01]  /*31dc0*/  LDL.LU.64 R220, [R1+0x788] ;  /* 0x0007880001dc7983 */ /* 0x000ee20000300a00 */
[----:B------:R-:W-:Y:S01]  /*31dd0*/  ISETP.GE.U32.AND P3, PT, R46, 0x7ffffdae, PT ;  /* 0x7ffffdae2e00780c */ /* 0x000fe20003f66070 */
[----:B------:R-:W-:Y:S01]  /*31de0*/  IMAD.WIDE R52, R251, 0x4, R6 ;  /* 0x00000004fb347825 */ /* 0x000fe200078e0206 */
[----:B------:R-:W-:Y:S01]  /*31df0*/  IADD3 R46, R47, -0x1f1, RZ ;  /* 0xfffffe0f2f2e7810 */ /* 0x000fe20007ffe0ff */
[----:B------:R-:W3:Y:S04]  /*31e00*/  LDL.LU.64 R218, [R1+0x798] ;  /* 0x0007980001da7983 */ /* 0x000ee80000300a00 */
[----:B------:R-:W3:Y:S01]  /*31e10*/  LDL.LU.64 R6, [R1+0x7a8] ;  /* 0x0007a80001067983 */ /* 0x000ee20000300a00 */
[----:B------:R-:W-:Y:S01]  /*31e20*/  ISETP.GE.U32.AND P5, PT, R46, 0x7ffffd90, PT ;  /* 0x7ffffd902e00780c */ /* 0x000fe20003fa6070 */
[----:B------:R-:W-:-:S02]  /*31e30*/  IMAD.WIDE R46, R251, 0x4, R60 ;  /* 0x00000004fb2e7825 */ /* 0x000fc400078e023c */
[----:B------:R-:W3:Y:S04]  /*31e40*/  LDL.LU.64 R72, [R1+0x7b8] ;  /* 0x0007b80001487983 */ /* 0x000ee80000300a00 */
[----:B------:R-:W-:Y:S04]  /*31e50*/  LDGSTS.E [R10+0x70000], desc[UR8][R46.64], !P4 ;  /* 0x700000002e0a7fae */ /* 0x000fe8000e121848 */
[----:B------:R-:W-:Y:S01]  /*31e60*/  LDGSTS.E [R10+0x74000], desc[UR8][R48.64], !P4 ;  /* 0x74000000300a7fae */ /* 0x000fe2000e121848 */
[----:B------:R-:W-:-:S03]  /*31e70*/  ISETP.GE.U32.AND P4, PT, R54, 0x7ffffd8e, PT ;  /* 0x7ffffd8e3600780c */ /* 0x000fc60003f86070 */
[----:B------:R-:W-:Y:S04]  /*31e80*/  LDGSTS.E [R10+0x70004], desc[UR8][R50.64], !P2 ;  /* 0x70004000320a7fae */ /* 0x000fe8000d121848 */
[----:B------:R-:W-:Y:S01]  /*31e90*/  LDGSTS.E [R10+0x74004], desc[UR8][R52.64], !P2 ;  /* 0x74004000340a7fae */ /* 0x000fe2000d121848 */
[----:B------:R-:W-:Y:S01]  /*31ea0*/  ISETP.GE.U32.AND P2, PT, R12, 0x7ffffd8d, PT ;  /* 0x7ffffd8d0c00780c */ /* 0x000fe20003f46070 */
[----:B------:R-:W-:Y:S02]  /*31eb0*/  VIADD R12, R58, 0xfffffe6a ;  /* 0xfffffe6a3a0c7836 */ /* 0x000fe40000000000 */
[----:B----4-:R-:W-:-:S04]  /*31ec0*/  IMAD.WIDE R54, R251, 0x4, R56 ;  /* 0x00000004fb367825 */ /* 0x010fc800078e0238 */
[C---:B--2---:R-:W-:Y:S01]  /*31ed0*/  IMAD.WIDE R56, R251.reuse, 0x4, R2 ;  /* 0x00000004fb387825 */ /* 0x044fe200078e0202 */
[----:B------:R-:W-:Y:S04]  /*31ee0*/  LDGSTS.E [R10+0x70008], desc[UR8][R54.64], !P3 ;  /* 0x70008000360a7fae */ /* 0x000fe8000d921848 */
[----:B------:R-:W2:Y:S01]  /*31ef0*/  LDL.LU.64 R2, [R1+0x7c8] ;  /* 0x0007c80001027983 */ /* 0x000ea20000300a00 */
[----:B------:R-:W-:-:S03]  /*31f00*/  IMAD.WIDE R58, R251, 0x4, R246 ;  /* 0x00000004fb3a7825 */ /* 0x000fc600078e02f6 */
[----:B------:R-:W4:Y:S04]  /*31f10*/  LDL.LU.64 R246, [R1+0x7d8] ;  /* 0x0007d80001f67983 */ /* 0x000f280000300a00 */
[----:B------:R-:W-:Y:S01]  /*31f20*/  LDGSTS.E [R10+0x74008], desc[UR8][R56.64], !P3 ;  /* 0x74008000380a7fae */ /* 0x000fe2000d921848 */
[----:B---3--:R-:W-:-:S03]  /*31f30*/  IMAD.WIDE R60, R251, 0x4, R248 ;  /* 0x00000004fb3c7825 */ /* 0x008fc600078e02f8 */
[----:B------:R-:W-:Y:S04]  /*31f40*/  LDGSTS.E [R10+0x7000c], desc[UR8][R58.64], !P6 ;  /* 0x7000c0003a0a7fae */ /* 0x000fe8000f121848 */
[----:B------:R-:W3:Y:S01]  /*31f50*/  LDL.LU.64 R248, [R1+0x7e8] ;  /* 0x0007e80001f87983 */ /* 0x000ee20000300a00 */
[----:B------:R-:W-:Y:S01]  /*31f60*/  ISETP.GE.U32.AND P3, PT, R62, 0x7ffffdec, PT ;  /* 0x7ffffdec3e00780c */ /* 0x000fe20003f66070 */
[----:B------:R-:W-:Y:S02]  /*31f70*/  IMAD.WIDE R62, R251, 0x4, R64 ;  /* 0x00000004fb3e7825 */ /* 0x000fe400078e0240 */
[----:B------:R-:W-:Y:S01]  /*31f80*/  LDGSTS.E [R10+0x7400c], desc[UR8][R60.64], !P6 ;  /* 0x7400c0003c0a7fae */ /* 0x000fe2000f121848 */
[----:B------:R-:W-:Y:S01]  /*31f90*/  ISETP.GE.U32.AND P6, PT, R12, 0x7ffffdeb, PT ;  /* 0x7ffffdeb0c00780c */ /* 0x000fe20003fc6070 */
[----:B------:R-:W-:-:S02]  /*31fa0*/  VIADD R12, R66, 0xfffffe68 ;  /* 0xfffffe68420c7836 */ /* 0x000fc40000000000 */
[----:B------:R-:W-:Y:S01]  /*31fb0*/  LDGSTS.E [R10+0x78000], desc[UR8][R62.64], !P5 ;  /* 0x780000003e0a7fae */ /* 0x000fe2000e921848 */
[----:B------:R-:W-:-:S04]  /*31fc0*/  IMAD.WIDE R64, R251, 0x4, R220 ;  /* 0x00000004fb407825 */ /* 0x000fc800078e02dc */
[C---:B------:R-:W-:Y:S01]  /*31fd0*/  IMAD.WIDE R68, R251.reuse, 0x4, R6 ;  /* 0x00000004fb447825 */ /* 0x040fe200078e0206 */
[----:B------:R-:W-:Y:S04]  /*31fe0*/  LDGSTS.E [R10+0x7c000], desc[UR8][R64.64], !P5 ;  /* 0x7c000000400a7fae */ /* 0x000fe8000e921848 */
[----:B------:R-:W3:Y:S01]  /*31ff0*/  LDL.LU.64 R6, [R1+0x7f8] ;  /* 0x0007f80001067983 */ /* 0x000ee20000300a00 */
[----:B------:R-:W-:-:S03]  /*32000*/  IMAD.WIDE R66, R251, 0x4, R218 ;  /* 0x00000004fb427825 */ /* 0x000fc600078e02da */
[----:B------:R-:W3:Y:S04]  /*32010*/  LDL.LU.64 R86, [R1+0x808] ;  /* 0x0008080001567983 */ /* 0x000ee80000300a00 */
[----:B------:R-:W3:Y:S04]  /*32020*/  LDL.LU.64 R220, [R1+0x818] ;  /* 0x0008180001dc7983 */ /* 0x000ee80000300a00 */
[----:B------:R-:W3:Y:S01]  /*32030*/  LDL.LU.64 R218, [R1+0x828] ;  /* 0x0008280001da7983 */ /* 0x000ee20000300a00 */
[----:B------:R-:W-:Y:S01]  /*32040*/  ISETP.GE.U32.AND P5, PT, R70, 0x7ffffdea, PT ;  /* 0x7ffffdea4600780c */ /* 0x000fe20003fa6070 */
[----:B------:R-:W-:-:S02]  /*32050*/  IMAD.WIDE R70, R251, 0x4, R72 ;  /* 0x00000004fb467825 */ /* 0x000fc400078e0248 */
[----:B------:R-:W-:Y:S04]  /*32060*/  LDGSTS.E [R10+0x78004], desc[UR8][R66.64], !P1 ;  /* 0x78004000420a7fae */ /* 0x000fe8000c921848 */
[----:B------:R-:W-:Y:S01]  /*32070*/  LDGSTS.E [R10+0x7c004], desc[UR8][R68.64], !P1 ;  /* 0x7c004000440a7fae */ /* 0x000fe2000c921848 */
[----:B------:R-:W-:-:S03]  /*32080*/  ISETP.GE.U32.AND P1, PT, R12, 0x7ffffde9, PT ;  /* 0x7ffffde90c00780c */ /* 0x000fc60003f26070 */
[----:B------:R-:W3:Y:S01]  /*32090*/  LDL.LU.64 R244, [R1+0x838] ;  /* 0x0008380001f47983 */ /* 0x000ee20000300a00 */
[----:B------:R-:W-:-:S03]  /*320a0*/  IADD3 R12, R74, -0x1b6, RZ ;  /* 0xfffffe4a4a0c7810 */ /* 0x000fc60007ffe0ff */
[----:B------:R-:W-:Y:S01]  /*320b0*/  LDGSTS.E [R10+0x78008], desc[UR8][R70.64], !P4 ;  /* 0x78008000460a7fae */ /* 0x000fe2000e121848 */
[----:B--2---:R-:W-:-:S03]  /*320c0*/  IMAD.WIDE R72, R251, 0x4, R2 ;  /* 0x00000004fb487825 */ /* 0x004fc600078e0202 */
[----:B------:R-:W2:Y:S01]  /*320d0*/  LDL.LU.64 R2, [R1+0x848] ;  /* 0x0008480001027983 */ /* 0x000ea20000300a00 */
[----:B----4-:R-:W-:-:S03]  /*320e0*/  IMAD.WIDE R74, R251, 0x4, R246 ;  /* 0x00000004fb4a7825 */ /* 0x010fc600078e02f6 */
[----:B------:R-:W4:Y:S04]  /*320f0*/  LDL.LU.64 R246, [R1+0x858] ;  /* 0x0008580001f67983 */ /* 0x000f280000300a00 */
[----:B------:R-:W-:Y:S04]  /*32100*/  LDGSTS.E [R10+0x7c008], desc[UR8][R72.64], !P4 ;  /* 0x7c008000480a7fae */ /* 0x000fe8000e121848 */
[----:B------:R-:W-:Y:S01]  /*32110*/  LDGSTS.E [R10+0x7800c], desc[UR8][R74.64], !P2 ;  /* 0x7800c0004a0a7fae */ /* 0x000fe2000d121848 */
[----:B---3--:R-:W-:-:S03]  /*32120*/  IMAD.WIDE R76, R251, 0x4, R248 ;  /* 0x00000004fb4c7825 */ /* 0x008fc600078e02f8 */
[----:B------:R-:W3:Y:S04]  /*32130*/  LDL.LU.64 R248, [R1+0x868] ;  /* 0x0008680001f87983 */ /* 0x000ee80000300a00 */
[----:B------:R1:W-:Y:S04]  /*32140*/  LDGSTS.E [R10+0x7c00c], desc[UR8][R76.64], !P2 ;  /* 0x7c00c0004c0a7fae */ /* 0x0003e8000d121848 */
[----:B------:R1:W-:Y:S01]  /*32150*/  STL.64 [R1+0x1710], R10 ;  /* 0x0017100a01007387 */ /* 0x0003e20000100a00 */
[----:B------:R-:W-:-:S04]  /*32160*/  IMAD.WIDE R6, R251, 0x4, R6 ;  /* 0x00000004fb067825 */ /* 0x000fc800078e0206 */
[C---:B------:R-:W-:Y:S01]  /*32170*/  IMAD.WIDE R16, R251.reuse, 0x4, R86 ;  /* 0x00000004fb107825 */ /* 0x040fe200078e0256 */
[----:B------:R1:W-:Y:S03]  /*32180*/  STL.64 [R1+0xe8], R6 ;  /* 0x0000e80601007387 */ /* 0x0003e60000100a00 */
[C---:B------:R-:W-:Y:S01]  /*32190*/  IMAD.WIDE R14, R251.reuse, 0x4, R220 ;  /* 0x00000004fb0e7825 */ /* 0x040fe200078e02dc */
[----:B------:R2:W-:Y:S03]  /*321a0*/  STL.64 [R1+0xe0], R16 ;  /* 0x0000e01001007387 */ /* 0x0005e60000100a00 */
[C---:B------:R-:W-:Y:S01]  /*321b0*/  IMAD.WIDE R18, R251.reuse, 0x4, R244 ;  /* 0x00000004fb127825 */ /* 0x040fe200078e02f4 */
[----:B------:R-:W3:Y:S01]  /*321c0*/  LDL.LU.64 R220, [R1+0x878] ;  /* 0x0008780001dc7983 */ /* 0x000ee20000300a00 */
[----:B------:R-:W-:Y:S01]  /*321d0*/  ISETP.GE.U32.AND P2, PT, R12, 0x7ffffdcb, PT ;  /* 0x7ffffdcb0c00780c */ /* 0x000fe20003f46070 */
[----:B------:R-:W3:Y:S01]  /*321e0*/  LDC R86, c[0x0][0x230] ;  /* 0x00008c00ff567b82 */ /* 0x000ee20000000800 */
[C---:B-1----:R-:W-:Y:S01]  /*321f0*/  IMAD.WIDE R10, R251.reuse, 0x4, R218 ;  /* 0x00000004fb0a7825 */ /* 0x042fe200078e02da */
[----:B------:R-:W-:Y:S04]  /*32200*/  LDGSTS.E [R9+0x60000], desc[UR8][R6.64], !P3 ;  /* 0x6000000006097fae */ /* 0x000fe8000d921848 */
[----:B------:R-:W3:Y:S04]  /*32210*/  LDL.LU.64 R218, [R1+0x888] ;  /* 0x0008880001da7983 */ /* 0x000ee80000300a00 */
[----:B------:R4:W-:Y:S04]  /*32220*/  STL.64 [R1+0xd8], R14 ;  /* 0x0000d80e01007387 */ /* 0x0009e80000100a00 */
[----:B------:R3:W-:Y:S04]  /*32230*/  STL.64 [R1+0xd0], R10 ;  /* 0x0000d00a01007387 */ /* 0x0007e80000100a00 */
[----:B------:R-:W3:Y:S04]  /*32240*/  LDL.LU.64 R88, [R1+0x898] ;  /* 0x0008980001587983 */ /* 0x000ee80000300a00 */
[----:B------:R-:W3:Y:S04]  /*32250*/  LDL.LU.64 R6, [R1+0x8a8] ;  /* 0x0008a80001067983 */ /* 0x000ee80000300a00 */
[----:B------:R2:W-:Y:S04]  /*32260*/  LDGSTS.E [R9+0x64000], desc[UR8][R16.64], !P3 ;  /* 0x6400000010097fae */ /* 0x0005e8000d921848 */
[----:B------:R4:W-:Y:S04]  /*32270*/  LDGSTS.E [R9+0x60004], desc[UR8][R14.64], !P6 ;  /* 0x600040000e097fae */ /* 0x0009e8000f121848 */
[----:B------:R3:W-:Y:S04]  /*32280*/  LDGSTS.E [R9+0x64004], desc[UR8][R10.64], !P6 ;  /* 0x640040000a097fae */ /* 0x0007e8000f121848 */
[----:B------:R-:W-:Y:S01]  /*32290*/  STL.64 [R1+0xc8], R18 ;  /* 0x0000c81201007387 */ /* 0x000fe20000100a00 */
[----:B------:R-:W-:Y:S01]  /*322a0*/  VIADD R12, R84, 0xfffffe48 ;  /* 0xfffffe48540c7836 */ /* 0x000fe20000000000 */
[----:B------:R-:W-:Y:S01]  /*322b0*/  ISETP.GE.U32.AND P4, PT, R78, 0x7ffffdcc, PT ;  /* 0x7ffffdcc4e00780c */ /* 0x000fe20003f86070 */
[C---:B--2---:R-:W-:Y:S01]  /*322c0*/  IMAD.WIDE R16, R251.reuse, 0x4, R2 ;  /* 0x00000004fb107825 */ /* 0x044fe200078e0202 */
[----:B------:R-:W-:Y:S03]  /*322d0*/  LDGSTS.E [R9+0x60008], desc[UR8][R18.64], !P5 ;  /* 0x6000800012097fae */ /* 0x000fe6000e921848 */
[C---:B----4-:R-:W-:Y:S01]  /*322e0*/  IMAD.WIDE R14, R251.reuse, 0x4, R246 ;  /* 0x00000004fb0e7825 */ /* 0x050fe200078e02f6 */
[----:B------:R-:W-:Y:S04]  /*322f0*/  STL.64 [R1+0xc0], R16 ;  /* 0x0000c01001007387 */ /* 0x000fe80000100a00 */
[----:B------:R-:W2:Y:S04]  /*32300*/  LDL.LU.64 R244, [R1+0x8b8] ;  /* 0x0008b80001f47983 */ /* 0x000ea80000300a00 */
[----:B------:R-:W4:Y:S04]  /*32310*/  LDL.LU.64 R2, [R1+0x8c8] ;  /* 0x0008c80001027983 */ /* 0x000f280000300a00 */
[----:B------:R1:W-:Y:S01]  /*32320*/  STL.64 [R1+0xb8], R14 ;  /* 0x0000b80e01007387 */ /* 0x0003e20000100a00 */
[----:B---3--:R-:W-:Y:S01]  /*32330*/  IMAD.WIDE R10, R251, 0x4, R248 ;  /* 0x00000004fb0a7825 */ /* 0x008fe200078e02f8 */
[----:B------:R-:W-:-:S02]  /*32340*/  ISETP.GE.U32.AND P6, PT, R12, 0x7ffffdc9, PT ;  /* 0x7ffffdc90c00780c */ /* 0x000fc40003fc6070 */
[----:B------:R-:W-:Y:S04]  /*32350*/  LDGSTS.E [R9+0x64008], desc[UR8][R16.64], !P5 ;  /* 0x6400800010097fae */ /* 0x000fe8000e921848 */
[----:B------:R3:W-:Y:S04]  /*32360*/  STL.64 [R1+0xb0], R10 ;  /* 0x0000b00a01007387 */ /* 0x0007e80000100a00 */
[----:B------:R-:W3:Y:S04]  /*32370*/  LDL.LU.64 R246, [R1+0x8d8] ;  /* 0x0008d80001f67983 */ /* 0x000ee80000300a00 */
[----:B------:R-:W3:Y:S01]  /*32380*/  LDL.LU.64 R248, [R1+0x8e8] ;  /* 0x0008e80001f87983 */ /* 0x000ee20000300a00 */
[----:B------:R-:W-:-:S02]  /*32390*/  VIADD R78, R80, 0xfffffe49 ;  /* 0xfffffe49504e7836 */ /* 0x000fc40000000000 */
[----:B------:R-:W-:Y:S01]  /*323a0*/  VIADD R12, R83, 0xfffffe2a ;  /* 0xfffffe2a530c7836 */ /* 0x000fe20000000000 */
[----:B------:R1:W-:Y:S02]  /*323b0*/  LDGSTS.E [R9+0x6000c], desc[UR8][R14.64], !P1 ;  /* 0x6000c0000e097fae */ /* 0x0003e4000c921848 */
[----:B------:R-:W-:Y:S02]  /*323c0*/  ISETP.GE.U32.AND P3, PT, R78, 0x7ffffdca, PT ;  /* 0x7ffffdca4e00780c */ /* 0x000fe40003f66070 */
[----:B------:R1:W-:Y:S01]  /*323d0*/  LDGSTS.E [R9+0x6400c], desc[UR8][R10.64], !P1 ;  /* 0x6400c0000a097fae */ /* 0x0003e2000c921848 */
[----:B------:R-:W-:Y:S02]  /*323e0*/  ISETP.GE.U32.AND P1, PT, R12, 0x7ffffdab, PT ;  /* 0x7ffffdab0c00780c */ /* 0x000fe40003f26070 */
[----:B------:R-:W-:Y:S01]  /*323f0*/  IADD3 R78, R79, -0x1d5, RZ ;  /* 0xfffffe2b4f4e7810 */ /* 0x000fe20007ffe0ff */
[----:B------:R-:W3:Y:S01]  /*32400*/  LDL.LU.64 R100, [R1+0x8f8] ;  /* 0x0008f80001647983 */ /* 0x000ee20000300a00 */
[----:B------:R-:W-:-:S03]  /*32410*/  IADD3 R12, R81, -0x1d8, RZ ;  /* 0xfffffe28510c7810 */ /* 0x000fc60007ffe0ff */
[----:B------:R-:W3:Y:S01]  /*32420*/  LDL.LU.64 R92, [R1+0x908] ;  /* 0x00090800015c7983 */ /* 0x000ee20000300a00 */
[----:B------:R-:W-:-:S03]  /*32430*/  ISETP.GE.U32.AND P5, PT, R78, 0x7ffffdac, PT ;  /* 0x7ffffdac4e00780c */ /* 0x000fc60003fa6070 */
[----:B------:R-:W3:Y:S01]  /*32440*/  LDL.LU.64 R96, [R1+0x918] ;  /* 0x0009180001607983 */ /* 0x000ee20000300a00 */
[----:B------:R-:W-:-:S05]  /*32450*/  IMAD.WIDE R220, R251, 0x4, R220 ;  /* 0x00000004fbdc7825 */ /* 0x000fca00078e02dc */
[----:B------:R-:W-:Y:S01]  /*32460*/  LDGSTS.E [R9+0x68000], desc[UR8][R220.64], !P4 ;  /* 0x68000000dc097fae */ /* 0x000fe2000e121848 */
[----:B------:R-:W-:-:S05]  /*32470*/  IMAD.WIDE R218, R251, 0x4, R218 ;  /* 0x00000004fbda7825 */ /* 0x000fca00078e02da */
[----:B------:R-:W-:Y:S01]  /*32480*/  LDGSTS.E [R9+0x6c000], desc[UR8][R218.64], !P4 ;  /* 0x6c000000da097fae */ /* 0x000fe2000e121848 */
[----:B------:R-:W-:Y:S01]  /*32490*/  ISETP.GE.U32.AND P4, PT, R82, 0x7ffffdaa, PT ;  /* 0x7ffffdaa5200780c */ /* 0x000fe20003f86070 */
[----:B------:R-:W-:-:S04]  /*324a0*/  IMAD.WIDE R78, R251, 0x4, R88 ;  /* 0x00000004fb4e7825 */ /* 0x000fc800078e0258 */
[----:B------:R-:W-:Y:S01]  /*324b0*/  IMAD.WIDE R80, R251, 0x4, R6 ;  /* 0x00000004fb507825 */ /* 0x000fe200078e0206 */
[----:B------:R-:W-:Y:S04]  /*324c0*/  LDGSTS.E [R9+0x68004], desc[UR8][R78.64], !P2 ;  /* 0x680040004e097fae */ /* 0x000fe8000d121848 */
[----:B------:R-:W3:Y:S04]  /*324d0*/  LDL.LU.64 R6, [R1+0x928] ;  /* 0x0009280001067983 */ /* 0x000ee80000300a00 */
[----:B------:R-:W-:Y:S01]  /*324e0*/  LDGSTS.E [R9+0x6c004], desc[UR8][R80.64], !P2 ;  /* 0x6c00400050097fae */ /* 0x000fe2000d121848 */
[----:B------:R-:W-:Y:S01]  /*324f0*/  ISETP.GE.U32.AND P2, PT, R12, 0x7ffffda9, PT ;  /* 0x7ffffda90c00780c */ /* 0x000fe20003f46070 */
[----:B------:R-:W-:-:S02]  /*32500*/  VIADD R12, R86, 0xfffffe0a ;  /* 0xfffffe0a560c7836 */ /* 0x000fc40000000000 */
[C---:B--2---:R-:W-:Y:S02]  /*32510*/  IMAD.WIDE R82, R251.reuse, 0x4, R244 ;  /* 0x00000004fb527825 */ /* 0x044fe400078e02f4 */
[----:B------:R-:W2:Y:S02]  /*32520*/  LDL.LU.64 R244, [R1+0x938] ;  /* 0x0009380001f47983 */ /* 0x000ea40000300a00 */
[C---:B----4-:R-:W-:Y:S02]  /*32530*/  IMAD.WIDE R84, R251.reuse, 0x4, R2 ;  /* 0x00000004fb547825 */ /* 0x050fe400078e0202 */
[----:B------:R-:W4:Y:S04]  /*32540*/  LDL.LU.64 R2, [R1+0x948] ;  /* 0x0009480001027983 */ /* 0x000f280000300a00 */
[----:B------:R-:W-:Y:S04]  /*32550*/  LDGSTS.E [R9+0x68008], desc[UR8][R82.64], !P3 ;  /* 0x6800800052097fae */ /* 0x000fe8000d921848 */
[----:B------:R-:W-:Y:S01]  /*32560*/  LDGSTS.E [R9+0x6c008], desc[UR8][R84.64], !P3 ;  /* 0x6c00800054097fae */ /* 0x000fe2000d921848 */
[----:B---3--:R-:W-:-:S03]  /*32570*/  IMAD.WIDE R86, R251, 0x4, R246 ;  /* 0x00000004fb567825 */ /* 0x008fc600078e02f6 */
[----:B------:R-:W3:Y:S01]  /*32580*/  LDL.LU.64 R246, [R1+0x958] ;  /* 0x0009580001f67983 */ /* 0x000ee20000300a00 */
[----:B------:R-:W-:-:S03]  /*32590*/  IMAD.WIDE R88, R251, 0x4, R248 ;  /* 0x00000004fb587825 */ /* 0x000fc600078e02f8 */
[----:B------:R-:W3:Y:S04]  /*325a0*/  LDL.LU.64 R248, [R1+0x968] ;  /* 0x0009680001f87983 */ /* 0x000ee80000300a00 */
[----:B------:R-:W-:Y:S04]  /*325b0*/  LDGSTS.E [R9+0x6800c], desc[UR8][R86.64], !P6 ;  /* 0x6800c00056097fae */ /* 0x000fe8000f121848 */
[----:B------:R-:W-:Y:S01]  /*325c0*/  LDGSTS.E [R9+0x6c00c], desc[UR8][R88.64], !P6 ;  /* 0x6c00c00058097fae */ /* 0x000fe2000f121848 */
[----:B------:R-:W-:Y:S01]  /*325d0*/  ISETP.GE.U32.AND P6, PT, R12, 0x7ffffd8b, PT ;  /* 0x7ffffd8b0c00780c */ /* 0x000fe20003fc6070 */
[----:B------:R-:W-:-:S02]  /*325e0*/  VIADD R12, R94, 0xfffffe08 ;  /* 0xfffffe085e0c7836 */ /* 0x000fc40000000000 */
[----:B------:R-:W3:Y:S01]  /*325f0*/  LDL.LU.64 R116, [R1+0x978] ;  /* 0x0009780001747983 */ /* 0x000ee20000300a00 */
[----:B------:R-:W-:Y:S01]  /*32600*/  ISETP.GE.U32.AND P3, PT, R90, 0x7ffffd8c, PT ;  /* 0x7ffffd8c5a00780c */ /* 0x000fe20003f66070 */
[C---:B------:R-:W-:Y:S02]  /*32610*/  IMAD.WIDE R90, R251.reuse, 0x4, R100 ;  /* 0x00000004fb5a7825 */ /* 0x040fe400078e0264 */
[----:B------:R-:W3:Y:S02]  /*32620*/  LDL.LU.64 R108, [R1+0x988] ;  /* 0x00098800016c7983 */ /* 0x000ee40000300a00 */
[C---:B------:R-:W-:Y:S02]  /*32630*/  IMAD.WIDE R94, R251.reuse, 0x4, R96 ;  /* 0x00000004fb5e7825 */ /* 0x040fe400078e0260 */
[----:B------:R-:W3:Y:S02]  /*32640*/  LDL.LU.64 R112, [R1+0x998] ;  /* 0x0009980001707983 */ /* 0x000ee40000300a00 */
[----:B------:R-:W-:-:S02]  /*32650*/  IMAD.WIDE R92, R251, 0x4, R92 ;  /* 0x00000004fb5c7825 */ /* 0x000fc400078e025c */
[----:B------:R-:W-:Y:S04]  /*32660*/  LDGSTS.E [R9+0x70000], desc[UR8][R90.64], !P5 ;  /* 0x700000005a097fae */ /* 0x000fe8000e921848 */
[----:B------:R-:W-:Y:S01]  /*32670*/  LDGSTS.E [R9+0x74000], desc[UR8][R92.64], !P5 ;  /* 0x740000005c097fae */ /* 0x000fe2000e921848 */
[----:B------:R-:W-:-:S03]  /*32680*/  ISETP.GE.U32.AND P5, PT, R98, 0x7ffffd8a, PT ;  /* 0x7ffffd8a6200780c */ /* 0x000fc60003fa6070 */
[----:B------:R-:W-:Y:S01]  /*32690*/  LDGSTS.E [R9+0x70004], desc[UR8][R94.64], !P1 ;  /* 0x700040005e097fae */ /* 0x000fe2000c921848 */
[----:B------:R-:W-:-:S03]  /*326a0*/  IMAD.WIDE R96, R251, 0x4, R6 ;  /* 0x00000004fb607825 */ /* 0x000fc600078e0206 */
[----:B------:R-:W3:Y:S04]  /*326b0*/  LDL.LU.64 R6, [R1+0x9a8] ;  /* 0x0009a80001067983 */ /* 0x000ee80000300a00 */
[----:B------:R-:W-:Y:S01]  /*326c0*/  LDGSTS.E [R9+0x74004], desc[UR8][R96.64], !P1 ;  /* 0x7400400060097fae */ /* 0x000fe2000c921848 */
[----:B------:R-:W-:Y:S02]  /*326d0*/  ISETP.GE.U32.AND P1, PT, R12, 0x7ffffd89, PT ;  /* 0x7ffffd890c00780c */ /* 0x000fe40003f26070 */
[----:B------:R-:W-:Y:S01]  /*326e0*/  IADD3 R12, R102, -0x19a, RZ ;  /* 0xfffffe66660c7810 */ /* 0x000fe20007ffe0ff */
[C---:B--2---:R-:W-:Y:S02]  /*326f0*/  IMAD.WIDE R98, R251.reuse, 0x4, R244 ;  /* 0x00000004fb627825 */ /* 0x044fe400078e02f4 */
[----:B------:R-:W2:Y:S02]  /*32700*/  LDL.LU.64 R244, [R1+0x9b8] ;  /* 0x0009b80001f47983 */ /* 0x000ea40000300a00 */
[----:B----4-:R-:W-:-:S02]  /*32710*/  IMAD.WIDE R100, R251, 0x4, R2 ;  /* 0x00000004fb647825 */ /* 0x010fc400078e0202 */
        /* <DEDUP_REMOVED lines=10> */
[----:B------:R-:W-:Y:S01]  /*327c0*/  VIADD R12, R110, 0xfffffe64 ;  /* 0xfffffe646e0c7836 */ /* 0x000fe20000000000 */
[----:B------:R-:W-:Y:S01]  /*327d0*/  ISETP.GE.U32.AND P4, PT, R106, 0x7ffffde8, PT ;  /* 0x7ffffde86a00780c */ /* 0x000fe20003f86070 */
[----:B------:R-:W-:-:S04]  /*327e0*/  IMAD.WIDE R106, R251, 0x4, R116 ;  /* 0x00000004fb6a7825 */ /* 0x000fc800078e0274 */
[C---:B------:R-:W-:Y:S01]  /*327f0*/  IMAD.WIDE R108, R251.reuse, 0x4, R108 ;  /* 0x00000004fb6c7825 */ /* 0x040fe200078e026c */
[----:B------:R-:W-:Y:S03]  /*32800*/  LDGSTS.E [R9+0x78000], desc[UR8][R106.64], !P3 ;  /* 0x780000006a097fae */ /* 0x000fe6000d921848 */
[----:B------:R-:W-:Y:S01]  /*32810*/  IMAD.WIDE R110, R251, 0x4, R112 ;  /* 0x00000004fb6e7825 */ /* 0x000fe200078e0270 */
[----:B------:R-:W-:Y:S01]  /*32820*/  LDGSTS.E [R9+0x7c000], desc[UR8][R108.64], !P3 ;  /* 0x7c0000006c097fae */ /* 0x000fe2000d921848 */
[----:B------:R-:W-:-:S03]  /*32830*/  ISETP.GE.U32.AND P3, PT, R114, 0x7ffffde6, PT ;  /* 0x7ffffde67200780c */ /* 0x000fc60003f66070 */
[----:B------:R-:W-:Y:S01]  /*32840*/  LDGSTS.E [R9+0x78004], desc[UR8][R110.64], !P6 ;  /* 0x780040006e097fae */ /* 0x000fe2000f121848 */
[----:B------:R-:W-:-:S03]  /*32850*/  IMAD.WIDE R112, R251, 0x4, R6 ;  /* 0x00000004fb707825 */ /* 0x000fc600078e0206 */
[----:B------:R-:W3:Y:S04]  /*32860*/  LDL.LU.64 R6, [R1+0x9f8] ;  /* 0x0009f80001067983 */ /* 0x000ee80000300a00 */
[----:B------:R-:W1:Y:S04]  /*32870*/  LDL.LU.64 R134, [R1+0xa08] ;  /* 0x000a080001867983 */ /* 0x000e680000300a00 */
[----:B------:R-:W3:Y:S04]  /*32880*/  LDL.LU.64 R132, [R1+0xa18] ;  /* 0x000a180001847983 */ /* 0x000ee80000300a00 */
        /* <DEDUP_REMOVED lines=15> */
[----:B------:R1:W-:Y:S04]  /*32980*/  LDGSTS.E [R9+0x7c00c], desc[UR8][R120.64], !P1 ;  /* 0x7c00c00078097fae */ /* 0x0003e8000c921848 */
[----:B------:R1:W-:Y:S01]  /*32990*/  STL.64 [R1+0x1708], R8 ;  /* 0x0017080801007387 */ /* 0x0003e20000100a00 */
[----:B------:R-:W-:-:S04]  /*329a0*/  IMAD.WIDE R6, R251, 0x4, R6 ;  /* 0x00000004fb067825 */ /* 0x000fc800078e0206 */
[C---:B-1----:R-:W-:Y:S01]  /*329b0*/  IMAD.WIDE R14, R251.reuse, 0x4, R134 ;  /* 0x00000004fb0e7825 */ /* 0x042fe200078e0286 */
[----:B------:R1:W-:Y:S01]  /*329c0*/  STL.64 [R1+0xa8], R6 ;  /* 0x0000a80601007387 */ /* 0x0003e20000100a00 */
[----:B------:R-:W3:Y:S02]  /*329d0*/  LDC R134, c[0x0][0x230] ;  /* 0x00008c00ff867b82 */ /* 0x000ee40000000800 */
[C---:B------:R-:W-:Y:S01]  /*329e0*/  IMAD.WIDE R10, R251.reuse, 0x4, R132 ;  /* 0x00000004fb0a7825 */ /* 0x040fe200078e0284 */
[----:B------:R4:W-:Y:S03]  /*329f0*/  STL.64 [R1+0xa0], R14 ;  /* 0x0000a00e01007387 */ /* 0x0009e60000100a00 */
[C---:B------:R-:W-:Y:S01]  /*32a00*/  IMAD.WIDE R8, R251.reuse, 0x4, R128 ;  /* 0x00000004fb087825 */ /* 0x040fe200078e0280 */
[----:B------:R-:W3:Y:S04]  /*32a10*/  LDL.LU.64 R136, [R1+0xa78] ;  /* 0x000a780001887983 */ /* 0x000ee80000300a00 */
[----:B------:R-:W3:Y:S04]  /*32a20*/  LDL.LU.64 R132, [R1+0xa88] ;  /* 0x000a880001847983 */ /* 0x000ee80000300a00 */
[----:B------:R-:W-:Y:S04]  /*32a30*/  LDGSTS.E [R5+0x60000], desc[UR8][R6.64], !P4 ;  /* 0x6000000006057fae */ /* 0x000fe8000e121848 */
[----:B------:R3:W-:Y:S04]  /*32a40*/  STL.64 [R1+0x98], R10 ;  /* 0x0000980a01007387 */ /* 0x0007e80000100a00 */
[----:B------:R4:W-:Y:S04]  /*32a50*/  LDGSTS.E [R5+0x64000], desc[UR8][R14.64], !P4 ;  /* 0x640000000e057fae */ /* 0x0009e8000e121848 */
[----:B------:R3:W-:Y:S04]  /*32a60*/  STL.64 [R1+0x90], R8 ;  /* 0x0000900801007387 */ /* 0x0007e80000100a00 */
[----:B------:R-:W3:Y:S04]  /*32a70*/  LDL.LU.64 R128, [R1+0xa98] ;  /* 0x000a980001807983 */ /* 0x000ee80000300a00 */
[----:B-1----:R-:W3:Y:S04]  /*32a80*/  LDL.LU.64 R6, [R1+0xaa8] ;  /* 0x000aa80001067983 */ /* 0x002ee80000300a00 */
[----:B------:R3:W-:Y:S04]  /*32a90*/  LDGSTS.E [R5+0x60004], desc[UR8][R10.64], !P2 ;  /* 0x600040000a057fae */ /* 0x0007e8000d121848 */
[----:B------:R1:W-:Y:S01]  /*32aa0*/  LDGSTS.E [R5+0x64004], desc[UR8][R8.64], !P2 ;  /* 0x6400400008057fae */ /* 0x0003e2000d121848 */
[----:B--2---:R-:W-:-:S04]  /*32ab0*/  IMAD.WIDE R16, R251, 0x4, R244 ;  /* 0x00000004fb107825 */ /* 0x004fc800078e02f4 */
[C---:B----4-:R-:W-:Y:S01]  /*32ac0*/  IMAD.WIDE R14, R251.reuse, 0x4, R2 ;  /* 0x00000004fb0e7825 */ /* 0x050fe200078e0202 */
[----:B------:R-:W-:Y:S04]  /*32ad0*/  STL.64 [R1+0x88], R16 ;  /* 0x0000881001007387 */ /* 0x000fe80000100a00 */
[----:B------:R2:W-:Y:S04]  /*32ae0*/  STL.64 [R1+0x80], R14 ;  /* 0x0000800e01007387 */ /* 0x0005e80000100a00 */
[----:B------:R-:W4:Y:S04]  /*32af0*/  LDL.LU.64 R244, [R1+0xab8] ;  /* 0x000ab80001f47983 */ /* 0x000f280000300a00 */
[----:B------:R-:W2:Y:S01]  /*32b00*/  LDL.LU.64 R2, [R1+0xac8] ;  /* 0x000ac80001027983 */ /* 0x000ea20000300a00 */
[----:B------:R-:W-:Y:S01]  /*32b10*/  ISETP.GE.U32.AND P5, PT, R122, 0x7ffffdc8, PT ;  /* 0x7ffffdc87a00780c */ /* 0x000fe20003fa6070 */
[C---:B---3--:R-:W-:Y:S01]  /*32b20*/  IMAD.WIDE R10, R251.reuse, 0x4, R246 ;  /* 0x00000004fb0a7825 */ /* 0x048fe200078e02f6 */
[----:B------:R-:W-:Y:S01]  /*32b30*/  ISETP.GE.U32.AND P1, PT, R12, 0x7ffffdc7, PT ;  /* 0x7ffffdc70c00780c */ /* 0x000fe20003f26070 */
[----:B------:R-:W-:Y:S02]  /*32b40*/  LDGSTS.E [R5+0x60008], desc[UR8][R16.64], !P3 ;  /* 0x6000800010057fae */ /* 0x000fe4000d921848 */
[----:B-1----:R-:W-:-:S02]  /*32b50*/  IMAD.WIDE R8, R251, 0x4, R248 ;  /* 0x00000004fb087825 */ /* 0x002fc400078e02f8 */
[----:B------:R1:W-:Y:S04]  /*32b60*/  STL.64 [R1+0x78], R10 ;  /* 0x0000780a01007387 */ /* 0x0003e80000100a00 */
[----:B------:R3:W-:Y:S04]  /*32b70*/  STL.64 [R1+0x70], R8 ;  /* 0x0000700801007387 */ /* 0x0007e80000100a00 */
[----:B------:R-:W3:Y:S04]  /*32b80*/  LDL.LU.64 R246, [R1+0xad8] ;  /* 0x000ad80001f67983 */ /* 0x000ee80000300a00 */
[----:B------:R-:W3:Y:S01]  /*32b90*/  LDL.LU.64 R248, [R1+0xae8] ;  /* 0x000ae80001f87983 */ /* 0x000ee20000300a00 */
[----:B------:R-:W-:Y:S01]  /*32ba0*/  VIADD R122, R124, 0xfffffe45 ;  /* 0xfffffe457c7a7836 */ /* 0x000fe20000000000 */
[----:B------:R-:W-:-:S02]  /*32bb0*/  IADD3 R12, R127, -0x1bc, RZ ;  /* 0xfffffe447f0c7810 */ /* 0x000fc40007ffe0ff */
[----:B------:R1:W-:Y:S02]  /*32bc0*/  LDGSTS.E [R5+0x64008], desc[UR8][R14.64], !P3 ;  /* 0x640080000e057fae */ /* 0x0003e4000d921848 */
[----:B------:R-:W-:Y:S01]  /*32bd0*/  ISETP.GE.U32.AND P4, PT, R122, 0x7ffffdc6, PT ;  /* 0x7ffffdc67a00780c */ /* 0x000fe20003f86070 */
[----:B------:R-:W-:Y:S01]  /*32be0*/  VIADD R122, R123, 0xfffffe27 ;  /* 0xfffffe277b7a7836 */ /* 0x000fe20000000000 */
[----:B------:R-:W-:Y:S01]  /*32bf0*/  ISETP.GE.U32.AND P2, PT, R12, 0x7ffffdc5, PT ;  /* 0x7ffffdc50c00780c */ /* 0x000fe20003f46070 */
[----:B------:R-:W-:Y:S01]  /*32c00*/  VIADD R12, R125, 0xfffffe26 ;  /* 0xfffffe267d0c7836 */ /* 0x000fe20000000000 */
[----:B------:R1:W-:Y:S02]  /*32c10*/  LDGSTS.E [R5+0x6000c], desc[UR8][R10.64], !P6 ;  /* 0x6000c0000a057fae */ /* 0x0003e4000f121848 */
[----:B------:R-:W-:Y:S02]  /*32c20*/  ISETP.GE.U32.AND P3, PT, R122, 0x7ffffda8, PT ;  /* 0x7ffffda87a00780c */ /* 0x000fe40003f66070 */
[----:B------:R1:W-:Y:S01]  /*32c30*/  LDGSTS.E [R5+0x6400c], desc[UR8][R8.64], !P6 ;  /* 0x6400c00008057fae */ /* 0x0003e2000f121848 */
[----:B------:R-:W-:Y:S01]  /*32c40*/  ISETP.GE.U32.AND P6, PT, R12, 0x7ffffda7, PT ;  /* 0x7ffffda70c00780c */ /* 0x000fe20003fc6070 */
[----:B------:R-:W-:-:S02]  /*32c50*/  VIADD R12, R126, 0xfffffe24 ;  /* 0xfffffe247e0c7836 */ /* 0x000fc40000000000 */
[----:B------:R-:W3:Y:S04]  /*32c60*/  LDL.LU.64 R148, [R1+0xaf8] ;  /* 0x000af80001947983 */ /* 0x000ee80000300a00 */
[----:B------:R-:W3:Y:S04]  /*32c70*/  LDL.LU.64 R140, [R1+0xb08] ;  /* 0x000b0800018c7983 */ /* 0x000ee80000300a00 */
[----:B------:R-:W3:Y:S01]  /*32c80*/  LDL.LU.64 R144, [R1+0xb18] ;  /* 0x000b180001907983 */ /* 0x000ee20000300a00 */
[----:B------:R-:W-:-:S04]  /*32c90*/  IMAD.WIDE R122, R251, 0x4, R136 ;  /* 0x00000004fb7a7825 */ /* 0x000fc800078e0288 */
[C---:B------:R-:W-:Y:S01]  /*32ca0*/  IMAD.WIDE R124, R251.reuse, 0x4, R132 ;  /* 0x00000004fb7c7825 */ /* 0x040fe200078e0284 */
[----:B------:R-:W-:Y:S04]  /*32cb0*/  LDGSTS.E [R5+0x68000], desc[UR8][R122.64], !P5 ;  /* 0x680000007a057fae */ /* 0x000fe8000e921848 */
[----:B------:R-:W-:Y:S01]  /*32cc0*/  LDGSTS.E [R5+0x6c000], desc[UR8][R124.64], !P5 ;  /* 0x6c0000007c057fae */ /* 0x000fe2000e921848 */
[----:B------:R-:W-:Y:S01]  /*32cd0*/  ISETP.GE.U32.AND P5, PT, R130, 0x7ffffda6, PT ;  /* 0x7ffffda68200780c */ /* 0x000fe20003fa6070 */
[----:B------:R-:W-:-:S04]  /*32ce0*/  IMAD.WIDE R126, R251, 0x4, R128 ;  /* 0x00000004fb7e7825 */ /* 0x000fc800078e0280 */
[----:B------:R-:W-:Y:S01]  /*32cf0*/  IMAD.WIDE R128, R251, 0x4, R6 ;  /* 0x00000004fb807825 */ /* 0x000fe200078e0206 */
[----:B------:R-:W-:Y:S04]  /*32d00*/  LDGSTS.E [R5+0x68004], desc[UR8][R126.64], !P1 ;  /* 0x680040007e057fae */ /* 0x000fe8000c921848 */
[----:B------:R-:W3:Y:S04]  /*32d10*/  LDL.LU.64 R6, [R1+0xb28] ;  /* 0x000b280001067983 */ /* 0x000ee80000300a00 */
[----:B------:R-:W-:Y:S01]  /*32d20*/  LDGSTS.E [R5+0x6c004], desc[UR8][R128.64], !P1 ;  /* 0x6c00400080057fae */ /* 0x000fe2000c921848 */
[----:B------:R-:W-:-:S02]  /*32d30*/  ISETP.GE.U32.AND P1, PT, R12, 0x7ffffda5, PT ;  /* 0x7ffffda50c00780c */ /* 0x000fc40003f26070 */
[----:B------:R-:W-:Y:S01]  /*32d40*/  IADD3 R12, R134, -0x1fa, RZ ;  /* 0xfffffe06860c7810 */ /* 0x000fe20007ffe0ff */
[C---:B----4-:R-:W-:Y:S02]  /*32d50*/  IMAD.WIDE R130, R251.reuse, 0x4, R244 ;  /* 0x00000004fb827825 */ /* 0x050fe400078e02f4 */
[----:B------:R-:W4:Y:S02]  /*32d60*/  LDL.LU.64 R244, [R1+0xb38] ;  /* 0x000b380001f47983 */ /* 0x000f240000300a00 */
[C---:B--2---:R-:W-:Y:S02]  /*32d70*/  IMAD.WIDE R132, R251.reuse, 0x4, R2 ;  /* 0x00000004fb847825 */ /* 0x044fe400078e0202 */
[----:B------:R-:W2:Y:S04]  /*32d80*/  LDL.LU.64 R2, [R1+0xb48] ;  /* 0x000b480001027983 */ /* 0x000ea80000300a00 */
[----:B------:R-:W-:Y:S04]  /*32d90*/  LDGSTS.E [R5+0x68008], desc[UR8][R130.64], !P4 ;  /* 0x6800800082057fae */ /* 0x000fe8000e121848 */
[----:B------:R-:W-:Y:S01]  /*32da0*/  LDGSTS.E [R5+0x6c008], desc[UR8][R132.64], !P4 ;  /* 0x6c00800084057fae */ /* 0x000fe2000e121848 */
[----:B---3--:R-:W-:-:S03]  /*32db0*/  IMAD.WIDE R134, R251, 0x4, R246 ;  /* 0x00000004fb867825 */ /* 0x008fc600078e02f6 */
[----:B------:R-:W3:Y:S01]  /*32dc0*/  LDL.LU.64 R246, [R1+0xb58] ;  /* 0x000b580001f67983 */ /* 0x000ee20000300a00 */
[----:B------:R-:W-:-:S03]  /*32dd0*/  IMAD.WIDE R136, R251, 0x4, R248 ;  /* 0x00000004fb887825 */ /* 0x000fc600078e02f8 */
[----:B------:R-:W3:Y:S01]  /*32de0*/  LDL.LU.64 R248, [R1+0xb68] ;  /* 0x000b680001f87983 */ /* 0x000ee20000300a00 */
[----:B------:R-:W-:-:S03]  /*32df0*/  ISETP.GE.U32.AND P4, PT, R138, 0x7ffffd88, PT ;  /* 0x7ffffd888a00780c */ /* 0x000fc60003f86070 */
[----:B------:R-:W-:Y:S04]  /*32e00*/  LDGSTS.E [R5+0x6800c], desc[UR8][R134.64], !P2 ;  /* 0x6800c00086057fae */ /* 0x000fe8000d121848 */
[----:B------:R-:W-:Y:S01]  /*32e10*/  LDGSTS.E [R5+0x6c00c], desc[UR8][R136.64], !P2 ;  /* 0x6c00c00088057fae */ /* 0x000fe2000d121848 */
[----:B------:R-:W-:Y:S01]  /*32e20*/  ISETP.GE.U32.AND P2, PT, R12, 0x7ffffd87, PT ;  /* 0x7ffffd870c00780c */ /* 0x000fe20003f46070 */
[----:B------:R-:W-:Y:S02]  /*32e30*/  VIADD R12, R142, 0xfffffe04 ;  /* 0xfffffe048e0c7836 */ /* 0x000fe40000000000 */
[----:B------:R-:W3:Y:S01]  /*32e40*/  LDL.LU.64 R164, [R1+0xb78] ;  /* 0x000b780001a47983 */ /* 0x000ee20000300a00 */
[----:B------:R-:W-:-:S03]  /*32e50*/  IMAD.WIDE R138, R251, 0x4, R148 ;  /* 0x00000004fb8a7825 */ /* 0x000fc600078e0294 */
[----:B------:R-:W3:Y:S01]  /*32e60*/  LDL.LU.64 R156, [R1+0xb88] ;  /* 0x000b8800019c7983 */ /* 0x000ee20000300a00 */
[----:B------:R-:W-:-:S03]  /*32e70*/  IMAD.WIDE R140, R251, 0x4, R140 ;  /* 0x00000004fb8c7825 */ /* 0x000fc600078e028c */
[----:B------:R-:W3:Y:S01]  /*32e80*/  LDL.LU.64 R160, [R1+0xb98] ;  /* 0x000b980001a07983 */ /* 0x000ee20000300a00 */
[----:B------:R-:W-:-:S03]  /*32e90*/  IMAD.WIDE R142, R251, 0x4, R144 ;  /* 0x00000004fb8e7825 */ /* 0x000fc600078e0290 */
[----:B------:R-:W-:Y:S04]  /*32ea0*/  LDGSTS.E [R5+0x70000], desc[UR8][R138.64], !P3 ;  /* 0x700000008a057fae */ /* 0x000fe8000d921848 */
[----:B------:R-:W-:Y:S01]  /*32eb0*/  LDGSTS.E [R5+0x74000], desc[UR8][R140.64], !P3 ;  /* 0x740000008c057fae */ /* 0x000fe2000d921848 */
[----:B------:R-:W-:-:S03]  /*32ec0*/  ISETP.GE.U32.AND P3, PT, R146, 0x7ffffd86, PT ;  /* 0x7ffffd869200780c */ /* 0x000fc60003f66070 */
[----:B------:R-:W-:Y:S01]  /*32ed0*/  LDGSTS.E [R5+0x70004], desc[UR8][R142.64], !P6 ;  /* 0x700040008e057fae */ /* 0x000fe2000f121848 */
[----:B------:R-:W-:-:S03]  /*32ee0*/  IMAD.WIDE R144, R251, 0x4, R6 ;  /* 0x00000004fb907825 */ /* 0x000fc600078e0206 */
[----:B------:R-:W3:Y:S04]  /*32ef0*/  LDL.LU.64 R6, [R1+0xba8] ;  /* 0x000ba80001067983 */ /* 0x000ee80000300a00 */
[----:B------:R-:W-:Y:S01]  /*32f00*/  LDGSTS.E [R5+0x74004], desc[UR8][R144.64], !P6 ;  /* 0x7400400090057fae */ /* 0x000fe2000f121848 */
[----:B------:R-:W-:Y:S01]  /*32f10*/  ISETP.GE.U32.AND P6, PT, R12, 0x7ffffd85, PT ;  /* 0x7ffffd850c00780c */ /* 0x000fe20003fc6070 */
[----:B------:R-:W-:Y:S02]  /*32f20*/  VIADD R12, R150, 0xfffffe62 ;  /* 0xfffffe62960c7836 */ /* 0x000fe40000000000 */
[C---:B----4-:R-:W-:Y:S02]  /*32f30*/  IMAD.WIDE R146, R251.reuse, 0x4, R244 ;  /* 0x00000004fb927825 */ /* 0x050fe400078e02f4 */
[----:B------:R-:W4:Y:S02]  /*32f40*/  LDL.LU.64 R244, [R1+0xbb8] ;  /* 0x000bb80001f47983 */ /* 0x000f240000300a00 */
[C---:B--2---:R-:W-:Y:S01]  /*32f50*/  IMAD.WIDE R148, R251.reuse, 0x4, R2 ;  /* 0x00000004fb947825 */ /* 0x044fe200078e0202 */
[----:B------:R-:W-:Y:S01]  /*32f60*/  IADD3 R154, R154, -0x19d, RZ ;  /* 0xfffffe639a9a7810 */ /* 0x000fe20007ffe0ff */
[----:B------:R-:W-:Y:S04]  /*32f70*/  LDGSTS.E [R5+0x70008], desc[UR8][R146.64], !P5 ;  /* 0x7000800092057fae */ /* 0x000fe8000e921848 */
[----:B------:R-:W-:Y:S01]  /*32f80*/  LDGSTS.E [R5+0x74008], desc[UR8][R148.64], !P5 ;  /* 0x7400800094057fae */ /* 0x000fe2000e921848 */
[----:B---3--:R-:W-:-:S03]  /*32f90*/  IMAD.WIDE R150, R251, 0x4, R246 ;  /* 0x00000004fb967825 */ /* 0x008fc600078e02f6 */
[----:B------:R-:W2:Y:S01]  /*32fa0*/  LDL.LU.64 R246, [R1+0xbc8] ;  /* 0x000bc80001f67983 */ /* 0x000ea20000300a00 */
[----:B------:R-:W-:-:S03]  /*32fb0*/  IMAD.WIDE R152, R251, 0x4, R248 ;  /* 0x00000004fb987825 */ /* 0x000fc600078e02f8 */
[----:B------:R-:W3:Y:S04]  /*32fc0*/  LDL.LU.64 R248, [R1+0xbd8] ;  /* 0x000bd80001f87983 */ /* 0x000ee80000300a00 */
[----:B------:R-:W3:Y:S04]  /*32fd0*/  LDL.LU.64 R2, [R1+0xbe8] ;  /* 0x000be80001027983 */ /* 0x000ee80000300a00 */
[----:B------:R-:W1:Y:S04]  /*32fe0*/  LDL.LU.64 R182, [R1+0xbf8] ;  /* 0x000bf80001b67983 */ /* 0x000e680000300a00 */
[----:B------:R-:W3:Y:S04]  /*32ff0*/  LDL.LU.64 R180, [R1+0xc08] ;  /* 0x000c080001b47983 */ /* 0x000ee80000300a00 */
[----:B------:R-:W3:Y:S01]  /*33000*/  LDL.LU.64 R176, [R1+0xc18] ;  /* 0x000c180001b07983 */ /* 0x000ee20000300a00 */
[----:B------:R-:W-:Y:S01]  /*33010*/  ISETP.GE.U32.AND P5, PT, R154, 0x7ffffde4, PT ;  /* 0x7ffffde49a00780c */ /* 0x000fe20003fa6070 */
[----:B------:R-:W-:-:S02]  /*33020*/  IMAD.WIDE R154, R251, 0x4, R164 ;  /* 0x00000004fb9a7825 */ /* 0x000fc400078e02a4 */
[----:B------:R-:W-:Y:S02]  /*33030*/  LDGSTS.E [R5+0x7000c], desc[UR8][R150.64], !P1 ;  /* 0x7000c00096057fae */ /* 0x000fe4000c921848 */
[C---:B------:R-:W-:Y:S02]  /*33040*/  IMAD.WIDE R156, R251.reuse, 0x4, R156 ;  /* 0x00000004fb9c7825 */ /* 0x040fe400078e029c */
[----:B------:R-:W-:Y:S01]  /*33050*/  LDGSTS.E [R5+0x7400c], desc[UR8][R152.64], !P1 ;  /* 0x7400c00098057fae */ /* 0x000fe2000c921848 */
[----:B------:R-:W-:Y:S02]  /*33060*/  ISETP.GE.U32.AND P1, PT, R12, 0x7ffffde3, PT ;  /* 0x7ffffde30c00780c */ /* 0x000fe40003f26070 */
[----:B------:R-:W-:Y:S01]  /*33070*/  IADD3 R12, R158, -0x1a0, RZ ;  /* 0xfffffe609e0c7810 */ /* 0x000fe20007ffe0ff */
[----:B------:R-:W-:Y:S01]  /*33080*/  IMAD.WIDE R158, R251, 0x4, R160 ;  /* 0x00000004fb9e7825 */ /* 0x000fe200078e02a0 */
[----:B------:R-:W-:Y:S04]  /*33090*/  LDGSTS.E [R5+0x78000], desc[UR8][R154.64], !P4 ;  /* 0x780000009a057fae */ /* 0x000fe8000e121848 */
[----:B------:R-:W-:Y:S01]  /*330a0*/  LDGSTS.E [R5+0x7c000], desc[UR8][R156.64], !P4 ;  /* 0x7c0000009c057fae */ /* 0x000fe2000e121848 */
[----:B------:R-:W-:-:S03]  /*330b0*/  VIADD R162, R162, 0xfffffe61 ;  /* 0xfffffe61a2a27836 */ /* 0x000fc60000000000 */
[----:B------:R-:W-:Y:S02]  /*330c0*/  LDGSTS.E [R5+0x78004], desc[UR8][R158.64], !P2 ;  /* 0x780040009e057fae */ /* 0x000fe4000d121848 */
[----:B------:R-:W-:Y:S01]  /*330d0*/  ISETP.GE.U32.AND P4, PT, R162, 0x7ffffde2, PT ;  /* 0x7ffffde2a200780c */ /* 0x000fe20003f86070 */
[----:B------:R-:W-:Y:S02]  /*330e0*/  IMAD.WIDE R160, R251, 0x4, R6 ;  /* 0x00000004fba07825 */ /* 0x000fe400078e0206 */
[----:B------:R-:W3:Y:S04]  /*330f0*/  LDL.LU.64 R6, [R1+0xc28] ;  /* 0x000c280001067983 */ /* 0x000ee80000300a00 */
[----:B------:R-:W-:Y:S01]  /*33100*/  LDGSTS.E [R5+0x7c004], desc[UR8][R160.64], !P2 ;  /* 0x7c004000a0057fae */ /* 0x000fe2000d121848 */
[----:B------:R-:W-:Y:S01]  /*33110*/  ISETP.GE.U32.AND P2, PT, R12, 0x7ffffde1, PT ;  /* 0x7ffffde10c00780c */ /* 0x000fe20003f46070 */
[----:B------:R-:W-:-:S02]  /*33120*/  VIADD R12, R166, 0xfffffe42 ;  /* 0xfffffe42a60c7836 */ /* 0x000fc40000000000 */
[----:B----4-:R-:W-:-:S05]  /*33130*/  IMAD.WIDE R162, R251, 0x4, R244 ;  /* 0x00000004fba27825 */ /* 0x010fca00078e02f4 */
[----:B------:R-:W-:Y:S01]  /*33140*/  LDGSTS.E [R5+0x78008], desc[UR8][R162.64], !P3 ;  /* 0x78008000a2057fae */ /* 0x000fe2000d921848 */
[----:B--2---:R-:W-:-:S04]  /*33150*/  IMAD.WIDE R164, R251, 0x4, R246 ;  /* 0x00000004fba47825 */ /* 0x004fc800078e02f6 */
[C---:B---3--:R-:W-:Y:S01]  /*33160*/  IMAD.WIDE R166, R251.reuse, 0x4, R248 ;  /* 0x00000004fba67825 */ /* 0x048fe200078e02f8 */
[----:B------:R-:W-:Y:S04]  /*33170*/  LDGSTS.E [R5+0x7c008], desc[UR8][R164.64], !P3 ;  /* 0x7c008000a4057fae */ /* 0x000fe8000d921848 */
[----:B------:R-:W2:Y:S04]  /*33180*/  LDL.LU.64 R248, [R1+0xc38] ;  /* 0x000c380001f87983 */ /* 0x000ea80000300a00 */
[----:B------:R-:W3:Y:S01]  /*33190*/  LDL.LU.64 R246, [R1+0xc48] ;  /* 0x000c480001f67983 */ /* 0x000ee20000300a00 */
[----:B-1----:R-:W-:-:S02]  /*331a0*/  IMAD.WIDE R14, R251, 0x4, R182 ;  /* 0x00000004fb0e7825 */ /* 0x002fc400078e02b6 */
[----:B------:R-:W1:Y:S01]  /*331b0*/  LDC R182, c[0x0][0x230] ;  /* 0x00008c00ffb67b82 */ /* 0x000e620000000800 */
[----:B------:R-:W4:Y:S01]  /*331c0*/  LDL.LU.64 R244, [R1+0xc58] ;  /* 0x000c580001f47983 */ /* 0x000f220000300a00 */
[----:B------:R-:W-:-:S03]  /*331d0*/  IMAD.WIDE R10, R251, 0x4, R180 ;  /* 0x00000004fb0a7825 */ /* 0x000fc600078e02b4 */
[----:B------:R-:W-:Y:S01]  /*331e0*/  LDGSTS.E [R5+0x7800c], desc[UR8][R166.64], !P6 ;  /* 0x7800c000a6057fae */ /* 0x000fe2000f121848 */
[----:B------:R-:W-:-:S03]  /*331f0*/  IMAD.WIDE R168, R251, 0x4, R2 ;  /* 0x00000004fba87825 */ /* 0x000fc600078e0202 */
[----:B------:R-:W4:Y:S01]  /*33200*/  LDL.LU.64 R2, [R1+0xc68] ;  /* 0x000c680001027983 */ /* 0x000f220000300a00 */
[----:B------:R-:W-:-:S03]  /*33210*/  IMAD.WIDE R8, R251, 0x4, R176 ;  /* 0x00000004fb087825 */ /* 0x000fc600078e02b0 */
[----:B------:R1:W-:Y:S04]  /*33220*/  STL.64 [R1+0x68], R14 ;  /* 0x0000680e01007387 */ /* 0x0003e80000100a00 */
[----:B------:R-:W-:Y:S04]  /*33230*/  STL.64 [R1+0x60], R10 ;  /* 0x0000600a01007387 */ /* 0x000fe80000100a00 */
[----:B------:R-:W4:Y:S04]  /*33240*/  LDL.LU.64 R188, [R1+0xc78] ;  /* 0x000c780001bc7983 */ /* 0x000f280000300a00 */
[----:B------:R-:W4:Y:S04]  /*33250*/  LDL.LU.64 R186, [R1+0xc88] ;  /* 0x000c880001ba7983 */ /* 0x000f280000300a00 */
[----:B------:R1:W-:Y:S04]  /*33260*/  STL.64 [R1+0x58], R8 ;  /* 0x0000580801007387 */ /* 0x0003e80000100a00 */
[----:B------:R-:W4:Y:S04]  /*33270*/  LDL.LU.64 R192, [R1+0xc98] ;  /* 0x000c980001c07983 */ /* 0x000f280000300a00 */
[----:B------:R-:W4:Y:S04]  /*33280*/  LDL.LU.64 R176, [R1+0xca8] ;  /* 0x000ca80001b07983 */ /* 0x000f280000300a00 */
[----:B------:R-:W4:Y:S04]  /*33290*/  LDL.LU.64 R242, [R1+0xcb8] ;  /* 0x000cb80001f27983 */ /* 0x000f280000300a00 */
[----:B------:R-:W-:Y:S01]  /*332a0*/  LDGSTS.E [R5+0x7c00c], desc[UR8][R168.64], !P6 ;  /* 0x7c00c000a8057fae */ /* 0x000fe2000f121848 */
[----:B------:R-:W-:Y:S01]  /*332b0*/  ISETP.GE.U32.AND P6, PT, R12, 0x7ffffdc3, PT ;  /* 0x7ffffdc30c00780c */ /* 0x000fe20003fc6070 */
[----:B------:R-:W-:-:S02]  /*332c0*/  VIADD R12, R175, 0xfffffe40 ;  /* 0xfffffe40af0c7836 */ /* 0x000fc40000000000 */
[----:B------:R-:W-:Y:S01]  /*332d0*/  LDGSTS.E [R4+0x60000], desc[UR8][R14.64], !P5 ;  /* 0x600000000e047fae */ /* 0x000fe2000e921848 */
[----:B------:R-:W-:-:S03]  /*332e0*/  VIADD R170, R170, 0xfffffe43 ;  /* 0xfffffe43aaaa7836 */ /* 0x000fc60000000000 */
[----:B------:R-:W-:Y:S04]  /*332f0*/  LDGSTS.E [R4+0x64000], desc[UR8][R10.64], !P5 ;  /* 0x640000000a047fae */ /* 0x000fe8000e921848 */
[----:B------:R1:W-:Y:S04]  /*33300*/  LDGSTS.E [R4+0x60004], desc[UR8][R8.64], !P1 ;  /* 0x6000400008047fae */ /* 0x0003e8000c921848 */
[----:B------:R-:W4:Y:S04]  /*33310*/  LDL.LU.64 R180, [R1+0xcc8] ;  /* 0x000cc80001b47983 */ /* 0x000f280000300a00 */
[----:B------:R-:W4:Y:S01]  /*33320*/  LDL.LU.64 R202, [R1+0xcd8] ;  /* 0x000cd80001ca7983 */ /* 0x000f220000300a00 */
[----:B------:R-:W-:-:S03]  /*33330*/  ISETP.GE.U32.AND P3, PT, R170, 0x7ffffdc4, PT ;  /* 0x7ffffdc4aa00780c */ /* 0x000fc60003f66070 */
[----:B------:R-:W4:Y:S01]  /*33340*/  LDL.LU.64 R184, [R1+0xce8] ;  /* 0x000ce80001b87983 */ /* 0x000f220000300a00 */
[----:B------:R-:W-:-:S04]  /*33350*/  IADD3 R170, R172, -0x1bf, RZ ;  /* 0xfffffe41acaa7810 */ /* 0x000fc80007ffe0ff */
[----:B------:R-:W-:Y:S01]  /*33360*/  ISETP.GE.U32.AND P5, PT, R170, 0x7ffffdc2, PT ;  /* 0x7ffffdc2aa00780c */ /* 0x000fe20003fa6070 */
[----:B------:R-:W-:Y:S02]  /*33370*/  VIADD R178, R178, 0xfffffe21 ;  /* 0xfffffe21b2b27836 */ /* 0x000fe40000000000 */
[----:B------:R-:W-:-:S05]  /*33380*/  IMAD.WIDE R6, R251, 0x4, R6 ;  /* 0x00000004fb067825 */ /* 0x000fca00078e0206 */
[----:B------:R-:W-:Y:S01]  /*33390*/  LDGSTS.E [R4+0x64004], desc[UR8][R6.64], !P1 ;  /* 0x6400400006047fae */ /* 0x000fe2000c921848 */
[----:B------:R-:W-:Y:S01]  /*333a0*/  ISETP.GE.U32.AND P1, PT, R12, 0x7ffffdc1, PT ;  /* 0x7ffffdc10c00780c */ /* 0x000fe20003f26070 */
[----:B------:R-:W-:Y:S02]  /*333b0*/  VIADD R12, R173, 0xfffffe23 ;  /* 0xfffffe23ad0c7836 */ /* 0x000fe40000000000 */
[----:B--2---:R-:W-:-:S04]  /*333c0*/  IMAD.WIDE R248, R251, 0x4, R248 ;  /* 0x00000004fbf87825 */ /* 0x004fc800078e02f8 */
[C---:B---3--:R-:W-:Y:S01]  /*333d0*/  IMAD.WIDE R246, R251.reuse, 0x4, R246 ;  /* 0x00000004fbf67825 */ /* 0x048fe200078e02f6 */
[----:B------:R-:W-:Y:S03]  /*333e0*/  LDGSTS.E [R4+0x60008], desc[UR8][R248.64], !P4 ;  /* 0x60008000f8047fae */ /* 0x000fe6000e121848 */
[----:B----4-:R-:W-:Y:S01]  /*333f0*/  IMAD.WIDE R244, R251, 0x4, R244 ;  /* 0x00000004fbf47825 */ /* 0x010fe200078e02f4 */
[----:B------:R-:W-:Y:S01]  /*33400*/  LDGSTS.E [R4+0x64008], desc[UR8][R246.64], !P4 ;  /* 0x64008000f6047fae */ /* 0x000fe2000e121848 */
[----:B------:R-:W-:Y:S02]  /*33410*/  ISETP.GE.U32.AND P4, PT, R12, 0x7ffffda4, PT ;  /* 0x7ffffda40c00780c */ /* 0x000fe40003f86070 */
[----:B------:R-:W-:Y:S01]  /*33420*/  IADD3 R12, R171, -0x1de, RZ ;  /* 0xfffffe22ab0c7810 */ /* 0x000fe20007ffe0ff */
[----:B------:R-:W-:Y:S01]  /*33430*/  LDGSTS.E [R4+0x6000c], desc[UR8][R244.64], !P2 ;  /* 0x6000c000f4047fae */ /* 0x000fe2000d121848 */
[----:B------:R-:W-:-:S05]  /*33440*/  IMAD.WIDE R2, R251, 0x4, R2 ;  /* 0x00000004fb027825 */ /* 0x000fca00078e0202 */
[----:B------:R2:W-:Y:S01]  /*33450*/  LDGSTS.E [R4+0x6400c], desc[UR8][R2.64], !P2 ;  /* 0x6400c00002047fae */ /* 0x0005e2000d121848 */
[----:B------:R-:W-:Y:S01]  /*33460*/  ISETP.GE.U32.AND P2, PT, R12, 0x7ffffda3, PT ;  /* 0x7ffffda30c00780c */ /* 0x000fe20003f46070 */
[----:B------:R-:W-:Y:S02]  /*33470*/  VIADD R12, R174, 0xfffffe20 ;  /* 0xfffffe20ae0c7836 */ /* 0x000fe40000000000 */
[----:B------:R-:W-:-:S04]  /*33480*/  IMAD.WIDE R170, R251, 0x4, R188 ;  /* 0x00000004fbaa7825 */ /* 0x000fc800078e02bc */
[C---:B------:R-:W-:Y:S01]  /*33490*/  IMAD.WIDE R172, R251.reuse, 0x4, R186 ;  /* 0x00000004fbac7825 */ /* 0x040fe200078e02ba */
[----:B------:R-:W-:Y:S04]  /*334a0*/  LDGSTS.E [R4+0x68000], desc[UR8][R170.64], !P3 ;  /* 0x68000000aa047fae */ /* 0x000fe8000d921848 */
[----:B------:R-:W3:Y:S01]  /*334b0*/  LDL.LU.64 R186, [R1+0xcf8] ;  /* 0x000cf80001ba7983 */ /* 0x000ee20000300a00 */
[----:B------:R-:W-:-:S03]  /*334c0*/  IMAD.WIDE R174, R251, 0x4, R192 ;  /* 0x00000004fbae7825 */ /* 0x000fc600078e02c0 */
[----:B------:R-:W4:Y:S04]  /*334d0*/  LDL.LU.64 R188, [R1+0xd08] ;  /* 0x000d080001bc7983 */ /* 0x000f280000300a00 */
[----:B------:R-:W2:Y:S04]  /*334e0*/  LDL.LU.64 R190, [R1+0xd18] ;  /* 0x000d180001be7983 */ /* 0x000ea80000300a00 */
[----:B------:R-:W2:Y:S04]  /*334f0*/  LDL.LU.64 R192, [R1+0xd28] ;  /* 0x000d280001c07983 */ /* 0x000ea80000300a00 */
[----:B------:R-:W2:Y:S04]  /*33500*/  LDL.LU.64 R194, [R1+0xd38] ;  /* 0x000d380001c27983 */ /* 0x000ea80000300a00 */
[----:B------:R-:W2:Y:S04]  /*33510*/  LDL.LU.64 R196, [R1+0xd48] ;  /* 0x000d480001c47983 */ /* 0x000ea80000300a00 */
[----:B------:R-:W-:Y:S01]  /*33520*/  LDGSTS.E [R4+0x6c000], desc[UR8][R172.64], !P3 ;  /* 0x6c000000ac047fae */ /* 0x000fe2000d921848 */
[----:B------:R-:W-:Y:S01]  /*33530*/  ISETP.GE.U32.AND P3, PT, R178, 0x7ffffda2, PT ;  /* 0x7ffffda2b200780c */ /* 0x000fe20003f66070 */
[----:B------:R-:W-:-:S02]  /*33540*/  IMAD.WIDE R178, R251, 0x4, R242 ;  /* 0x00000004fbb27825 */ /* 0x000fc400078e02f2 */
[----:B-1----:R-:W2:Y:S04]  /*33550*/  LDL.LU.64 R14, [R1+0xd58] ;  /* 0x000d5800010e7983 */ /* 0x002ea80000300a00 */
[----:B------:R-:W2:Y:S04]  /*33560*/  LDL.LU.64 R238, [R1+0xd68] ;  /* 0x000d680001ee7983 */ /* 0x000ea80000300a00 */
        /* <DEDUP_REMOVED lines=10> */
[----:B------:R-:W2:Y:S01]  /*33610*/  LDL.LU.64 R22, [R1+0x520] ;  /* 0x0005200001167983 */ /* 0x000ea20000300a00 */
[----:B------:R-:W-:-:S03]  /*33620*/  IMAD.WIDE R176, R251, 0x4, R176 ;  /* 0x00000004fbb07825 */ /* 0x000fc600078e02b0 */
[----:B------:R-:W2:Y:S04]  /*33630*/  LDL.LU.64 R42, [R1+0x518] ;  /* 0x00051800012a7983 */ /* 0x000ea80000300a00 */
[----:B------:R-:W-:Y:S04]  /*33640*/  LDGSTS.E [R4+0x68004], desc[UR8][R174.64], !P6 ;  /* 0x68004000ae047fae */ /* 0x000fe8000f121848 */
[----:B------:R-:W2:Y:S04]  /*33650*/  LDL.LU.64 R40, [R1+0x510] ;  /* 0x0005100001287983 */ /* 0x000ea80000300a00 */
[----:B------:R-:W-:Y:S01]  /*33660*/  LDGSTS.E [R4+0x6c004], desc[UR8][R176.64], !P6 ;  /* 0x6c004000b0047fae */ /* 0x000fe2000f121848 */
[----:B------:R-:W-:-:S02]  /*33670*/  ISETP.GE.U32.AND P6, PT, R12, 0x7ffffda1, PT ;  /* 0x7ffffda10c00780c */ /* 0x000fc40003fc6070 */
[----:B------:R-:W-:Y:S01]  /*33680*/  IADD3 R12, R182, -0x1fd, RZ ;  /* 0xfffffe03b60c7810 */ /* 0x000fe20007ffe0ff */
[----:B------:R-:W2:Y:S01]  /*33690*/  LDL.LU.64 R38, [R1+0x508] ;  /* 0x0005080001267983 */ /* 0x000ea20000300a00 */
[C---:B------:R-:W-:Y:S02]  /*336a0*/  IMAD.WIDE R182, R251.reuse, 0x4, R202 ;  /* 0x00000004fbb67825 */ /* 0x040fe400078e02ca */
[----:B------:R-:W1:Y:S01]  /*336b0*/  LDC R202, c[0x0][0x230] ;  /* 0x00008c00ffca7b82 */ /* 0x000e620000000800 */
[----:B------:R-:W2:Y:S01]  /*336c0*/  LDL.LU.64 R36, [R1+0x500] ;  /* 0x0005000001247983 */ /* 0x000ea20000300a00 */
[----:B------:R-:W-:-:S03]  /*336d0*/  IMAD.WIDE R180, R251, 0x4, R180 ;  /* 0x00000004fbb47825 */ /* 0x000fc600078e02b4 */
[----:B------:R-:W2:Y:S01]  /*336e0*/  LDL.LU.64 R34, [R1+0x4f8] ;  /* 0x0004f80001227983 */ /* 0x000ea20000300a00 */
[----:B------:R-:W-:-:S03]  /*336f0*/  IMAD.WIDE R184, R251, 0x4, R184 ;  /* 0x00000004fbb87825 */ /* 0x000fc600078e02b8 */
[----:B------:R-:W2:Y:S01]  /*33700*/  LDL.LU.64 R20, [R1+0x4f0] ;  /* 0x0004f00001147983 */ /* 0x000ea20000300a00 */
[----:B------:R-:W-:Y:S01]  /*33710*/  VIADD R198, R198, 0xfffffe00 ;  /* 0xfffffe00c6c67836 */ /* 0x000fe20000000000 */
[----:B------:R-:W-:Y:S02]  /*33720*/  LOP3.LUT R203, R201, 0x7f, RZ, 0xc0, !PT ;  /* 0x0000007fc9cb7812 */ /* 0x000fe400078ec0ff */
[----:B------:R-:W2:Y:S04]  /*33730*/  LDL.LU.64 R18, [R1+0x4e8] ;  /* 0x0004e80001127983 */ /* 0x000ea80000300a00 */
[----:B------:R-:W-:Y:S04]  /*33740*/  LDGSTS.E [R4+0x68008], desc[UR8][R178.64], !P5 ;  /* 0x68008000b2047fae */ /* 0x000fe8000e921848 */
[----:B------:R-:W-:Y:S04]  /*33750*/  LDGSTS.E [R4+0x6c008], desc[UR8][R180.64], !P5 ;  /* 0x6c008000b4047fae */ /* 0x000fe8000e921848 */
[----:B------:R-:W2:Y:S04]  /*33760*/  LDL.LU.64 R16, [R1+0x4e0] ;  /* 0x0004e00001107983 */ /* 0x000ea80000300a00 */
[----:B------:R-:W-:Y:S04]  /*33770*/  LDGSTS.E [R4+0x6800c], desc[UR8][R182.64], !P1 ;  /* 0x6800c000b6047fae */ /* 0x000fe8000c921848 */
[----:B------:R-:W-:Y:S01]  /*33780*/  LDGSTS.E [R4+0x6c00c], desc[UR8][R184.64], !P1 ;  /* 0x6c00c000b8047fae */ /* 0x000fe2000c921848 */
[----:B------:R-:W-:-:S02]  /*33790*/  ISETP.GE.AND P1, PT, R203, R198, PT ;  /* 0x000000c6cb00720c */ /* 0x000fc40003f26270 */
[----:B------:R-:W-:Y:S01]  /*337a0*/  ISETP.GE.U32.AND P5, PT, R12, 0x7ffffd84, PT ;  /* 0x7ffffd840c00780c */ /* 0x000fe20003fa6070 */
[----:B------:R-:W2:Y:S01]  /*337b0*/  LDL.LU.64 R32, [R1+0x4d8] ;  /* 0x0004d80001207983 */ /* 0x000ea20000300a00 */
[----:B------:R-:W-:Y:S02]  /*337c0*/  SEL R12, RZ, 0x4, P1 ;  /* 0x00000004ff0c7807 */ /* 0x000fe40000800000 */
[----:B------:R-:W-:Y:S01]  /*337d0*/  PLOP3.LUT P1, PT, PT, PT, UP1, 0x80, 0x0 ;  /* 0x000000000000781c */ /* 0x000fe20003f2f018 */
[----:B------:R-:W2:Y:S01]  /*337e0*/  LDL.LU.64 R30, [R1+0x4d0] ;  /* 0x0004d000011e7983 */ /* 0x000ea20000300a00 */
[----:B------:R-:W-:Y:S02]  /*337f0*/  IADD3 R199, R199, -0x1ff, RZ ;  /* 0xfffffe01c7c77810 */ /* 0x000fe40007ffe0ff */
[----:B------:R-:W-:Y:S01]  /*33800*/  SEL R12, R12, RZ, P1 ;  /* 0x000000ff0c0c7207 */ /* 0x000fe20000800000 */
[----:B------:R-:W2:Y:S03]  /*33810*/  LDL.LU.64 R28, [R1+0x4c8] ;  /* 0x0004c800011c7983 */ /* 0x000ea60000300a00 */
[----:B------:R-:W-:Y:S01]  /*33820*/  ISETP.NE.U32.AND P1, PT, R12, RZ, PT ;  /* 0x000000ff0c00720c */ /* 0x000fe20003f25070 */
[----:B-1----:R-:W-:-:S02]  /*33830*/  VIADD R12, R202, 0xfffffdfe ;  /* 0xfffffdfeca0c7836 */ /* 0x002fc40000000000 */
[----:B------:R-:W-:Y:S02]  /*33840*/  VIADD R200, R200, 0xfffffe02 ;  /* 0xfffffe02c8c87836 */ /* 0x000fe40000000000 */
[----:B---3--:R-:W-:-:S04]  /*33850*/  IMAD.WIDE R186, R251, 0x4, R186 ;  /* 0x00000004fbba7825 */ /* 0x008fc800078e02ba */
[C---:B----4-:R-:W-:Y:S01]  /*33860*/  IMAD.WIDE R188, R251.reuse, 0x4, R188 ;  /* 0x00000004fbbc7825 */ /* 0x050fe200078e02bc */
[----:B------:R-:W-:Y:S03]  /*33870*/  LDGSTS.E [R4+0x70000], desc[UR8][R186.64], !P4 ;  /* 0x70000000ba047fae */ /* 0x000fe6000e121848 */
[C---:B--2---:R-:W-:Y:S01]  /*33880*/  IMAD.WIDE R190, R251.reuse, 0x4, R190 ;  /* 0x00000004fbbe7825 */ /* 0x044fe200078e02be */
[----:B------:R-:W-:Y:S03]  /*33890*/  LDGSTS.E [R4+0x74000], desc[UR8][R188.64], !P4 ;  /* 0x74000000bc047fae */ /* 0x000fe6000e121848 */
[C---:B------:R-:W-:Y:S01]  /*338a0*/  IMAD.WIDE R192, R251.reuse, 0x4, R192 ;  /* 0x00000004fbc07825 */ /* 0x040fe200078e02c0 */
[----:B------:R-:W-:Y:S03]  /*338b0*/  LDGSTS.E [R4+0x70004], desc[UR8][R190.64], !P2 ;  /* 0x70004000be047fae */ /* 0x000fe6000d121848 */
[C---:B------:R-:W-:Y:S01]  /*338c0*/  IMAD.WIDE R194, R251.reuse, 0x4, R194 ;  /* 0x00000004fbc27825 */ /* 0x040fe200078e02c2 */
[----:B------:R-:W-:Y:S03]  /*338d0*/  LDGSTS.E [R4+0x74004], desc[UR8][R192.64], !P2 ;  /* 0x74004000c0047fae */ /* 0x000fe6000d121848 */
[----:B------:R-:W-:Y:S01]  /*338e0*/  IMAD.WIDE R196, R251, 0x4, R196 ;  /* 0x00000004fbc47825 */ /* 0x000fe200078e02c4 */
[----:B------:R-:W-:Y:S01]  /*338f0*/  LDGSTS.E [R4+0x70008], desc[UR8][R194.64], !P3 ;  /* 0x70008000c2047fae */ /* 0x000fe2000d921848 */
[----:B------:R-:W-:-:S03]  /*33900*/  ISETP.GE.U32.AND P2, PT, R199, 0x7ffffd82, PT ;  /* 0x7ffffd82c700780c */ /* 0x000fc60003f46070 */
[----:B------:R-:W-:Y:S01]  /*33910*/  LDGSTS.E [R4+0x74008], desc[UR8][R196.64], !P3 ;  /* 0x74008000c4047fae */ /* 0x000fe2000d921848 */
[----:B------:R-:W-:Y:S01]  /*33920*/  ISETP.GE.U32.AND P3, PT, R198, 0x7ffffd81, PT ;  /* 0x7ffffd81c600780c */ /* 0x000fe20003f66070 */
[C---:B------:R-:W-:Y:S02]  /*33930*/  IMAD.WIDE R198, R251.reuse, 0x4, R14 ;  /* 0x00000004fbc67825 */ /* 0x040fe400078e020e */
[----:B------:R-:W2:Y:S02]  /*33940*/  LDL.LU.64 R14, [R1+0x4c0] ;  /* 0x0004c000010e7983 */ /* 0x000ea40000300a00 */
[C---:B------:R-:W-:Y:S01]  /*33950*/  IMAD.WIDE R202, R251.reuse, 0x4, R242 ;  /* 0x00000004fbca7825 */ /* 0x040fe200078e02f2 */
[----:B------:R-:W-:Y:S01]  /*33960*/  ISETP.GE.U32.AND P4, PT, R200, 0x7ffffd83, PT ;  /* 0x7ffffd83c800780c */ /* 0x000fe20003f86070 */
[----:B------:R-:W3:Y:S02]  /*33970*/  LDL.LU.64 R242, [R1+0x4b8] ;  /* 0x0004b80001f27983 */ /* 0x000ee40000300a00 */
[----:B------:R-:W-:-:S02]  /*33980*/  IMAD.WIDE R200, R251, 0x4, R238 ;  /* 0x00000004fbc87825 */ /* 0x000fc400078e02ee */
[----:B------:R-:W4:Y:S02]  /*33990*/  LDL.LU.64 R238, [R1+0x4b0] ;  /* 0x0004b00001ee7983 */ /* 0x000f240000300a00 */
[C---:B------:R-:W-:Y:S02]  /*339a0*/  IMAD.WIDE R204, R251.reuse, 0x4, R204 ;  /* 0x00000004fbcc7825 */ /* 0x040fe400078e02cc */
[----:B------:R-:W-:Y:S02]  /*339b0*/  LDGSTS.E [R4+0x7000c], desc[UR8][R198.64], !P6 ;  /* 0x7000c000c6047fae */ /* 0x000fe4000f121848 */
[C---:B------:R-:W-:Y:S02]  /*339c0*/  IMAD.WIDE R206, R251.reuse, 0x4, R206 ;  /* 0x00000004fbce7825 */ /* 0x040fe400078e02ce */
[----:B------:R-:W-:Y:S02]  /*339d0*/  LDGSTS.E [R4+0x7400c], desc[UR8][R200.64], !P6 ;  /* 0x7400c000c8047fae */ /* 0x000fe4000f121848 */
[----:B------:R-:W-:-:S02]  /*339e0*/  IMAD.WIDE R208, R251, 0x4, R208 ;  /* 0x00000004fbd07825 */ /* 0x000fc400078e02d0 */
[----:B------:R-:W-:Y:S02]  /*339f0*/  LDGSTS.E [R4+0x78000], desc[UR8][R202.64], !P5 ;  /* 0x78000000ca047fae */ /* 0x000fe4000e921848 */
[C---:B------:R-:W-:Y:S02]  /*33a00*/  IMAD.WIDE R210, R251.reuse, 0x4, R210 ;  /* 0x00000004fbd27825 */ /* 0x040fe400078e02d2 */
[----:B------:R-:W-:Y:S02]  /*33a10*/  LDGSTS.E [R4+0x7c000], desc[UR8][R204.64], !P5 ;  /* 0x7c000000cc047fae */ /* 0x000fe4000e921848 */
[C---:B------:R-:W-:Y:S02]  /*33a20*/  IMAD.WIDE R212, R251.reuse, 0x4, R212 ;  /* 0x00000004fbd47825 */ /* 0x040fe400078e02d4 */
[----:B------:R-:W-:Y:S02]  /*33a30*/  LDGSTS.E [R4+0x78004], desc[UR8][R206.64], !P4 ;  /* 0x78004000ce047fae */ /* 0x000fe4000e121848 */
[----:B------:R-:W-:-:S02]  /*33a40*/  IMAD.WIDE R214, R251, 0x4, R214 ;  /* 0x00000004fbd67825 */ /* 0x000fc400078e02d6 */
[----:B------:R-:W-:Y:S02]  /*33a50*/  LDGSTS.E [R4+0x7c004], desc[UR8][R208.64], !P4 ;  /* 0x7c004000d0047fae */ /* 0x000fe4000e121848 */
[C---:B------:R-:W-:Y:S02]  /*33a60*/  IMAD.WIDE R8, R251.reuse, 0x4, R240 ;  /* 0x00000004fb087825 */ /* 0x040fe400078e02f0 */
[----:B------:R-:W4:Y:S02]  /*33a70*/  LDL.LU.64 R240, [R1+0x4a8] ;  /* 0x0004a80001f07983 */ /* 0x000f240000300a00 */
[C---:B------:R-:W-:Y:S02]  /*33a80*/  IMAD.WIDE R10, R251.reuse, 0x4, R24 ;  /* 0x00000004fb0a7825 */ /* 0x040fe400078e0218 */
[----:B------:R1:W-:Y:S04]  /*33a90*/  STL.64 [R1+0x7c0], R8 ;  /* 0x0007c00801007387 */ /* 0x0003e80000100a00 */
[----:B------:R-:W4:Y:S04]  /*33aa0*/  LDL.LU.64 R26, [R1+0x4a0] ;  /* 0x0004a000011a7983 */ /* 0x000f280000300a00 */
[----:B------:R1:W-:Y:S02]  /*33ab0*/  STL.64 [R1+0x7c8], R10 ;  /* 0x0007c80a01007387 */ /* 0x0003e40000100a00 */
[----:B-1----:R-:W-:-:S02]  /*33ac0*/  IMAD.WIDE R8, R251, 0x4, R22 ;  /* 0x00000004fb087825 */ /* 0x002fc400078e0216 */
[----:B------:R-:W4:Y:S04]  /*33ad0*/  LDL.LU.64 R24, [R1+0x498] ;  /* 0x0004980001187983 */ /* 0x000f280000300a00 */
[----:B------:R1:W-:Y:S04]  /*33ae0*/  STL.64 [R1+0x7d0], R8 ;  /* 0x0007d00801007387 */ /* 0x0003e80000100a00 */
[----:B------:R-:W4:Y:S01]  /*33af0*/  LDL.LU.64 R22, [R1+0x490] ;  /* 0x0004900001167983 */ /* 0x000f220000300a00 */
[----:B------:R-:W-:-:S03]  /*33b00*/  IMAD.WIDE R10, R251, 0x4, R42 ;  /* 0x00000004fb0a7825 */ /* 0x000fc600078e022a */
[----:B------:R-:W-:Y:S01]  /*33b10*/  LDGSTS.E [R4+0x78008], desc[UR8][R210.64], !P2 ;  /* 0x78008000d2047fae */ /* 0x000fe2000d121848 */
[----:B------:R-:W-:-:S04]  /*33b20*/  IMAD.WIDE R38, R251, 0x4, R38 ;  /* 0x00000004fb267825 */ /* 0x000fc800078e0226 */
[C---:B-1----:R-:W-:Y:S01]  /*33b30*/  IMAD.WIDE R8, R251.reuse, 0x4, R40 ;  /* 0x00000004fb087825 */ /* 0x042fe200078e0228 */
[----:B------:R1:W-:Y:S04]  /*33b40*/  STL.64 [R1+0x7d8], R10 ;  /* 0x0007d80a01007387 */ /* 0x0003e80000100a00 */
[----:B------:R1:W-:Y:S01]  /*33b50*/  STL.64 [R1+0x7e0], R8 ;  /* 0x0007e00801007387 */ /* 0x0003e20000100a00 */
[----:B------:R-:W-:-:S03]  /*33b60*/  IMAD.WIDE R20, R251, 0x4, R20 ;  /* 0x00000004fb147825 */ /* 0x000fc600078e0214 */
[----:B------:R-:W-:Y:S01]  /*33b70*/  STL.64 [R1+0x7e8], R38 ;  /* 0x0007e82601007387 */ /* 0x000fe20000100a00 */
[----:B-1----:R-:W-:-:S03]  /*33b80*/  IMAD.WIDE R10, R251, 0x4, R36 ;  /* 0x00000004fb0a7825 */ /* 0x002fc600078e0224 */
[----:B------:R-:W-:Y:S01]  /*33b90*/  LDGSTS.E [R4+0x7c008], desc[UR8][R212.64], !P2 ;  /* 0x7c008000d4047fae */ /* 0x000fe2000d121848 */
[----:B------:R-:W-:-:S03]  /*33ba0*/  IMAD.WIDE R8, R251, 0x4, R34 ;  /* 0x00000004fb087825 */ /* 0x000fc600078e0222 */
[----:B------:R1:W-:Y:S04]  /*33bb0*/  STL.64 [R1+0x7f0], R10 ;  /* 0x0007f00a01007387 */ /* 0x0003e80000100a00 */
[----:B------:R1:W-:Y:S04]  /*33bc0*/  STL.64 [R1+0x7f8], R8 ;  /* 0x0007f80801007387 */ /* 0x0003e80000100a00 */
[----:B------:R1:W-:Y:S02]  /*33bd0*/  STL.64 [R1+0x9c0], R20 ;  /* 0x0009c01401007387 */ /* 0x0003e40000100a00 */
[----:B-1----:R-:W-:-:S02]  /*33be0*/  IMAD.WIDE R10, R251, 0x4, R18 ;  /* 0x00000004fb0a7825 */ /* 0x002fc400078e0212 */
[----:B------:R-:W-:Y:S02]  /*33bf0*/  LDGSTS.E [R4+0x7800c], desc[UR8][R214.64], !P3 ;  /* 0x7800c000d6047fae */ /* 0x000fe4000d921848 */
[C---:B------:R-:W-:Y:S02]  /*33c00*/  IMAD.WIDE R8, R251.reuse, 0x4, R16 ;  /* 0x00000004fb087825 */ /* 0x040fe400078e0210 */
[----:B------:R-:W4:Y:S04]  /*33c10*/  LDL.LU.64 R20, [R1+0x488] ;  /* 0x0004880001147983 */ /* 0x000f280000300a00 */
[----:B------:R1:W-:Y:S04]  /*33c20*/  STL.64 [R1+0x9c8], R10 ;  /* 0x0009c80a01007387 */ /* 0x0003e80000100a00 */
[----:B------:R-:W4:Y:S04]  /*33c30*/  LDL.LU.64 R18, [R1+0x480] ;  /* 0x0004800001127983 */ /* 0x000f280000300a00 */
[----:B------:R1:W-:Y:S04]  /*33c40*/  STL.64 [R1+0x9d0], R8 ;  /* 0x0009d00801007387 */ /* 0x0003e80000100a00 */
[----:B------:R-:W4:Y:S01]  /*33c50*/  LDL.LU.64 R16, [R1+0x478] ;  /* 0x0004780001107983 */ /* 0x000f220000300a00 */
[----:B-1----:R-:W-:-:S04]  /*33c60*/  IMAD.WIDE R10, R251, 0x4, R32 ;  /* 0x00000004fb0a7825 */ /* 0x002fc800078e0220 */
[C---:B------:R-:W-:Y:S01]  /*33c70*/  IMAD.WIDE R28, R251.reuse, 0x4, R28 ;  /* 0x00000004fb1c7825 */ /* 0x040fe200078e021c */
[----:B------:R2:W-:Y:S03]  /*33c80*/  STL.64 [R1+0x9d8], R10 ;  /* 0x0009d80a01007387 */ /* 0x0005e60000100a00 */
[----:B------:R-:W-:-:S05]  /*33c90*/  IMAD.WIDE R8, R251, 0x4, R30 ;  /* 0x00000004fb087825 */ /* 0x000fca00078e021e */
[----:B------:R3:W-:Y:S04]  /*33ca0*/  STL.64 [R1+0x9e0], R8 ;  /* 0x0009e00801007387 */ /* 0x0007e80000100a00 */
[----:B------:R-:W-:Y:S04]  /*33cb0*/  STL.64 [R1+0x9e8], R28 ;  /* 0x0009e81c01007387 */ /* 0x000fe80000100a00 */
[----:B------:R-:W4:Y:S01]  /*33cc0*/  LDL.LU.64 R230, [R1+0x470] ;  /* 0x0004700001e67983 */ /* 0x000f220000300a00 */
[----:B--2---:R-:W-:-:S05]  /*33cd0*/  IMAD.WIDE R10, R251, 0x4, R14 ;  /* 0x00000004fb0a7825 */ /* 0x004fca00078e020e */
[----:B------:R4:W-:Y:S01]  /*33ce0*/  STL.64 [R1+0x9f0], R10 ;  /* 0x0009f00a01007387 */ /* 0x0009e20000100a00 */
[----:B---3--:R-:W-:-:S03]  /*33cf0*/  IMAD.WIDE R8, R251, 0x4, R242 ;  /* 0x00000004fb087825 */ /* 0x008fc600078e02f2 */
[----:B------:R-:W2:Y:S04]  /*33d00*/  LDL.LU.64 R232, [R1+0x468] ;  /* 0x0004680001e87983 */ /* 0x000ea80000300a00 */
[----:B------:R1:W-:Y:S04]  /*33d10*/  STL.64 [R1+0x9f8], R8 ;  /* 0x0009f80801007387 */ /* 0x0003e80000100a00 */
[----:B------:R-:W3:Y:S04]  /*33d20*/  LDL.LU.64 R234, [R1+0x460] ;  /* 0x0004600001ea7983 */ /* 0x000ee80000300a00 */
[----:B------:R-:W3:Y:S04]  /*33d30*/  LDL.LU.64 R236, [R1+0x458] ;  /* 0x0004580001ec7983 */ /* 0x000ee80000300a00 */
[----:B------:R-:W3:Y:S04]  /*33d40*/  LDL.LU.64 R242, [R1+0x450] ;  /* 0x0004500001f27983 */ /* 0x000ee80000300a00 */
[----:B------:R-:W3:Y:S01]  /*33d50*/  LDL.LU.64 R44, [R1+0x448] ;  /* 0x00044800012c7983 */ /* 0x000ee20000300a00 */
[----:B----4-:R-:W-:-:S03]  /*33d60*/  IMAD.WIDE R10, R251, 0x4, R238 ;  /* 0x00000004fb0a7825 */ /* 0x010fc600078e02ee */
[----:B------:R-:W4:Y:S04]  /*33d70*/  LDL.LU.64 R42, [R1+0x440] ;  /* 0x00044000012a7983 */ /* 0x000f280000300a00 */
[----:B------:R-:W4:Y:S01]  /*33d80*/  LDL.LU.64 R14, [R1+0x438] ;  /* 0x00043800010e7983 */ /* 0x000f220000300a00 */
[----:B-1----:R-:W-:-:S03]  /*33d90*/  IMAD.WIDE R8, R251, 0x4, R240 ;  /* 0x00000004fb087825 */ /* 0x002fc600078e02f0 */
[----:B------:R-:W4:Y:S04]  /*33da0*/  LDL.LU.64 R238, [R1+0x430] ;  /* 0x0004300001ee7983 */ /* 0x000f280000300a00 */
[----:B------:R1:W-:Y:S01]  /*33db0*/  STL.64 [R1+0xc48], R10 ;  /* 0x000c480a01007387 */ /* 0x0003e20000100a00 */
[----:B------:R-:W-:-:S03]  /*33dc0*/  IMAD.WIDE R26, R251, 0x4, R26 ;  /* 0x00000004fb1a7825 */ /* 0x000fc600078e021a */
[----:B------:R-:W4:Y:S04]  /*33dd0*/  LDL.LU.64 R240, [R1+0x428] ;  /* 0x0004280001f07983 */ /* 0x000f280000300a00 */
[----:B------:R1:W-:Y:S02]  /*33de0*/  STL.64 [R1+0xc58], R8 ;  /* 0x000c580801007387 */ /* 0x0003e40000100a00 */
[C---:B-1----:R-:W-:Y:S02]  /*33df0*/  IMAD.WIDE R10, R251.reuse, 0x4, R24 ;  /* 0x00000004fb0a7825 */ /* 0x042fe400078e0218 */
[----:B------:R1:W-:Y:S04]  /*33e00*/  STL.64 [R1+0xc68], R26 ;  /* 0x000c681a01007387 */ /* 0x0003e80000100a00 */
[----:B------:R-:W4:Y:S01]  /*33e10*/  LDL.LU.64 R40, [R1+0x420] ;  /* 0x0004200001287983 */ /* 0x000f220000300a00 */
[----:B------:R-:W-:-:S03]  /*33e20*/  IMAD.WIDE R8, R251, 0x4, R22 ;  /* 0x00000004fb087825 */ /* 0x000fc600078e0216 */
[----:B------:R1:W-:Y:S04]  /*33e30*/  STL.64 [R1+0xc78], R10 ;  /* 0x000c780a01007387 */ /* 0x0003e80000100a00 */
[----:B------:R-:W4:Y:S04]  /*33e40*/  LDL.LU.64 R38, [R1+0x418] ;  /* 0x0004180001267983 */ /* 0x000f280000300a00 */
[----:B------:R1:W-:Y:S04]  /*33e50*/  STL.64 [R1+0xc88], R8 ;  /* 0x000c880801007387 */ /* 0x0003e80000100a00 */
[----:B------:R-:W4:Y:S04]  /*33e60*/  LDL.LU.64 R36, [R1+0x410] ;  /* 0x0004100001247983 */ /* 0x000f280000300a00 */
[----:B------:R-:W4:Y:S04]  /*33e70*/  LDL.LU.64 R34, [R1+0x408] ;  /* 0x0004080001227983 */ /* 0x000f280000300a00 */
[----:B------:R-:W4:Y:S04]  /*33e80*/  LDL.LU.64 R32, [R1+0x400] ;  /* 0x0004000001207983 */ /* 0x000f280000300a00 */
[----:B-1----:R-:W4:Y:S04]  /*33e90*/  LDL.LU.64 R26, [R1+0x3f8] ;  /* 0x0003f800011a7983 */ /* 0x002f280000300a00 */
[----:B------:R-:W4:Y:S04]  /*33ea0*/  LDL.LU.64 R24, [R1+0x3f0] ;  /* 0x0003f00001187983 */ /* 0x000f280000300a00 */
[----:B------:R-:W4:Y:S01]  /*33eb0*/  LDL.LU.64 R22, [R1+0x3e8] ;  /* 0x0003e80001167983 */ /* 0x000f220000300a00 */
[----:B------:R-:W-:-:S05]  /*33ec0*/  IMAD.WIDE R20, R251, 0x4, R20 ;  /* 0x00000004fb147825 */ /* 0x000fca00078e0214 */
[----:B------:R1:W-:Y:S01]  /*33ed0*/  STL.64 [R1+0xc98], R20 ;  /* 0x000c981401007387 */ /* 0x0003e20000100a00 */
[----:B------:R-:W-:-:S03]  /*33ee0*/  IMAD.WIDE R10, R251, 0x4, R18 ;  /* 0x00000004fb0a7825 */ /* 0x000fc600078e0212 */
[----:B------:R-:W4:Y:S04]  /*33ef0*/  LDL.LU.64 R30, [R1+0x3e0] ;  /* 0x0003e000011e7983 */ /* 0x000f280000300a00 */
[----:B------:R-:W-:Y:S01]  /*33f00*/  STL.64 [R1+0xca8], R10 ;  /* 0x000ca80a01007387 */ /* 0x000fe20000100a00 */
[----:B------:R-:W-:-:S03]  /*33f10*/  IMAD.WIDE R8, R251, 0x4, R16 ;  /* 0x00000004fb087825 */ /* 0x000fc600078e0210 */
[----:B------:R-:W4:Y:S04]  /*33f20*/  LDL.LU.64 R28, [R1+0x3d8] ;  /* 0x0003d800011c7983 */ /* 0x000f280000300a00 */
[----:B------:R1:W-:Y:S04]  /*33f30*/  STL.64 [R1+0xcb8], R8 ;  /* 0x000cb80801007387 */ /* 0x0003e80000100a00 */
[----:B-1----:R-:W4:Y:S04]  /*33f40*/  LDL.LU.64 R20, [R1+0x3d0] ;  /* 0x0003d00001147983 */ /* 0x002f280000300a00 */
[----:B------:R-:W4:Y:S04]  /*33f50*/  LDL.LU.64 R18, [R1+0x3c8] ;  /* 0x0003c80001127983 */ /* 0x000f280000300a00 */
[----:B------:R-:W4:Y:S01]  /*33f60*/  LDL.LU.64 R16, [R1+0x3c0] ;  /* 0x0003c00001107983 */ /* 0x000f220000300a00 */
[----:B------:R-:W-:-:S05]  /*33f70*/  IMAD.WIDE R8, R251, 0x4, R230 ;  /* 0x00000004fb087825 */ /* 0x000fca00078e02e6 */
[----:B------:R1:W-:Y:S01]  /*33f80*/  STL.64 [R1+0x15a0], R8 ;  /* 0x0015a00801007387 */ /* 0x0003e20000100a00 */
[----:B--2---:R-:W-:-:S04]  /*33f90*/  IMAD.WIDE R230, R251, 0x4, R232 ;  /* 0x00000004fbe67825 */ /* 0x004fc800078e02e8 */
[C---:B---3--:R-:W-:Y:S01]  /*33fa0*/  IMAD.WIDE R10, R251.reuse, 0x4, R234 ;  /* 0x00000004fb0a7825 */ /* 0x048fe200078e02ea */
[----:B------:R-:W-:Y:S03]  /*33fb0*/  STL.64 [R1+0x15a8], R230 ;  /* 0x0015a8e601007387 */ /* 0x000fe60000100a00 */
[C---:B-1----:R-:W-:Y:S01]  /*33fc0*/  IMAD.WIDE R8, R251.reuse, 0x4, R236 ;  /* 0x00000004fb087825 */ /* 0x042fe200078e02ec */
[----:B------:R4:W-:Y:S03]  /*33fd0*/  STL.64 [R1+0x15b0], R10 ;  /* 0x0015b00a01007387 */ /* 0x0009e60000100a00 */
[C---:B------:R-:W-:Y:S01]  /*33fe0*/  IMAD.WIDE R242, R251.reuse, 0x4, R242 ;  /* 0x00000004fbf27825 */ /* 0x040fe200078e02f2 */
[----:B------:R1:W-:Y:S03]  /*33ff0*/  STL.64 [R1+0x15b8], R8 ;  /* 0x0015b80801007387 */ /* 0x0003e60000100a00 */
[----:B------:R-:W-:-:S04]  /*34000*/  IMAD.WIDE R44, R251, 0x4, R44 ;  /* 0x00000004fb2c7825 */ /* 0x000fc800078e022c */
[C---:B----4-:R-:W-:Y:S01]  /*34010*/  IMAD.WIDE R10, R251.reuse, 0x4, R42 ;  /* 0x00000004fb0a7825 */ /* 0x050fe200078e022a */
[----:B------:R-:W-:Y:S03]  /*34020*/  STL.64 [R1+0x15c8], R44 ;  /* 0x0015c82c01007387 */ /* 0x000fe60000100a00 */
[C---:B-1----:R-:W-:Y:S01]  /*34030*/  IMAD.WIDE R8, R251.reuse, 0x4, R14 ;  /* 0x00000004fb087825 */ /* 0x042fe200078e020e */
[----:B------:R-:W-:Y:S04]  /*34040*/  STL.64 [R1+0x15c0], R242 ;  /* 0x0015c0f201007387 */ /* 0x000fe80000100a00 */
[----:B------:R1:W-:Y:S04]  /*34050*/  STL.64 [R1+0x15d0], R10 ;  /* 0x0015d00a01007387 */ /* 0x0003e80000100a00 */
[----:B------:R-:W-:Y:S04]  /*34060*/  STL.64 [R1+0x1720], R242 ;  /* 0x001720f201007387 */ /* 0x000fe80000100a00 */
[----:B------:R2:W-:Y:S01]  /*34070*/  STL.64 [R1+0x15d8], R8 ;  /* 0x0015d80801007387 */ /* 0x0005e20000100a00 */
[----:B-1----:R-:W-:-:S03]  /*34080*/  IMAD.WIDE R10, R251, 0x4, R238 ;  /* 0x00000004fb0a7825 */ /* 0x002fc600078e02ee */
[----:B------:R-:W3:Y:S04]  /*34090*/  LDL.LU.64 R14, [R1+0x3b8] ;  /* 0x0003b800010e7983 */ /* 0x000ee80000300a00 */
[----:B------:R1:W-:Y:S01]  /*340a0*/  STL.64 [R1+0x780], R10 ;  /* 0x0007800a01007387 */ /* 0x0003e20000100a00 */
[----:B--2---:R-:W-:-:S03]  /*340b0*/  IMAD.WIDE R8, R251, 0x4, R240 ;  /* 0x00000004fb087825 */ /* 0x004fc600078e02f0 */
[----:B------:R-:W2:Y:S04]  /*340c0*/  LDL.LU.64 R238, [R1+0x3b0] ;  /* 0x0003b00001ee7983 */ /* 0x000ea80000300a00 */
[----:B------:R4:W-:Y:S01]  /*340d0*/  STL.64 [R1+0x788], R8 ;  /* 0x0007880801007387 */ /* 0x0009e20000100a00 */
[----:B-1----:R-:W-:-:S03]  /*340e0*/  IMAD.WIDE R10, R251, 0x4, R40 ;  /* 0x00000004fb0a7825 */ /* 0x002fc600078e0228 */
[----:B------:R-:W2:Y:S04]  /*340f0*/  LDL.LU.64 R240, [R1+0x3a8] ;  /* 0x0003a80001f07983 */ /* 0x000ea80000300a00 */
[----:B------:R1:W-:Y:S01]  /*34100*/  STL.64 [R1+0x790], R10 ;  /* 0x0007900a01007387 */ /* 0x0003e20000100a00 */
[----:B----4-:R-:W-:-:S04]  /*34110*/  IMAD.WIDE R8, R251, 0x4, R38 ;  /* 0x00000004fb087825 */ /* 0x010fc800078e0226 */
[C---:B------:R-:W-:Y:S01]  /*34120*/  IMAD.WIDE R36, R251.reuse, 0x4, R36 ;  /* 0x00000004fb247825 */ /* 0x040fe200078e0224 */
[----:B------:R4:W-:Y:S03]  /*34130*/  STL.64 [R1+0x798], R8 ;  /* 0x0007980801007387 */ /* 0x0009e60000100a00 */
[C---:B-1----:R-:W-:Y:S01]  /*34140*/  IMAD.WIDE R10, R251.reuse, 0x4, R34 ;  /* 0x00000004fb0a7825 */ /* 0x042fe200078e0222 */
[----:B------:R-:W-:Y:S03]  /*34150*/  STL.64 [R1+0x7a0], R36 ;  /* 0x0007a02401007387 */ /* 0x000fe60000100a00 */
[C---:B------:R-:W-:Y:S01]  /*34160*/  IMAD.WIDE R26, R251.reuse, 0x4, R26 ;  /* 0x00000004fb1a7825 */ /* 0x040fe200078e021a */
[----:B------:R1:W-:Y:S03]  /*34170*/  STL.64 [R1+0x7a8], R10 ;  /* 0x0007a80a01007387 */ /* 0x0003e60000100a00 */
[----:B----4-:R-:W-:-:S05]  /*34180*/  IMAD.WIDE R8, R251, 0x4, R32 ;  /* 0x00000004fb087825 */ /* 0x010fca00078e0220 */
[----:B------:R4:W-:Y:S01]  /*34190*/  STL.64 [R1+0x7b0], R8 ;  /* 0x0007b00801007387 */ /* 0x0009e20000100a00 */
[----:B-1----:R-:W-:-:S03]  /*341a0*/  IMAD.WIDE R10, R251, 0x4, R24 ;  /* 0x00000004fb0a7825 */ /* 0x002fc600078e0218 */
[----:B------:R1:W-:Y:S01]  /*341b0*/  STL.64 [R1+0x7b8], R26 ;  /* 0x0007b81a01007387 */ /* 0x0003e20000100a00 */
[----:B----4-:R-:W-:-:S03]  /*341c0*/  IMAD.WIDE R8, R251, 0x4, R22 ;  /* 0x00000004fb087825 */ /* 0x010fc600078e0216 */
[----:B-1----:R-:W4:Y:S04]  /*341d0*/  LDL.LU.64 R26, [R1+0x3a0] ;  /* 0x0003a000011a7983 */ /* 0x002f280000300a00 */
[----:B------:R1:W-:Y:S04]  /*341e0*/  STL.64 [R1+0x980], R10 ;  /* 0x0009800a01007387 */ /* 0x0003e80000100a00 */
[----:B------:R-:W4:Y:S04]  /*341f0*/  LDL.LU.64 R24, [R1+0x398] ;  /* 0x0003980001187983 */ /* 0x000f280000300a00 */
[----:B------:R1:W-:Y:S04]  /*34200*/  STL.64 [R1+0x988], R8 ;  /* 0x0009880801007387 */ /* 0x0003e80000100a00 */
[----:B------:R-:W4:Y:S01]  /*34210*/  LDL.LU.64 R22, [R1+0x390] ;  /* 0x0003900001167983 */ /* 0x000f220000300a00 */
[----:B-1----:R-:W-:-:S04]  /*34220*/  IMAD.WIDE R10, R251, 0x4, R28 ;  /* 0x00000004fb0a7825 */ /* 0x002fc800078e021c */
[----:B------:R-:W-:-:S04]  /*34230*/  IMAD.WIDE R20, R251, 0x4, R20 ;  /* 0x00000004fb147825 */ /* 0x000fc800078e0214 */
[----:B------:R-:W-:-:S05]  /*34240*/  IMAD.WIDE R8, R251, 0x4, R30 ;  /* 0x00000004fb087825 */ /* 0x000fca00078e021e */
[----:B------:R1:W-:Y:S04]  /*34250*/  STL.64 [R1+0x990], R8 ;  /* 0x0009900801007387 */ /* 0x0003e80000100a00 */
[----:B------:R1:W-:Y:S04]  /*34260*/  STL.64 [R1+0x998], R10 ;  /* 0x0009980a01007387 */ /* 0x0003e80000100a00 */
[----:B------:R-:W-:Y:S01]  /*34270*/  STL.64 [R1+0x9a0], R20 ;  /* 0x0009a01401007387 */ /* 0x000fe20000100a00 */
[----:B-1----:R-:W-:-:S03]  /*34280*/  IMAD.WIDE R8, R251, 0x4, R18 ;  /* 0x00000004fb087825 */ /* 0x002fc600078e0212 */
[----:B------:R-:W4:Y:S01]  /*34290*/  LDL.LU.64 R242, [R1+0x388] ;  /* 0x0003880001f27983 */ /* 0x000f220000300a00 */
[----:B------:R-:W-:-:S03]  /*342a0*/  IMAD.WIDE R10, R251, 0x4, R16 ;  /* 0x00000004fb0a7825 */ /* 0x000fc600078e0210 */
[----:B------:R1:W-:Y:S04]  /*342b0*/  STL.64 [R1+0x9a8], R8 ;  /* 0x0009a80801007387 */ /* 0x0003e80000100a00 */
[----:B-1----:R-:W4:Y:S04]  /*342c0*/  LDL.LU.64 R8, [R1+0x380] ;  /* 0x0003800001087983 */ /* 0x002f280000300a00 */
[----:B------:R1:W-:Y:S04]  /*342d0*/  STL.64 [R1+0x9b0], R10 ;  /* 0x0009b00a01007387 */ /* 0x0003e80000100a00 */
[----:B-1----:R-:W4:Y:S04]  /*342e0*/  LDL.LU.64 R10, [R1+0x378] ;  /* 0x00037800010a7983 */ /* 0x002f280000300a00 */
[----:B------:R-:W4:Y:S04]  /*342f0*/  LDL.LU.64 R230, [R1+0x370] ;  /* 0x0003700001e67983 */ /* 0x000f280000300a00 */
[----:B------:R-:W4:Y:S04]  /*34300*/  LDL.LU.64 R232, [R1+0x368] ;  /* 0x0003680001e87983 */ /* 0x000f280000300a00 */
[----:B------:R-:W4:Y:S04]  /*34310*/  LDL.LU.64 R234, [R1+0x360] ;  /* 0x0003600001ea7983 */ /* 0x000f280000300a00 */
[----:B------:R-:W4:Y:S04]  /*34320*/  LDL.LU.64 R236, [R1+0x358] ;  /* 0x0003580001ec7983 */ /* 0x000f280000300a00 */
[----:B------:R-:W4:Y:S04]  /*34330*/  LDL.LU.64 R44, [R1+0x350] ;  /* 0x00035000012c7983 */ /* 0x000f280000300a00 */
[----:B------:R-:W4:Y:S04]  /*34340*/  LDL.LU.64 R42, [R1+0x348] ;  /* 0x00034800012a7983 */ /* 0x000f280000300a00 */
[----:B------:R-:W4:Y:S04]  /*34350*/  LDL.LU.64 R20, [R1+0x340] ;  /* 0x0003400001147983 */ /* 0x000f280000300a00 */
[----:B------:R-:W4:Y:S04]  /*34360*/  LDL.LU.64 R18, [R1+0x338] ;  /* 0x0003380001127983 */ /* 0x000f280000300a00 */
[----:B------:R-:W4:Y:S01]  /*34370*/  LDL.LU.64 R16, [R1+0x330] ;  /* 0x0003300001107983 */ /* 0x000f220000300a00 */
[----:B---3--:R-:W-:-:S05]  /*34380*/  IMAD.WIDE R30, R251, 0x4, R14 ;  /* 0x00000004fb1e7825 */ /* 0x008fca00078e020e */
[----:B------:R-:W-:Y:S01]  /*34390*/  STL.64 [R1+0x9b8], R30 ;  /* 0x0009b81e01007387 */ /* 0x000fe20000100a00 */
[----:B--2---:R-:W-:-:S03]  /*343a0*/  IMAD.WIDE R28, R251, 0x4, R238 ;  /* 0x00000004fb1c7825 */ /* 0x004fc600078e02ee */
[----:B------:R-:W2:Y:S04]  /*343b0*/  LDL.LU.64 R40, [R1+0x328] ;  /* 0x0003280001287983 */ /* 0x000ea80000300a00 */
[----:B------:R-:W-:Y:S01]  /*343c0*/  STL.64 [R1+0xbc8], R28 ;  /* 0x000bc81c01007387 */ /* 0x000fe20000100a00 */
[----:B------:R-:W-:-:S03]  /*343d0*/  IMAD.WIDE R14, R251, 0x4, R240 ;  /* 0x00000004fb0e7825 */ /* 0x000fc600078e02f0 */
[----:B------:R-:W3:Y:S04]  /*343e0*/  LDL.LU.64 R38, [R1+0x320] ;  /* 0x0003200001267983 */ /* 0x000ee80000300a00 */
[----:B------:R1:W-:Y:S04]  /*343f0*/  STL.64 [R1+0xbd8], R14 ;  /* 0x000bd80e01007387 */ /* 0x0003e80000100a00 */
[----:B------:R-:W3:Y:S04]  /*34400*/  LDL.LU.64 R36, [R1+0x318] ;  /* 0x0003180001247983 */ /* 0x000ee80000300a00 */
[----:B------:R-:W3:Y:S04]  /*34410*/  LDL.LU.64 R34, [R1+0x310] ;  /* 0x0003100001227983 */ /* 0x000ee80000300a00 */
[----:B------:R-:W3:Y:S04]  /*34420*/  LDL.LU.64 R32, [R1+0x308] ;  /* 0x0003080001207983 */ /* 0x000ee80000300a00 */
[----:B-1----:R-:W3:Y:S04]  /*34430*/  LDL.LU.64 R14, [R1+0x300] ;  /* 0x00030000010e7983 */ /* 0x002ee80000300a00 */
[----:B------:R-:W3:Y:S04]  /*34440*/  LDL.LU.64 R238, [R1+0x2f8] ;  /* 0x0002f80001ee7983 */ /* 0x000ee80000300a00 */
[----:B------:R-:W3:Y:S01]  /*34450*/  LDL.LU.64 R240, [R1+0x2f0] ;  /* 0x0002f00001f07983 */ /* 0x000ee20000300a00 */
[----:B----4-:R-:W-:-:S05]  /*34460*/  IMAD.WIDE R26, R251, 0x4, R26 ;  /* 0x00000004fb1a7825 */ /* 0x010fca00078e021a */
[----:B------:R1:W-:Y:S01]  /*34470*/  STL.64 [R1+0xbe8], R26 ;  /* 0x000be81a01007387 */ /* 0x0003e20000100a00 */
[----:B------:R-:W-:-:S03]  /*34480*/  IMAD.WIDE R24, R251, 0x4, R24 ;  /* 0x00000004fb187825 */ /* 0x000fc600078e0218 */
[----:B------:R-:W4:Y:S04]  /*34490*/  LDL.LU.64 R30, [R1+0x2e8] ;  /* 0x0002e800011e7983 */ /* 0x000f280000300a00 */
[----:B------:R1:W-:Y:S01]  /*344a0*/  STL.64 [R1+0xbf8], R24 ;  /* 0x000bf81801007387 */ /* 0x0003e20000100a00 */
[----:B------:R-:W-:-:S03]  /*344b0*/  IMAD.WIDE R22, R251, 0x4, R22 ;  /* 0x00000004fb167825 */ /* 0x000fc600078e0216 */
[----:B------:R-:W4:Y:S04]  /*344c0*/  LDL.LU.64 R28, [R1+0x2e0] ;  /* 0x0002e000011c7983 */ /* 0x000f280000300a00 */
[----:B------:R1:W-:Y:S04]  /*344d0*/  STL.64 [R1+0xc08], R22 ;  /* 0x000c081601007387 */ /* 0x0003e80000100a00 */
[----:B-1----:R-:W4:Y:S04]  /*344e0*/  LDL.LU.64 R26, [R1+0x2d8] ;  /* 0x0002d800011a7983 */ /* 0x002f280000300a00 */
[----:B------:R-:W4:Y:S04]  /*344f0*/  LDL.LU.64 R24, [R1+0x2d0] ;  /* 0x0002d00001187983 */ /* 0x000f280000300a00 */
[----:B------:R-:W4:Y:S01]  /*34500*/  LDL.LU.64 R22, [R1+0x2c8] ;  /* 0x0002c80001167983 */ /* 0x000f220000300a00 */
[----:B------:R-:W-:-:S05]  /*34510*/  IMAD.WIDE R242, R251, 0x4, R242 ;  /* 0x00000004fbf27825 */ /* 0x000fca00078e02f2 */
[----:B------:R1:W-:Y:S02]  /*34520*/  STL.64 [R1+0xc18], R242 ;  /* 0x000c18f201007387 */ /* 0x0003e40000100a00 */
[----:B-1----:R-:W-:-:S05]  /*34530*/  IMAD.WIDE R242, R251, 0x4, R8 ;  /* 0x00000004fbf27825 */ /* 0x002fca00078e0208 */
[----:B------:R-:W-:Y:S01]  /*34540*/  STL.64 [R1+0xc28], R242 ;  /* 0x000c28f201007387 */ /* 0x000fe20000100a00 */
[----:B------:R-:W-:-:S04]  /*34550*/  IMAD.WIDE R8, R251, 0x4, R10 ;  /* 0x00000004fb087825 */ /* 0x000fc800078e020a */
[C---:B------:R-:W-:Y:S01]  /*34560*/  IMAD.WIDE R230, R251.reuse, 0x4, R230 ;  /* 0x00000004fbe67825 */ /* 0x040fe200078e02e6 */
[----:B------:R1:W-:Y:S03]  /*34570*/  STL.64 [R1+0xc38], R8 ;  /* 0x000c380801007387 */ /* 0x0003e60000100a00 */
[C---:B------:R-:W-:Y:S01]  /*34580*/  IMAD.WIDE R10, R251.reuse, 0x4, R232 ;  /* 0x00000004fb0a7825 */ /* 0x040fe200078e02e8 */
[----:B------:R1:W-:Y:S04]  /*34590*/  STL.64 [R1+0x1560], R230 ;  /* 0x001560e601007387 */ /* 0x0003e80000100a00 */
[----:B------:R1:W-:Y:S02]  /*345a0*/  STL.64 [R1+0x1568], R10 ;  /* 0x0015680a01007387 */ /* 0x0003e40000100a00 */
[----:B-1----:R-:W-:-:S04]  /*345b0*/  IMAD.WIDE R8, R251, 0x4, R234 ;  /* 0x00000004fb087825 */ /* 0x002fc800078e02ea */
[C---:B------:R-:W-:Y:S01]  /*345c0*/  IMAD.WIDE R230, R251.reuse, 0x4, R236 ;  /* 0x00000004fbe67825 */ /* 0x040fe200078e02ec */
[----:B------:R1:W-:Y:S03]  /*345d0*/  STL.64 [R1+0x1570], R8 ;  /* 0x0015700801007387 */ /* 0x0003e60000100a00 */
[C---:B------:R-:W-:Y:S01]  /*345e0*/  IMAD.WIDE R10, R251.reuse, 0x4, R44 ;  /* 0x00000004fb0a7825 */ /* 0x040fe200078e022c */
[----:B------:R-:W-:Y:S03]  /*345f0*/  STL.64 [R1+0x1578], R230 ;  /* 0x001578e601007387 */ /* 0x000fe60000100a00 */
[C---:B------:R-:W-:Y:S01]  /*34600*/  IMAD.WIDE R20, R251.reuse, 0x4, R20 ;  /* 0x00000004fb147825 */ /* 0x040fe200078e0214 */
[----:B------:R1:W-:Y:S03]  /*34610*/  STL.64 [R1+0x1580], R10 ;  /* 0x0015800a01007387 */ /* 0x0003e60000100a00 */
[----:B-1----:R-:W-:-:S05]  /*34620*/  IMAD.WIDE R8, R251, 0x4, R42 ;  /* 0x00000004fb087825 */ /* 0x002fca00078e022a */
[----:B------:R1:W-:Y:S01]  /*34630*/  STL.64 [R1+0x1588], R8 ;  /* 0x0015880801007387 */ /* 0x0003e20000100a00 */
[----:B------:R-:W-:-:S03]  /*34640*/  IMAD.WIDE R10, R251, 0x4, R18 ;  /* 0x00000004fb0a7825 */ /* 0x000fc600078e0212 */
[----:B------:R1:W-:Y:S02]  /*34650*/  STL.64 [R1+0x1590], R20 ;  /* 0x0015901401007387 */ /* 0x0003e40000100a00 */
[C---:B-1----:R-:W-:Y:S02]  /*34660*/  IMAD.WIDE R8, R251.reuse, 0x4, R16 ;  /* 0x00000004fb087825 */ /* 0x042fe400078e0210 */
[----:B------:R-:W4:Y:S04]  /*34670*/  LDL.LU.64 R20, [R1+0x2b8] ;  /* 0x0002b80001147983 */ /* 0x000f280000300a00 */
[----:B------:R2:W-:Y:S04]  /*34680*/  STL.64 [R1+0x1598], R10 ;  /* 0x0015980a01007387 */ /* 0x0005e80000100a00 */
[----:B------:R-:W4:Y:S04]  /*34690*/  LDL.LU.64 R18, [R1+0x2a8] ;  /* 0x0002a80001127983 */ /* 0x000f280000300a00 */
[----:B------:R3:W-:Y:S04]  /*346a0*/  STL.64 [R1+0x740], R8 ;  /* 0x0007400801007387 */ /* 0x0007e80000100a00 */
[----:B------:R-:W4:Y:S01]  /*346b0*/  LDL.LU.64 R16, [R1+0x298] ;  /* 0x0002980001107983 */ /* 0x000f220000300a00 */
[----:B--2---:R-:W-:-:S05]  /*346c0*/  IMAD.WIDE R10, R251, 0x4, R40 ;  /* 0x00000004fb0a7825 */ /* 0x004fca00078e0228 */
[----:B------:R1:W-:Y:S01]  /*346d0*/  STL.64 [R1+0x748], R10 ;  /* 0x0007480a01007387 */ /* 0x0003e20000100a00 */
[----:B---3--:R-:W-:-:S05]  /*346e0*/  IMAD.WIDE R8, R251, 0x4, R38 ;  /* 0x00000004fb087825 */ /* 0x008fca00078e0226 */
[----:B------:R2:W-:Y:S01]  /*346f0*/  STL.64 [R1+0x750], R8 ;  /* 0x0007500801007387 */ /* 0x0005e20000100a00 */
[----:B------:R-:W-:-:S04]  /*34700*/  IMAD.WIDE R36, R251, 0x4, R36 ;  /* 0x00000004fb247825 */ /* 0x000fc800078e0224 */
[C---:B-1----:R-:W-:Y:S01]  /*34710*/  IMAD.WIDE R10, R251.reuse, 0x4, R34 ;  /* 0x00000004fb0a7825 */ /* 0x042fe200078e0222 */
[----:B------:R-:W-:Y:S03]  /*34720*/  STL.64 [R1+0x758], R36 ;  /* 0x0007582401007387 */ /* 0x000fe60000100a00 */
[C---:B--2---:R-:W-:Y:S01]  /*34730*/  IMAD.WIDE R8, R251.reuse, 0x4, R32 ;  /* 0x00000004fb087825 */ /* 0x044fe200078e0220 */
[----:B------:R1:W-:Y:S03]  /*34740*/  STL.64 [R1+0x760], R10 ;  /* 0x0007600a01007387 */ /* 0x0003e60000100a00 */
[C---:B------:R-:W-:Y:S01]  /*34750*/  IMAD.WIDE R14, R251.reuse, 0x4, R14 ;  /* 0x00000004fb0e7825 */ /* 0x040fe200078e020e */
[----:B------:R2:W-:Y:S04]  /*34760*/  STL.64 [R1+0x768], R8 ;  /* 0x0007680801007387 */ /* 0x0005e80000100a00 */
[----:B------:R3:W-:Y:S01]  /*34770*/  STL.64 [R1+0x770], R14 ;  /* 0x0007700e01007387 */ /* 0x0007e20000100a00 */
[----:B-1----:R-:W-:-:S04]  /*34780*/  IMAD.WIDE R10, R251, 0x4, R238 ;  /* 0x00000004fb0a7825 */ /* 0x002fc800078e02ee */
[C---:B--2---:R-:W-:Y:S01]  /*34790*/  IMAD.WIDE R8, R251.reuse, 0x4, R240 ;  /* 0x00000004fb087825 */ /* 0x044fe200078e02f0 */
[----:B---3--:R-:W2:Y:S04]  /*347a0*/  LDL.LU.64 R14, [R1+0x288] ;  /* 0x00028800010e7983 */ /* 0x008ea80000300a00 */
[----:B------:R4:W-:Y:S04]  /*347b0*/  STL.64 [R1+0x778], R10 ;  /* 0x0007780a01007387 */ /* 0x0009e80000100a00 */
[----:B------:R-:W3:Y:S04]  /*347c0*/  LDL.LU.64 R238, [R1+0x278] ;  /* 0x0002780001ee7983 */ /* 0x000ee80000300a00 */
[----:B------:R1:W-:Y:S01]  /*347d0*/  STL.64 [R1+0x940], R8 ;  /* 0x0009400801007387 */ /* 0x0003e20000100a00 */
[----:B----4-:R-:W-:-:S03]  /*347e0*/  IMAD.WIDE R10, R251, 0x4, R30 ;  /* 0x00000004fb0a7825 */ /* 0x010fc600078e021e */
[----:B------:R-:W4:Y:S04]  /*347f0*/  LDL.LU.64 R240, [R1+0x268] ;  /* 0x0002680001f07983 */ /* 0x000f280000300a00 */
[----:B------:R1:W-:Y:S02]  /*34800*/  STL.64 [R1+0x948], R10 ;  /* 0x0009480a01007387 */ /* 0x0003e40000100a00 */
[----:B-1----:R-:W-:-:S05]  /*34810*/  IMAD.WIDE R8, R251, 0x4, R28 ;  /* 0x00000004fb087825 */ /* 0x002fca00078e021c */
[----:B------:R1:W-:Y:S01]  /*34820*/  STL.64 [R1+0x950], R8 ;  /* 0x0009500801007387 */ /* 0x0003e20000100a00 */
[----:B------:R-:W-:-:S04]  /*34830*/  IMAD.WIDE R26, R251, 0x4, R26 ;  /* 0x00000004fb1a7825 */ /* 0x000fc800078e021a */
[C---:B------:R-:W-:Y:S01]  /*34840*/  IMAD.WIDE R10, R251.reuse, 0x4, R24 ;  /* 0x00000004fb0a7825 */ /* 0x040fe200078e0218 */
[----:B------:R-:W-:Y:S03]  /*34850*/  STL.64 [R1+0x958], R26 ;  /* 0x0009581a01007387 */ /* 0x000fe60000100a00 */
[C---:B-1----:R-:W-:Y:S01]  /*34860*/  IMAD.WIDE R8, R251.reuse, 0x4, R22 ;  /* 0x00000004fb087825 */ /* 0x042fe200078e0216 */
[----:B------:R-:W4:Y:S04]  /*34870*/  LDL.LU.64 R230, [R1+0x258] ;  /* 0x0002580001e67983 */ /* 0x000f280000300a00 */
[----:B------:R1:W-:Y:S04]  /*34880*/  STL.64 [R1+0x960], R10 ;  /* 0x0009600a01007387 */ /* 0x0003e80000100a00 */
[----:B------:R-:W4:Y:S04]  /*34890*/  LDL.LU.64 R232, [R1+0x248] ;  /* 0x0002480001e87983 */ /* 0x000f280000300a00 */
[----:B------:R1:W-:Y:S04]  /*348a0*/  STL.64 [R1+0x968], R8 ;  /* 0x0009680801007387 */ /* 0x0003e80000100a00 */
[----:B------:R-:W4:Y:S04]  /*348b0*/  LDL.LU.64 R234, [R1+0x238] ;  /* 0x0002380001ea7983 */ /* 0x000f280000300a00 */
[----:B------:R-:W4:Y:S04]  /*348c0*/  LDL.LU.64 R236, [R1+0x228] ;  /* 0x0002280001ec7983 */ /* 0x000f280000300a00 */
[----:B------:R-:W4:Y:S04]  /*348d0*/  LDL.LU.64 R44, [R1+0x218] ;  /* 0x00021800012c7983 */ /* 0x000f280000300a00 */
[----:B------:R-:W4:Y:S04]  /*348e0*/  LDL.LU.64 R42, [R1+0x208] ;  /* 0x00020800012a7983 */ /* 0x000f280000300a00 */
[----:B------:R-:W4:Y:S04]  /*348f0*/  LDL.LU.64 R40, [R1+0x1f8] ;  /* 0x0001f80001287983 */ /* 0x000f280000300a00 */
[----:B------:R-:W4:Y:S04]  /*34900*/  LDL.LU.64 R38, [R1+0x1e8] ;  /* 0x0001e80001267983 */ /* 0x000f280000300a00 */
[----:B-1----:R-:W4:Y:S04]  /*34910*/  LDL.LU.64 R10, [R1+0x1d8] ;  /* 0x0001d800010a7983 */ /* 0x002f280000300a00 */
[----:B------:R-:W4:Y:S04]  /*34920*/  LDL.LU.64 R36, [R1+0x1c8] ;  /* 0x0001c80001247983 */ /* 0x000f280000300a00 */
        /* <DEDUP_REMOVED lines=16> */
[----:B--2---:R-:W-:-:S05]  /*34a30*/  IMAD.WIDE R18, R251, 0x4, R14 ;  /* 0x00000004fb127825 */ /* 0x004fca00078e020e */
[----:B------:R1:W-:Y:S01]  /*34a40*/  STL.64 [R1+0xb58], R18 ;  /* 0x000b581201007387 */ /* 0x0003e20000100a00 */
[----:B---3--:R-:W-:-:S04]  /*34a50*/  IMAD.WIDE R16, R251, 0x4, R238 ;  /* 0x00000004fb107825 */ /* 0x008fc800078e02ee */
[C---:B----4-:R-:W-:Y:S01]  /*34a60*/  IMAD.WIDE R14, R251.reuse, 0x4, R240 ;  /* 0x00000004fb0e7825 */ /* 0x050fe200078e02f0 */
[----:B-1----:R-:W2:Y:S04]  /*34a70*/  LDL.LU.64 R18, [R1+0x20] ;  /* 0x0000200001127983 */ /* 0x002ea80000300a00 */
[----:B------:R1:W-:Y:S04]  /*34a80*/  STL.64 [R1+0xb68], R16 ;  /* 0x000b681001007387 */ /* 0x0003e80000100a00 */
[----:B-1----:R-:W3:Y:S04]  /*34a90*/  LDL.LU.64 R16, [R1+0x18] ;  /* 0x0000180001107983 */ /* 0x002ee80000300a00 */
[----:B------:R1:W-:Y:S01]  /*34aa0*/  STL.64 [R1+0xb78], R14 ;  /* 0x000b780e01007387 */ /* 0x0003e20000100a00 */
[----:B------:R-:W-:-:S03]  /*34ab0*/  IMAD.WIDE R230, R251, 0x4, R230 ;  /* 0x00000004fbe67825 */ /* 0x000fc600078e02e6 */
[----:B-1----:R-:W4:Y:S01]  /*34ac0*/  LDL.LU.64 R14, [R1+0x10] ;  /* 0x00001000010e7983 */ /* 0x002f220000300a00 */
[----:B------:R-:W-:-:S03]  /*34ad0*/  IMAD.WIDE R232, R251, 0x4, R232 ;  /* 0x00000004fbe87825 */ /* 0x000fc600078e02e8 */
[----:B------:R-:W4:Y:S04]  /*34ae0*/  LDL.LU.64 R238, [R1+0x8] ;  /* 0x0000080001ee7983 */ /* 0x000f280000300a00 */
[----:B------:R-:W4:Y:S01]  /*34af0*/  LDL.LU.64 R240, [R1] ;  /* 0x0000000001f07983 */ /* 0x000f220000300a00 */
[----:B------:R-:W-:-:S03]  /*34b00*/  IMAD.WIDE R234, R251, 0x4, R234 ;  /* 0x00000004fbea7825 */ /* 0x000fc600078e02ea */
[----:B------:R1:W-:Y:S01]  /*34b10*/  STL.64 [R1+0xb88], R230 ;  /* 0x000b88e601007387 */ /* 0x0003e20000100a00 */
[----:B------:R-:W-:-:S04]  /*34b20*/  IMAD.WIDE R236, R251, 0x4, R236 ;  /* 0x00000004fbec7825 */ /* 0x000fc800078e02ec */
[C---:B------:R-:W-:Y:S01]  /*34b30*/  IMAD.WIDE R44, R251.reuse, 0x4, R44 ;  /* 0x00000004fb2c7825 */ /* 0x040fe200078e022c */
[----:B-1----:R-:W4:Y:S03]  /*34b40*/  LDL.LU.64 R230, [R1+0x1b48] ;  /* 0x001b480001e67983 */ /* 0x002f260000300a00 */
[C---:B------:R-:W-:Y:S01]  /*34b50*/  IMAD.WIDE R42, R251.reuse, 0x4, R42 ;  /* 0x00000004fb2a7825 */ /* 0x040fe200078e022a */
[----:B------:R1:W-:Y:S03]  /*34b60*/  STL.64 [R1+0xb98], R232 ;  /* 0x000b98e801007387 */ /* 0x0003e60000100a00 */
[----:B------:R-:W-:-:S04]  /*34b70*/  IMAD.WIDE R40, R251, 0x4, R40 ;  /* 0x00000004fb287825 */ /* 0x000fc800078e0228 */
[C---:B------:R-:W-:Y:S01]  /*34b80*/  IMAD.WIDE R38, R251.reuse, 0x4, R38 ;  /* 0x00000004fb267825 */ /* 0x040fe200078e0226 */
        /* <DEDUP_REMOVED lines=23> */
[----:B------:R-:W-:Y:S04]  /*34d00*/  STL.64 [R1+0x1540], R10 ;  /* 0x0015400a01007387 */ /* 0x000fe80000100a00 */
[----:B------:R1:W-:Y:S04]  /*34d10*/  STL.64 [R1+0x1728], R10 ;  /* 0x0017280a01007387 */ /* 0x0003e80000100a00 */
[----:B-1----:R-:W4:Y:S01]  /*34d20*/  LDL.LU.64 R10, [R1+0x138] ;  /* 0x00013800010a7983 */ /* 0x002f220000300a00 */
[----:B------:R-:W-:-:S04]  /*34d30*/  IMAD.WIDE R30, R251, 0x4, R30 ;  /* 0x00000004fb1e7825 */ /* 0x000fc800078e021e */
[C---:B------:R-:W-:Y:S01]  /*34d40*/  IMAD.WIDE R28, R251.reuse, 0x4, R28 ;  /* 0x00000004fb1c7825 */ /* 0x040fe200078e021c */
[----:B------:R1:W-:Y:S03]  /*34d50*/  STL.64 [R1+0x600], R30 ;  /* 0x0006001e01007387 */ /* 0x0003e60000100a00 */
        /* <DEDUP_REMOVED lines=11> */
[----:B------:R1:W-:Y:S04]  /*34e10*/  STL.64 [R1+0x718], R24 ;  /* 0x0007181801007387 */ /* 0x0003e80000100a00 */
[----:B-1----:R-:W4:Y:S04]  /*34e20*/  LDL.LU.64 R24, [R1+0x1ad8] ;  /* 0x001ad80001187983 */ /* 0x002f280000300a00 */
[----:B------:R1:W-:Y:S01]  /*34e30*/  STL.64 [R1+0x720], R22 ;  /* 0x0007201601007387 */ /* 0x0003e20000100a00 */
[----:B--2---:R-:W-:-:S03]  /*34e40*/  IMAD.WIDE R18, R251, 0x4, R18 ;  /* 0x00000004fb127825 */ /* 0x004fc600078e0212 */
[----:B-1----:R-:W2:Y:S04]  /*34e50*/  LDL.LU.64 R22, [R1+0x1ad0] ;  /* 0x001ad00001167983 */ /* 0x002ea80000300a00 */
[----:B------:R1:W-:Y:S01]  /*34e60*/  STL.64 [R1+0x728], R20 ;  /* 0x0007281401007387 */ /* 0x0003e20000100a00 */
[----:B---3--:R-:W-:-:S03]  /*34e70*/  IMAD.WIDE R16, R251, 0x4, R16 ;  /* 0x00000004fb107825 */ /* 0x008fc600078e0210 */
[----:B-1----:R-:W3:Y:S01]  /*34e80*/  LDL.LU.64 R20, [R1+0x1ac8] ;  /* 0x001ac80001147983 */ /* 0x002ee20000300a00 */
[----:B----4-:R-:W-:-:S04]  /*34e90*/  IMAD.WIDE R14, R251, 0x4, R14 ;  /* 0x00000004fb0e7825 */ /* 0x010fc800078e020e */
[----:B------:R-:W-:-:S04]  /*34ea0*/  IMAD.WIDE R238, R251, 0x4, R238 ;  /* 0x00000004fbee7825 */ /* 0x000fc800078e02ee */
[----:B------:R-:W-:-:S04]  /*34eb0*/  IMAD.WIDE R240, R251, 0x4, R240 ;  /* 0x00000004fbf07825 */ /* 0x000fc800078e02f0 */
[----:B------:R-:W-:-:S05]  /*34ec0*/  IMAD.WIDE R10, R251, 0x4, R10 ;  /* 0x00000004fb0a7825 */ /* 0x000fca00078e020a */
[----:B------:R1:W-:Y:S04]  /*34ed0*/  STL.64 [R1+0x730], R10 ;  /* 0x0007300a01007387 */ /* 0x0003e80000100a00 */
[----:B-1----:R-:W4:Y:S04]  /*34ee0*/  LDL.LU.64 R10, [R1+0x100] ;  /* 0x00010000010a7983 */ /* 0x002f280000300a00 */
[----:B------:R1:W-:Y:S04]  /*34ef0*/  STL.64 [R1+0x738], R242 ;  /* 0x000738f201007387 */ /* 0x0003e80000100a00 */
[----:B-1----:R-:W4:Y:S04]  /*34f00*/  LDL.LU.64 R242, [R1+0xf8] ;  /* 0x0000f80001f27983 */ /* 0x002f280000300a00 */
[----:B------:R1:W-:Y:S04]  /*34f10*/  STL.64 [R1+0x800], R8 ;  /* 0x0008000801007387 */ /* 0x0003e80000100a00 */
[----:B-1----:R-:W4:Y:S04]  /*34f20*/  LDL.LU.64 R8, [R1+0xf0] ;  /* 0x0000f00001087983 */ /* 0x002f280000300a00 */
[----:B------:R1:W-:Y:S04]  /*34f30*/  STL.64 [R1+0x808], R18 ;  /* 0x0008081201007387 */ /* 0x0003e80000100a00 */
[----:B-1----:R-:W2:Y:S04]  /*34f40*/  LDL.LU.64 R18, [R1+0x1ac0] ;  /* 0x001ac00001127983 */ /* 0x002ea80000300a00 */
[----:B------:R1:W-:Y:S04]  /*34f50*/  STL.64 [R1+0x910], R16 ;  /* 0x0009101001007387 */ /* 0x0003e80000100a00 */
[----:B-1----:R-:W3:Y:S04]  /*34f60*/  LDL.LU.64 R16, [R1+0x1ab8] ;  /* 0x001ab80001107983 */ /* 0x002ee80000300a00 */
[----:B------:R1:W-:Y:S04]  /*34f70*/  STL.64 [R1+0x918], R14 ;  /* 0x0009180e01007387 */ /* 0x0003e80000100a00 */
[----:B-1----:R-:W4:Y:S04]  /*34f80*/  LDL.LU.64 R14, [R1+0x1ab0] ;  /* 0x001ab000010e7983 */ /* 0x002f280000300a00 */
[----:B------:R1:W-:Y:S04]  /*34f90*/  STL.64 [R1+0x920], R238 ;  /* 0x000920ee01007387 */ /* 0x0003e80000100a00 */
[----:B-1----:R-:W4:Y:S04]  /*34fa0*/  LDL.LU.64 R238, [R1+0x1aa8] ;  /* 0x001aa80001ee7983 */ /* 0x002f280000300a00 */
[----:B------:R1:W-:Y:S04]  /*34fb0*/  STL.64 [R1+0x928], R240 ;  /* 0x000928f001007387 */ /* 0x0003e80000100a00 */
[----:B-1----:R-:W4:Y:S01]  /*34fc0*/  LDL.LU.64 R240, [R1+0x1aa0] ;  /* 0x001aa00001f07983 */ /* 0x002f220000300a00 */
[----:B--2---:R-:W-:-:S04]  /*34fd0*/  IMAD.WIDE R18, R251, 0x4, R18 ;  /* 0x00000004fb127825 */ /* 0x004fc800078e0212 */
[----:B---3--:R-:W-:-:S04]  /*34fe0*/  IMAD.WIDE R16, R251, 0x4, R16 ;  /* 0x00000004fb107825 */ /* 0x008fc800078e0210 */
[----:B----4-:R-:W-:-:S04]  /*34ff0*/  IMAD.WIDE R14, R251, 0x4, R14 ;  /* 0x00000004fb0e7825 */ /* 0x010fc800078e020e */
[----:B------:R-:W-:-:S04]  /*35000*/  IMAD.WIDE R238, R251, 0x4, R238 ;  /* 0x00000004fbee7825 */ /* 0x000fc800078e02ee */
[----:B------:R-:W-:-:S05]  /*35010*/  IMAD.WIDE R240, R251, 0x4, R240 ;  /* 0x00000004fbf07825 */ /* 0x000fca00078e02f0 */
[----:B------:R1:W-:Y:S04]  /*35020*/  STL.64 [R1+0x930], R240 ;  /* 0x000930f001007387 */ /* 0x0003e80000100a00 */
[----:B-1----:R-:W2:Y:S04]  /*35030*/  LDL.LU.64 R240, [R1+0x108] ;  /* 0x0001080001f07983 */ /* 0x002ea80000300a00 */
[----:B------:R1:W-:Y:S04]  /*35040*/  STL.64 [R1+0x938], R238 ;  /* 0x000938ee01007387 */ /* 0x0003e80000100a00 */
[----:B-1----:R-:W3:Y:S04]  /*35050*/  LDL.LU.64 R238, [R1+0x110] ;  /* 0x0001100001ee7983 */ /* 0x002ee80000300a00 */
[----:B------:R1:W-:Y:S04]  /*35060*/  STL.64 [R1+0xa00], R14 ;  /* 0x000a000e01007387 */ /* 0x0003e80000100a00 */
        /* <DEDUP_REMOVED lines=8> */
[C---:B------:R-:W-:Y:S01]  /*350f0*/  IMAD.WIDE R22, R251.reuse, 0x4, R24 ;  /* 0x00000004fb167825 */ /* 0x040fe200078e0218 */
[----:B------:R1:W-:Y:S03]  /*35100*/  STL.64 [R1+0xb20], R20 ;  /* 0x000b201401007387 */ /* 0x0003e60000100a00 */
[C---:B------:R-:W-:Y:S01]  /*35110*/  IMAD.WIDE R24, R251.reuse, 0x4, R28 ;  /* 0x00000004fb187825 */ /* 0x040fe200078e021c */
[----:B------:R1:W-:Y:S03]  /*35120*/  STL.64 [R1+0xb28], R22 ;  /* 0x000b281601007387 */ /* 0x0003e60000100a00 */
[----:B-1----:R-:W-:-:S04]  /*35130*/  IMAD.WIDE R20, R251, 0x4, R26 ;  /* 0x00000004fb147825 */ /* 0x002fc800078e021a */
[C---:B------:R-:W-:Y:S01]  /*35140*/  IMAD.WIDE R22, R251.reuse, 0x4, R30 ;  /* 0x00000004fb167825 */ /* 0x040fe200078e021e */
[----:B------:R1:W-:Y:S04]  /*35150*/  STL.64 [R1+0xb30], R20 ;  /* 0x000b301401007387 */ /* 0x0003e80000100a00 */
[----:B------:R1:W-:Y:S04]  /*35160*/  STL.64 [R1+0xb38], R24 ;  /* 0x000b381801007387 */ /* 0x0003e80000100a00 */
[----:B------:R1:W-:Y:S02]  /*35170*/  STL.64 [R1+0x14e0], R22 ;  /* 0x0014e01601007387 */ /* 0x0003e40000100a00 */
[----:B-1----:R-:W-:-:S04]  /*35180*/  IMAD.WIDE R20, R251, 0x4, R32 ;  /* 0x00000004fb147825 */ /* 0x002fc800078e0220 */
        /* <DEDUP_REMOVED lines=9> */
[----:B------:R-:W-:Y:S04]  /*35220*/  STL.64 [R1+0x1508], R24 ;  /* 0x0015081801007387 */ /* 0x000fe80000100a00 */
[----:B------:R-:W-:Y:S01]  /*35230*/  STL.64 [R1+0x1510], R22 ;  /* 0x0015101601007387 */ /* 0x000fe20000100a00 */
[----:B-1----:R-:W-:-:S05]  /*35240*/  IMAD.WIDE R20, R251, 0x4, R44 ;  /* 0x00000004fb147825 */ /* 0x002fca00078e022c */
[----:B------:R-:W-:Y:S01]  /*35250*/  STL.64 [R1+0x1518], R20 ;  /* 0x0015181401007387 */ /* 0x000fe20000100a00 */
[----:B------:R-:W-:-:S04]  /*35260*/  IMAD.WIDE R8, R251, 0x4, R8 ;  /* 0x00000004fb087825 */ /* 0x000fc800078e0208 */
[----:B----4-:R-:W-:-:S04]  /*35270*/  IMAD.WIDE R14, R251, 0x4, R14 ;  /* 0x00000004fb0e7825 */ /* 0x010fc800078e020e */
[----:B--2---:R-:W-:-:S04]  /*35280*/  IMAD.WIDE R16, R251, 0x4, R16 ;  /* 0x00000004fb107825 */ /* 0x004fc800078e0210 */
[----:B---3--:R-:W-:-:S05]  /*35290*/  IMAD.WIDE R18, R251, 0x4, R18 ;  /* 0x00000004fb127825 */ /* 0x008fca00078e0212 */
[----:B------:R1:W-:Y:S04]  /*352a0*/  STL.64 [R1+0x610], R18 ;  /* 0x0006101201007387 */ /* 0x0003e80000100a00 */
[----:B------:R2:W-:Y:S04]  /*352b0*/  STL.64 [R1+0x618], R16 ;  /* 0x0006181001007387 */ /* 0x0005e80000100a00 */
[----:B------:R3:W-:Y:S01]  /*352c0*/  STL.64 [R1+0x620], R14 ;  /* 0x0006200e01007387 */ /* 0x0007e20000100a00 */
[----:B-1----:R-:W-:-:S04]  /*352d0*/  IMAD.WIDE R18, R251, 0x4, R238 ;  /* 0x00000004fb127825 */ /* 0x002fc800078e02ee */
[C---:B--2---:R-:W-:Y:S01]  /*352e0*/  IMAD.WIDE R16, R251.reuse, 0x4, R240 ;  /* 0x00000004fb107825 */ /* 0x044fe200078e02f0 */
[----:B------:R-:W-:Y:S03]  /*352f0*/  STL.64 [R1+0x628], R18 ;  /* 0x0006281201007387 */ /* 0x000fe60000100a00 */
[C---:B---3--:R-:W-:Y:S01]  /*35300*/  IMAD.WIDE R14, R251.reuse, 0x4, R10 ;  /* 0x00000004fb0e7825 */ /* 0x048fe200078e020a */
[----:B------:R-:W-:Y:S03]  /*35310*/  STL.64 [R1+0x630], R16 ;  /* 0x0006301001007387 */ /* 0x000fe60000100a00 */
[C---:B------:R-:W-:Y:S01]  /*35320*/  IMAD.WIDE R10, R251.reuse, 0x4, R242 ;  /* 0x00000004fb0a7825 */ /* 0x040fe200078e02f2 */
[----:B------:R1:W-:Y:S04]  /*35330*/  STL.64 [R1+0x638], R14 ;  /* 0x0006380e01007387 */ /* 0x0003e80000100a00 */
[----:B------:R2:W-:Y:S04]  /*35340*/  STL.64 [R1+0x640], R10 ;  /* 0x0006400a01007387 */ /* 0x0005e80000100a00 */
[----:B------:R3:W-:Y:S01]  /*35350*/  STL.64 [R1+0x648], R8 ;  /* 0x0006480801007387 */ /* 0x0007e20000100a00 */
[----:B-1----:R-:W-:-:S04]  /*35360*/  IMAD.WIDE R14, R251, 0x4, R236 ;  /* 0x00000004fb0e7825 */ /* 0x002fc800078e02ec */
[C---:B--2---:R-:W-:Y:S01]  /*35370*/  IMAD.WIDE R10, R251.reuse, 0x4, R234 ;  /* 0x00000004fb0a7825 */ /* 0x044fe200078e02ea */
[----:B------:R1:W-:Y:S03]  /*35380*/  STL.64 [R1+0x810], R14 ;  /* 0x0008100e01007387 */ /* 0x0003e60000100a00 */
[C---:B---3--:R-:W-:Y:S01]  /*35390*/  IMAD.WIDE R8, R251.reuse, 0x4, R232 ;  /* 0x00000004fb087825 */ /* 0x048fe200078e02e8 */
[----:B------:R-:W2:Y:S04]  /*353a0*/  LDL.LU.64 R20, [R1+0xe8] ;  /* 0x0000e80001147983 */ /* 0x000ea80000300a00 */
[----:B------:R3:W-:Y:S04]  /*353b0*/  STL.64 [R1+0x818], R10 ;  /* 0x0008180a01007387 */ /* 0x0007e80000100a00 */
[----:B------:R-:W4:Y:S04]  /*353c0*/  LDL.LU.64 R18, [R1+0xe0] ;  /* 0x0000e00001127983 */ /* 0x000f280000300a00 */
[----:B------:R3:W-:Y:S04]  /*353d0*/  STL.64 [R1+0x820], R8 ;  /* 0x0008200801007387 */ /* 0x0007e80000100a00 */
[----:B------:R-:W4:Y:S04]  /*353e0*/  LDL.LU.64 R16, [R1+0xd8] ;  /* 0x0000d80001107983 */ /* 0x000f280000300a00 */
[----:B-1----:R-:W4:Y:S04]  /*353f0*/  LDL.LU.64 R14, [R1+0xd0] ;  /* 0x0000d000010e7983 */ /* 0x002f280000300a00 */
[----:B------:R-:W4:Y:S04]  /*35400*/  LDL.LU.64 R238, [R1+0xc8] ;  /* 0x0000c80001ee7983 */ /* 0x000f280000300a00 */
[----:B------:R-:W4:Y:S04]  /*35410*/  LDL.LU.64 R240, [R1+0xc0] ;  /* 0x0000c00001f07983 */ /* 0x000f280000300a00 */
[----:B---3--:R-:W3:Y:S04]  /*35420*/  LDL.LU.64 R10, [R1+0xb8] ;  /* 0x0000b800010a7983 */ /* 0x008ee80000300a00 */
[----:B------:R-:W3:Y:S01]  /*35430*/  LDL.LU.64 R242, [R1+0xb0] ;  /* 0x0000b00001f27983 */ /* 0x000ee20000300a00 */
        /* <DEDUP_REMOVED lines=28> */
[----:B------:R1:W-:Y:S03]  /*35600*/  STL.64 [R1+0x14a0], R22 ;  /* 0x0014a01601007387 */ /* 0x0003e60000100a00 */
[C---:B------:R-:W-:Y:S01]  /*35610*/  IMAD.WIDE R26, R251.reuse, 0x4, R72 ;  /* 0x00000004fb1a7825 */ /* 0x040fe200078e0248 */
[----:B------:R1:W-:Y:S03]  /*35620*/  STL.64 [R1+0x14a8], R8 ;  /* 0x0014a80801007387 */ /* 0x0003e60000100a00 */
[----:B-1----:R-:W-:-:S04]  /*35630*/  IMAD.WIDE R24, R251, 0x4, R66 ;  /* 0x00000004fb187825 */ /* 0x002fc800078e0242 */
[C---:B------:R-:W-:Y:S01]  /*35640*/  IMAD.WIDE R22, R251.reuse, 0x4, R68 ;  /* 0x00000004fb167825 */ /* 0x040fe200078e0244 */
[----:B------:R1:W-:Y:S03]  /*35650*/  STL.64 [R1+0x14b0], R24 ;  /* 0x0014b01801007387 */ /* 0x0003e60000100a00 */
[C---:B------:R-:W-:Y:S01]  /*35660*/  IMAD.WIDE R8, R251.reuse, 0x4, R70 ;  /* 0x00000004fb087825 */ /* 0x040fe200078e0246 */
[----:B------:R1:W-:Y:S04]  /*35670*/  STL.64 [R1+0x14b8], R22 ;  /* 0x0014b81601007387 */ /* 0x0003e80000100a00 */
[----:B------:R-:W-:Y:S01]  /*35680*/  STL.64 [R1+0x14c8], R26 ;  /* 0x0014c81a01007387 */ /* 0x000fe20000100a00 */
[----:B-1----:R-:W-:-:S03]  /*35690*/  IMAD.WIDE R24, R251, 0x4, R74 ;  /* 0x00000004fb187825 */ /* 0x002fc600078e024a */
[----:B------:R-:W-:Y:S01]  /*356a0*/  STL.64 [R1+0x14c0], R8 ;  /* 0x0014c00801007387 */ /* 0x000fe20000100a00 */
[----:B------:R-:W-:-:S03]  /*356b0*/  IMAD.WIDE R22, R251, 0x4, R76 ;  /* 0x00000004fb167825 */ /* 0x000fc600078e024c */
[----:B------:R-:W-:Y:S04]  /*356c0*/  STL.64 [R1+0x14d0], R24 ;  /* 0x0014d01801007387 */ /* 0x000fe80000100a00 */
[----:B------:R1:W-:Y:S04]  /*356d0*/  STL.64 [R1+0x1730], R8 ;  /* 0x0017300801007387 */ /* 0x0003e80000100a00 */
[----:B------:R-:W-:Y:S01]  /*356e0*/  STL.64 [R1+0x14d8], R22 ;  /* 0x0014d81601007387 */ /* 0x000fe20000100a00 */
[----:B--2---:R-:W-:-:S04]  /*356f0*/  IMAD.WIDE R20, R251, 0x4, R20 ;  /* 0x00000004fb147825 */ /* 0x004fc800078e0214 */
[C---:B----4-:R-:W-:Y:S01]  /*35700*/  IMAD.WIDE R18, R251.reuse, 0x4, R18 ;  /* 0x00000004fb127825 */ /* 0x050fe200078e0212 */
[----:B------:R-:W-:Y:S03]  /*35710*/  STL.64 [R1+0x650], R20 ;  /* 0x0006501401007387 */ /* 0x000fe60000100a00 */
[C---:B-1----:R-:W-:Y:S01]  /*35720*/  IMAD.WIDE R8, R251.reuse, 0x4, R16 ;  /* 0x00000004fb087825 */ /* 0x042fe200078e0210 */
[----:B------:R-:W-:Y:S03]  /*35730*/  STL.64 [R1+0x658], R18 ;  /* 0x0006581201007387 */ /* 0x000fe60000100a00 */
[C---:B------:R-:W-:Y:S01]  /*35740*/  IMAD.WIDE R14, R251.reuse, 0x4, R14 ;  /* 0x00000004fb0e7825 */ /* 0x040fe200078e020e */
[----:B------:R1:W-:Y:S03]  /*35750*/  STL.64 [R1+0x660], R8 ;  /* 0x0006600801007387 */ /* 0x0003e60000100a00 */
[C---:B------:R-:W-:Y:S01]  /*35760*/  IMAD.WIDE R16, R251.reuse, 0x4, R238 ;  /* 0x00000004fb107825 */ /* 0x040fe200078e02ee */
[----:B------:R3:W-:Y:S04]  /*35770*/  STL.64 [R1+0x668], R14 ;  /* 0x0006680e01007387 */ /* 0x0007e80000100a00 */
[----:B------:R-:W-:Y:S01]  /*35780*/  STL.64 [R1+0x670], R16 ;  /* 0x0006701001007387 */ /* 0x000fe20000100a00 */
[----:B-1----:R-:W-:-:S04]  /*35790*/  IMAD.WIDE R8, R251, 0x4, R240 ;  /* 0x00000004fb087825 */ /* 0x002fc800078e02f0 */
[C---:B---3--:R-:W-:Y:S01]  /*357a0*/  IMAD.WIDE R14, R251.reuse, 0x4, R10 ;  /* 0x00000004fb0e7825 */ /* 0x048fe200078e020a */
[----:B------:R1:W-:Y:S03]  /*357b0*/  STL.64 [R1+0x678], R8 ;  /* 0x0006780801007387 */ /* 0x0003e60000100a00 */
[C---:B------:R-:W-:Y:S01]  /*357c0*/  IMAD.WIDE R10, R251.reuse, 0x4, R242 ;  /* 0x00000004fb0a7825 */ /* 0x040fe200078e02f2 */
[----:B------:R-:W-:Y:S04]  /*357d0*/  STL.64 [R1+0x680], R14 ;  /* 0x0006800e01007387 */ /* 0x000fe80000100a00 */
[----:B------:R-:W2:Y:S01]  /*357e0*/  LDL.LU.64 R20, [R1+0xa8] ;  /* 0x0000a80001147983 */ /* 0x000ea20000300a00 */
[----:B-1----:R-:W-:-:S03]  /*357f0*/  IMAD.WIDE R8, R251, 0x4, R220 ;  /* 0x00000004fb087825 */ /* 0x002fc600078e02dc */
[----:B------:R1:W-:Y:S04]  /*35800*/  STL.64 [R1+0x688], R10 ;  /* 0x0006880a01007387 */ /* 0x0003e80000100a00 */
[----:B------:R-:W3:Y:S04]  /*35810*/  LDL.LU.64 R240, [R1+0xa0] ;  /* 0x0000a00001f07983 */ /* 0x000ee80000300a00 */
[----:B------:R4:W-:Y:S04]  /*35820*/  STL.64 [R1+0x850], R8 ;  /* 0x0008500801007387 */ /* 0x0009e80000100a00 */
[----:B-1----:R-:W3:Y:S04]  /*35830*/  LDL.LU.64 R10, [R1+0x98] ;  /* 0x00009800010a7983 */ /* 0x002ee80000300a00 */
[----:B------:R-:W3:Y:S01]  /*35840*/  LDL.LU.64 R242, [R1+0x90] ;  /* 0x0000900001f27983 */ /* 0x000ee20000300a00 */
[----:B------:R-:W-:-:S04]  /*35850*/  IMAD.WIDE R16, R251, 0x4, R218 ;  /* 0x00000004fb107825 */ /* 0x000fc800078e02da */
[C---:B------:R-:W-:Y:S01]  /*35860*/  IMAD.WIDE R14, R251.reuse, 0x4, R78 ;  /* 0x00000004fb0e7825 */ /* 0x040fe200078e024e */
[----:B------:R1:W-:Y:S03]  /*35870*/  STL.64 [R1+0x858], R16 ;  /* 0x0008581001007387 */ /* 0x0003e60000100a00 */
[C---:B----4-:R-:W-:Y:S01]  /*35880*/  IMAD.WIDE R8, R251.reuse, 0x4, R80 ;  /* 0x00000004fb087825 */ /* 0x050fe200078e0250 */
[----:B------:R-:W4:Y:S04]  /*35890*/  LDL.LU.64 R18, [R1+0x88] ;  /* 0x0000880001127983 */ /* 0x000f280000300a00 */
[----:B------:R1:W-:Y:S04]  /*358a0*/  STL.64 [R1+0x860], R14 ;  /* 0x0008600e01007387 */ /* 0x0003e80000100a00 */
[----:B-1----:R-:W4:Y:S04]  /*358b0*/  LDL.LU.64 R16, [R1+0x80] ;  /* 0x0000800001107983 */ /* 0x002f280000300a00 */
[----:B------:R1:W-:Y:S04]  /*358c0*/  STL.64 [R1+0x868], R8 ;  /* 0x0008680801007387 */ /* 0x0003e80000100a00 */
[----:B------:R-:W4:Y:S01]  /*358d0*/  LDL.LU.64 R14, [R1+0x78] ;  /* 0x00007800010e7983 */ /* 0x000f220000300a00 */
[----:B------:R-:W-:-:S03]  /*358e0*/  IMAD.WIDE R24, R251, 0x4, R82 ;  /* 0x00000004fb187825 */ /* 0x000fc600078e0252 */
[----:B------:R-:W4:Y:S01]  /*358f0*/  LDL.LU.64 R238, [R1+0x70] ;  /* 0x0000700001ee7983 */ /* 0x000f220000300a00 */
[----:B------:R-:W-:-:S04]  /*35900*/  IMAD.WIDE R22, R251, 0x4, R84 ;  /* 0x00000004fb167825 */ /* 0x000fc800078e0254 */
[C---:B-1----:R-:W-:Y:S01]  /*35910*/  IMAD.WIDE R8, R251.reuse, 0x4, R86 ;  /* 0x00000004fb087825 */ /* 0x042fe200078e0256 */
        /* <DEDUP_REMOVED lines=32> */
[----:B------:R2:W-:Y:S01]  /*35b20*/  STL.64 [R1+0x1488], R8 ;  /* 0x0014880801007387 */ /* 0x0005e20000100a00 */
[----:B-1----:R-:W-:-:S04]  /*35b30*/  IMAD.WIDE R24, R251, 0x4, R118 ;  /* 0x00000004fb187825 */ /* 0x002fc800078e0276 */
[C---:B------:R-:W-:Y:S01]  /*35b40*/  IMAD.WIDE R22, R251.reuse, 0x4, R120 ;  /* 0x00000004fb167825 */ /* 0x040fe200078e0278 */
[----:B------:R-:W-:Y:S04]  /*35b50*/  STL.64 [R1+0x1490], R24 ;  /* 0x0014901801007387 */ /* 0x000fe80000100a00 */
[----:B------:R-:W-:Y:S01]  /*35b60*/  STL.64 [R1+0x1498], R22 ;  /* 0x0014981601007387 */ /* 0x000fe20000100a00 */
[----:B--2---:R-:W-:-:S05]  /*35b70*/  IMAD.WIDE R8, R251, 0x4, R20 ;  /* 0x00000004fb087825 */ /* 0x004fca00078e0214 */
[----:B------:R1:W-:Y:S01]  /*35b80*/  STL.64 [R1+0x690], R8 ;  /* 0x0006900801007387 */ /* 0x0003e20000100a00 */
[----:B---3--:R-:W-:-:S05]  /*35b90*/  IMAD.WIDE R20, R251, 0x4, R240 ;  /* 0x00000004fb147825 */ /* 0x008fca00078e02f0 */
[----:B------:R-:W-:Y:S01]  /*35ba0*/  STL.64 [R1+0x698], R20 ;  /* 0x0006981401007387 */ /* 0x000fe20000100a00 */
[----:B------:R-:W-:-:S03]  /*35bb0*/  IMAD.WIDE R10, R251, 0x4, R10 ;  /* 0x00000004fb0a7825 */ /* 0x000fc600078e020a */
[----:B------:R-:W2:Y:S01]  /*35bc0*/  LDL.LU.64 R240, [R1+0x68] ;  /* 0x0000680001f07983 */ /* 0x000ea20000300a00 */
[----:B-1----:R-:W-:-:S03]  /*35bd0*/  IMAD.WIDE R8, R251, 0x4, R242 ;  /* 0x00000004fb087825 */ /* 0x002fc600078e02f2 */
[----:B------:R1:W-:Y:S04]  /*35be0*/  STL.64 [R1+0x6a0], R10 ;  /* 0x0006a00a01007387 */ /* 0x0003e80000100a00 */
[----:B-1----:R-:W3:Y:S04]  /*35bf0*/  LDL.LU.64 R10, [R1+0x60] ;  /* 0x00006000010a7983 */ /* 0x002ee80000300a00 */
[----:B------:R1:W-:Y:S04]  /*35c00*/  STL.64 [R1+0x6a8], R8 ;  /* 0x0006a80801007387 */ /* 0x0003e80000100a00 */
[----:B------:R-:W3:Y:S01]  /*35c10*/  LDL.LU.64 R242, [R1+0x58] ;  /* 0x0000580001f27983 */ /* 0x000ee20000300a00 */
[----:B----4-:R-:W-:-:S04]  /*35c20*/  IMAD.WIDE R18, R251, 0x4, R18 ;  /* 0x00000004fb127825 */ /* 0x010fc800078e0212 */
[----:B------:R-:W-:-:S04]  /*35c30*/  IMAD.WIDE R14, R251, 0x4, R14 ;  /* 0x00000004fb0e7825 */ /* 0x000fc800078e020e */
[C---:B-1----:R-:W-:Y:S01]  /*35c40*/  IMAD.WIDE R8, R251.reuse, 0x4, R16 ;  /* 0x00000004fb087825 */ /* 0x042fe200078e0210 */
[----:B------:R1:W-:Y:S03]  /*35c50*/  STL.64 [R1+0x6b0], R18 ;  /* 0x0006b01201007387 */ /* 0x0003e60000100a00 */
[C---:B------:R-:W-:Y:S01]  /*35c60*/  IMAD.WIDE R16, R251.reuse, 0x4, R238 ;  /* 0x00000004fb107825 */ /* 0x040fe200078e02ee */
[----:B------:R4:W-:Y:S04]  /*35c70*/  STL.64 [R1+0x6b8], R8 ;  /* 0x0006b80801007387 */ /* 0x0009e80000100a00 */
[----:B------:R4:W-:Y:S04]  /*35c80*/  STL.64 [R1+0x6c0], R14 ;  /* 0x0006c00e01007387 */ /* 0x0009e80000100a00 */
[----:B------:R4:W-:Y:S01]  /*35c90*/  STL.64 [R1+0x6c8], R16 ;  /* 0x0006c81001007387 */ /* 0x0009e20000100a00 */
[C---:B------:R-:W-:Y:S01]  /*35ca0*/  IMAD.WIDE R216, R251.reuse, 0x4, R216 ;  /* 0x00000004fbd87825 */ /* 0x040fe200078e02d8 */
[----:B-1----:R-:W1:Y:S03]  /*35cb0*/  LDC R19, c[0x0][0x230] ;  /* 0x00008c00ff137b82 */ /* 0x002e660000000800 */
[C---:B----4-:R-:W-:Y:S01]  /*35cc0*/  IMAD.WIDE R8, R251.reuse, 0x4, R122 ;  /* 0x00000004fb087825 */ /* 0x050fe200078e027a */
[----:B------:R4:W-:Y:S03]  /*35cd0*/  LDGSTS.E [R4+0x7c00c], desc[UR8][R216.64], !P3 ;  /* 0x7c00c000d8047fae */ /* 0x0009e6000d921848 */
[C---:B------:R-:W-:Y:S01]  /*35ce0*/  IMAD.WIDE R14, R251.reuse, 0x4, R124 ;  /* 0x00000004fb0e7825 */ /* 0x040fe200078e027c */
[----:B------:R4:W-:Y:S03]  /*35cf0*/  STL.64 [R1+0x890], R8 ;  /* 0x0008900801007387 */ /* 0x0009e60000100a00 */
[C---:B------:R-:W-:Y:S01]  /*35d00*/  IMAD.WIDE R16, R251.reuse, 0x4, R126 ;  /* 0x00000004fb107825 */ /* 0x040fe200078e027e */
[----:B------:R4:W-:Y:S04]  /*35d10*/  STL.64 [R1+0x898], R14 ;  /* 0x0008980e01007387 */ /* 0x0009e80000100a00 */
[----:B------:R4:W-:Y:S02]  /*35d20*/  STL.64 [R1+0x8a0], R16 ;  /* 0x0008a01001007387 */ /* 0x0009e40000100a00 */
[C---:B----4-:R-:W-:Y:S01]  /*35d30*/  IMAD.WIDE R8, R251.reuse, 0x4, R128 ;  /* 0x00000004fb087825 */ /* 0x050fe200078e0280 */
[----:B------:R-:W-:Y:S01]  /*35d40*/  ISETP.GE.U32.AND P3, PT, R12, 0x7ffffd7f, PT ;  /* 0x7ffffd7f0c00780c */ /* 0x000fe20003f66070 */
[----:B------:R-:W0:Y:S02]  /*35d50*/  LDGDEPBAR ;  /* 0x00000000000079af */ /* 0x000e240000000000 */
[----:B------:R-:W-:-:S02]  /*35d60*/  IMAD.WIDE R14, R251, 0x4, R130 ;  /* 0x00000004fb0e7825 */ /* 0x000fc400078e0282 */
[----:B------:R4:W-:Y:S02]  /*35d70*/  STL.64 [R1+0x8a8], R8 ;  /* 0x0008a80801007387 */ /* 0x0009e40000100a00 */
[C---:B------:R-:W-:Y:S02]  /*35d80*/  IMAD.WIDE R16, R251.reuse, 0x4, R132 ;  /* 0x00000004fb107825 */ /* 0x040fe400078e0284 */
[----:B------:R4:W-:Y:S04]  /*35d90*/  STL.64 [R1+0x8b0], R14 ;  /* 0x0008b00e01007387 */ /* 0x0009e80000100a00 */
[----:B------:R1:W-:Y:S01]  /*35da0*/  STL.64 [R1+0x8b8], R16 ;  /* 0x0008b81001007387 */ /* 0x0003e20000100a00 */
[----:B----4-:R-:W-:-:S04]  /*35db0*/  IMAD.WIDE R8, R251, 0x4, R134 ;  /* 0x00000004fb087825 */ /* 0x010fc800078e0286 */
[C---:B------:R-:W-:Y:S01]  /*35dc0*/  IMAD.WIDE R14, R251.reuse, 0x4, R136 ;  /* 0x00000004fb0e7825 */ /* 0x040fe200078e0288 */
[----:B------:R4:W-:Y:S03]  /*35dd0*/  STL.64 [R1+0x8c0], R8 ;  /* 0x0008c00801007387 */ /* 0x0009e60000100a00 */
[C---:B-1----:R-:W-:Y:S01]  /*35de0*/  IMAD.WIDE R16, R251.reuse, 0x4, R138 ;  /* 0x00000004fb107825 */ /* 0x042fe200078e028a */
[----:B------:R1:W-:Y:S04]  /*35df0*/  STL.64 [R1+0x8c8], R14 ;  /* 0x0008c80e01007387 */ /* 0x0003e80000100a00 */
[----:B------:R1:W-:Y:S01]  /*35e00*/  STL.64 [R1+0xa90], R16 ;  /* 0x000a901001007387 */ /* 0x0003e20000100a00 */
[----:B----4-:R-:W-:-:S04]  /*35e10*/  IMAD.WIDE R8, R251, 0x4, R140 ;  /* 0x00000004fb087825 */ /* 0x010fc800078e028c */
[C---:B-1----:R-:W-:Y:S01]  /*35e20*/  IMAD.WIDE R14, R251.reuse, 0x4, R142 ;  /* 0x00000004fb0e7825 */ /* 0x042fe200078e028e */
[----:B------:R1:W-:Y:S03]  /*35e30*/  STL.64 [R1+0xa98], R8 ;  /* 0x000a980801007387 */ /* 0x0003e60000100a00 */
[C---:B------:R-:W-:Y:S01]  /*35e40*/  IMAD.WIDE R16, R251.reuse, 0x4, R144 ;  /* 0x00000004fb107825 */ /* 0x040fe200078e0290 */
[----:B------:R4:W-:Y:S04]  /*35e50*/  STL.64 [R1+0xaa0], R14 ;  /* 0x000aa00e01007387 */ /* 0x0009e80000100a00 */
[----:B------:R4:W-:Y:S01]  /*35e60*/  STL.64 [R1+0xaa8], R16 ;  /* 0x000aa81001007387 */ /* 0x0009e20000100a00 */
[----:B-1----:R-:W-:-:S04]  /*35e70*/  IMAD.WIDE R8, R251, 0x4, R146 ;  /* 0x00000004fb087825 */ /* 0x002fc800078e0292 */
[C---:B----4-:R-:W-:Y:S01]  /*35e80*/  IMAD.WIDE R14, R251.reuse, 0x4, R148 ;  /* 0x00000004fb0e7825 */ /* 0x050fe200078e0294 */
        /* <DEDUP_REMOVED lines=21> */
[----:B------:R-:W-:Y:S01]  /*35fe0*/  STL.64 [R1+0x1458], R16 ;  /* 0x0014581001007387 */ /* 0x000fe20000100a00 */
[----:B--2---:R-:W-:-:S05]  /*35ff0*/  IMAD.WIDE R8, R251, 0x4, R240 ;  /* 0x00000004fb087825 */ /* 0x004fca00078e02f0 */
[----:B------:R1:W-:Y:S01]  /*36000*/  STL.64 [R1+0x6d0], R8 ;  /* 0x0006d00801007387 */ /* 0x0003e20000100a00 */
[----:B---3--:R-:W-:-:S04]  /*36010*/  IMAD.WIDE R14, R251, 0x4, R10 ;  /* 0x00000004fb0e7825 */ /* 0x008fc800078e020a */
[C---:B-1----:R-:W-:Y:S01]  /*36020*/  IMAD.WIDE R8, R251.reuse, 0x4, R6 ;  /* 0x00000004fb087825 */ /* 0x042fe200078e0206 */
[----:B------:R1:W-:Y:S03]  /*36030*/  STL.64 [R1+0x6d8], R14 ;  /* 0x0006d80e01007387 */ /* 0x0003e60000100a00 */
[C---:B------:R-:W-:Y:S01]  /*36040*/  IMAD.WIDE R10, R251.reuse, 0x4, R242 ;  /* 0x00000004fb0a7825 */ /* 0x040fe200078e02f2 */
[----:B------:R-:W2:Y:S01]  /*36050*/  LDL.LU.64 R6, [R1+0x1a98] ;  /* 0x001a980001067983 */ /* 0x000ea20000300a00 */
[----:B------:R-:W3:Y:S03]  /*36060*/  LDC R243, c[0x0][0x230] ;  /* 0x00008c00fff37b82 */ /* 0x000ee60000000800 */
[----:B------:R4:W-:Y:S01]  /*36070*/  STL.64 [R1+0x6e0], R10 ;  /* 0x0006e00a01007387 */ /* 0x0009e20000100a00 */
[----:B-1----:R-:W-:-:S04]  /*36080*/  IMAD.WIDE R14, R251, 0x4, R244 ;  /* 0x00000004fb0e7825 */ /* 0x002fc800078e02f4 */
[C---:B----4-:R-:W-:Y:S02]  /*36090*/  IMAD.WIDE R10, R251.reuse, 0x4, R248 ;  /* 0x00000004fb0a7825 */ /* 0x050fe400078e02f8 */
[----:B------:R-:W4:Y:S04]  /*360a0*/  LDL.LU.64 R248, [R1+0x1a90] ;  /* 0x001a900001f87983 */ /* 0x000f280000300a00 */
[----:B------:R1:W-:Y:S04]  /*360b0*/  STL.64 [R1+0x6e8], R8 ;  /* 0x0006e80801007387 */ /* 0x0003e80000100a00 */
[----:B------:R1:W-:Y:S02]  /*360c0*/  STL.64 [R1+0x6f0], R10 ;  /* 0x0006f00a01007387 */ /* 0x0003e40000100a00 */
[----:B-1----:R-:W-:-:S04]  /*360d0*/  IMAD.WIDE R8, R251, 0x4, R246 ;  /* 0x00000004fb087825 */ /* 0x002fc800078e02f6 */
[C---:B------:R-:W-:Y:S01]  /*360e0*/  IMAD.WIDE R10, R251.reuse, 0x4, R2 ;  /* 0x00000004fb0a7825 */ /* 0x040fe200078e0202 */
[----:B------:R1:W-:Y:S03]  /*360f0*/  STL.64 [R1+0x6f8], R8 ;  /* 0x0006f80801007387 */ /* 0x0003e60000100a00 */
[C---:B------:R-:W-:Y:S01]  /*36100*/  IMAD.WIDE R2, R251.reuse, 0x4, R172 ;  /* 0x00000004fb027825 */ /* 0x040fe200078e02ac */
[----:B------:R-:W-:Y:S04]  /*36110*/  STL.64 [R1+0x700], R14 ;  /* 0x0007000e01007387 */ /* 0x000fe80000100a00 */
[----:B------:R3:W-:Y:S01]  /*36120*/  STL.64 [R1+0x708], R10 ;  /* 0x0007080a01007387 */ /* 0x0007e20000100a00 */
[----:B-1----:R-:W-:-:S05]  /*36130*/  IMAD.WIDE R8, R251, 0x4, R170 ;  /* 0x00000004fb087825 */ /* 0x002fca00078e02aa */
[----:B------:R1:W-:Y:S01]  /*36140*/  STL.64 [R1+0x8d0], R8 ;  /* 0x0008d00801007387 */ /* 0x0003e20000100a00 */
[----:B---3--:R-:W-:-:S03]  /*36150*/  IMAD.WIDE R10, R251, 0x4, R174 ;  /* 0x00000004fb0a7825 */ /* 0x008fc600078e02ae */
[----:B------:R3:W-:Y:S04]  /*36160*/  STL.64 [R1+0x8d8], R2 ;  /* 0x0008d80201007387 */ /* 0x0007e80000100a00 */
[----:B------:R3:W-:Y:S01]  /*36170*/  STL.64 [R1+0x8e0], R10 ;  /* 0x0008e00a01007387 */ /* 0x0007e20000100a00 */
[----:B-1----:R-:W-:-:S04]  /*36180*/  IMAD.WIDE R8, R251, 0x4, R176 ;  /* 0x00000004fb087825 */ /* 0x002fc800078e02b0 */
[C---:B---3--:R-:W-:Y:S01]  /*36190*/  IMAD.WIDE R2, R251.reuse, 0x4, R178 ;  /* 0x00000004fb027825 */ /* 0x048fe200078e02b2 */
[----:B------:R1:W-:Y:S03]  /*361a0*/  STL.64 [R1+0x8e8], R8 ;  /* 0x0008e80801007387 */ /* 0x0003e60000100a00 */
[C---:B------:R-:W-:Y:S01]  /*361b0*/  IMAD.WIDE R10, R251.reuse, 0x4, R180 ;  /* 0x00000004fb0a7825 */ /* 0x040fe200078e02b4 */
        /* <DEDUP_REMOVED lines=13> */
[----:B------:R-:W-:Y:S01]  /*36290*/  STL.64 [R1+0xae8], R10 ;  /* 0x000ae80a01007387 */ /* 0x000fe20000100a00 */
[----:B-1----:R-:W-:-:S04]  /*362a0*/  IMAD.WIDE R8, R251, 0x4, R194 ;  /* 0x00000004fb087825 */ /* 0x002fc800078e02c2 */
[C---:B---3--:R-:W-:Y:S01]  /*362b0*/  IMAD.WIDE R2, R251.reuse, 0x4, R196 ;  /* 0x00000004fb027825 */ /* 0x048fe200078e02c4 */
[----:B------:R1:W-:Y:S04]  /*362c0*/  STL.64 [R1+0xaf0], R8 ;  /* 0x000af00801007387 */ /* 0x0003e80000100a00 */
[----:B------:R3:W-:Y:S01]  /*362d0*/  STL.64 [R1+0xaf8], R2 ;  /* 0x000af80201007387 */ /* 0x0007e20000100a00 */
[----:B-1----:R-:W-:-:S04]  /*362e0*/  IMAD.WIDE R8, R251, 0x4, R198 ;  /* 0x00000004fb087825 */ /* 0x002fc800078e02c6 */
[C---:B---3--:R-:W-:Y:S01]  /*362f0*/  IMAD.WIDE R2, R251.reuse, 0x4, R200 ;  /* 0x00000004fb027825 */ /* 0x048fe200078e02c8 */
[----:B------:R1:W-:Y:S04]  /*36300*/  STL.64 [R1+0xb00], R8 ;  /* 0x000b000801007387 */ /* 0x0003e80000100a00 */
[----:B------:R3:W-:Y:S01]  /*36310*/  STL.64 [R1+0xb08], R2 ;  /* 0x000b080201007387 */ /* 0x0007e20000100a00 */
[----:B-1----:R-:W-:-:S05]  /*36320*/  IMAD.WIDE R8, R251, 0x4, R202 ;  /* 0x00000004fb087825 */ /* 0x002fca00078e02ca */
[----:B------:R1:W-:Y:S04]  /*36330*/  STL.64 [R1+0xcd8], R8 ;  /* 0x000cd80801007387 */ /* 0x0003e80000100a00 */
[----:B------:R-:W2:Y:S01]  /*36340*/  LDL.LU.64 R16, [R1+0x13d0] ;  /* 0x0013d00001107983 */ /* 0x000ea20000300a00 */
[----:B---3--:R-:W-:-:S03]  /*36350*/  IMAD.WIDE R2, R251, 0x4, R204 ;  /* 0x00000004fb027825 */ /* 0x008fc600078e02cc */
[----:B------:R-:W3:Y:S01]  /*36360*/  LDL.LU.64 R240, [R1+0x13c8] ;  /* 0x0013c80001f07983 */ /* 0x000ee20000300a00 */
[----:B-1----:R-:W-:-:S03]  /*36370*/  IMAD.WIDE R8, R251, 0x4, R206 ;  /* 0x00000004fb087825 */ /* 0x002fc600078e02ce */
[----:B------:R1:W-:Y:S04]  /*36380*/  STL.64 [R1+0xce8], R2 ;  /* 0x000ce80201007387 */ /* 0x0003e80000100a00 */
[----:B------:R-:W-:Y:S04]  /*36390*/  STL.64 [R1+0xcf8], R8 ;  /* 0x000cf80801007387 */ /* 0x000fe80000100a00 */
[----:B------:R-:W4:Y:S01]  /*363a0*/  LDL.LU.64 R14, [R1+0x13c0] ;  /* 0x0013c000010e7983 */ /* 0x000f220000300a00 */
[----:B-1----:R-:W-:-:S03]  /*363b0*/  IMAD.WIDE R2, R251, 0x4, R208 ;  /* 0x00000004fb027825 */ /* 0x002fc600078e02d0 */
[----:B------:R-:W4:Y:S04]  /*363c0*/  LDL.LU.64 R246, [R1+0x13b8] ;  /* 0x0013b80001f67983 */ /* 0x000f280000300a00 */
[----:B------:R1:W-:Y:S04]  /*363d0*/  STL.64 [R1+0xd08], R2 ;  /* 0x000d080201007387 */ /* 0x0003e80000100a00 */
[----:B------:R-:W4:Y:S04]  /*363e0*/  LDL.LU.64 R238, [R1+0x13b0] ;  /* 0x0013b00001ee7983 */ /* 0x000f280000300a00 */
[----:B------:R-:W4:Y:S01]  /*363f0*/  LDL.LU.64 R244, [R1+0x13a8] ;  /* 0x0013a80001f47983 */ /* 0x000f220000300a00 */
[----:B-1----:R-:W-:-:S05]  /*36400*/  IMAD.WIDE R2, R251, 0x4, R210 ;  /* 0x00000004fb027825 */ /* 0x002fca00078e02d2 */
[----:B------:R1:W-:Y:S01]  /*36410*/  STL.64 [R1+0x1400], R2 ;  /* 0x0014000201007387 */ /* 0x0003e20000100a00 */
[----:B------:R-:W-:-:S04]  /*36420*/  IMAD.WIDE R8, R251, 0x4, R214 ;  /* 0x00000004fb087825 */ /* 0x000fc800078e02d6 */
[----:B-1----:R-:W-:-:S05]  /*36430*/  IMAD.WIDE R2, R251, 0x4, R212 ;  /* 0x00000004fb027825 */ /* 0x002fca00078e02d4 */
[----:B------:R1:W-:Y:S02]  /*36440*/  STL.64 [R1+0x1408], R2 ;  /* 0x0014080201007387 */ /* 0x0003e40000100a00 */
[----:B-1----:R-:W-:Y:S02]  /*36450*/  IMAD.WIDE R2, R251, 0x4, R216 ;  /* 0x00000004fb027825 */ /* 0x002fe400078e02d8 */
[----:B------:R-:W1:Y:S01]  /*36460*/  LDC R251, c[0x0][0x230] ;  /* 0x00008c00fffb7b82 */ /* 0x000e620000000800 */
[----:B------:R-:W-:Y:S04]  /*36470*/  STL.64 [R1+0x1410], R8 ;  /* 0x0014100801007387 */ /* 0x000fe80000100a00 */
[----:B------:R1:W-:Y:S04]  /*36480*/  STL.64 [R1+0x1418], R2 ;  /* 0x0014180201007387 */ /* 0x0003e80000100a00 */
[----:B-1----:R-:W4:Y:S04]  /*36490*/  LDL.LU.64 R2, [R1+0x13a0] ;  /* 0x0013a00001027983 */ /* 0x002f280000300a00 */
[----:B------:R3:W-:Y:S04]  /*364a0*/  STL.64 [R1+0x1738], R4 ;  /* 0x0017380401007387 */ /* 0x0007e80000100a00 */
[----:B------:R-:W-:Y:S04]  /*364b0*/  STL.64 [R1+0x1a70], R250 ;  /* 0x001a70fa01007387 */ /* 0x000fe80000100a00 */
[----:B------:R-:W4:Y:S04]  /*364c0*/  LDL.LU.64 R34, [R1+0x1398] ;  /* 0x0013980001227983 */ /* 0x000f280000300a00 */
[----:B------:R-:W4:Y:S01]  /*364d0*/  LDL.LU.64 R10, [R1+0x1390] ;  /* 0x00139000010a7983 */ /* 0x000f220000300a00 */
[----:B------:R-:W-:-:S03]  /*364e0*/  VIADD R243, R243, 0xfffffdff ;  /* 0xfffffdfff3f37836 */ /* 0x000fc60000000000 */
[----:B------:R-:W4:Y:S02]  /*364f0*/  LDL.LU.64 R30, [R1+0x1388] ;  /* 0x00138800011e7983 */ /* 0x000f240000300a00 */
[----:B------:R-:W-:Y:S02]  /*36500*/  ISETP.GE.U32.AND P2, PT, R243, 0x7ffffd80, PT ;  /* 0x7ffffd80f300780c */ /* 0x000fe40003f46070 */
[----:B------:R-:W4:Y:S04]  /*36510*/  LDL.LU.64 R28, [R1+0x1380] ;  /* 0x00138000011c7983 */ /* 0x000f280000300a00 */
[----:B------:R-:W4:Y:S04]  /*36520*/  LDL.LU.64 R242, [R1+0x1378] ;  /* 0x0013780001f27983 */ /* 0x000f280000300a00 */
[----:B------:R-:W4:Y:S01]  /*36530*/  LDL.LU.64 R26, [R1+0x1370] ;  /* 0x00137000011a7983 */ /* 0x000f220000300a00 */
[----:B------:R-:W-:Y:S01]  /*36540*/  IADD3 R12, R19, -0x203, RZ ;  /* 0xfffffdfd130c7810 */ /* 0x000fe20007ffe0ff */
[----:B--2---:R-:W-:-:S04]  /*36550*/  IMAD.WIDE R8, R13, 0x4, R16 ;  /* 0x000000040d087825 */ /* 0x004fc800078e0210 */
[C---:B---3--:R-:W-:Y:S01]  /*36560*/  IMAD.WIDE R4, R13.reuse, 0x4, R240 ;  /* 0x000000040d047825 */ /* 0x048fe200078e02f0 */
[----:B------:R-:W-:Y:S04]  /*36570*/  STL.64 [R1+0x468], R8 ;  /* 0x0004680801007387 */ /* 0x000fe80000100a00 */
[----:B------:R-:W2:Y:S04]  /*36580*/  LDL.LU.64 R20, [R1+0x1368] ;  /* 0x0013680001147983 */ /* 0x000ea80000300a00 */
[----:B------:R4:W-:Y:S04]  /*36590*/  STL.64 [R1+0x460], R4 ;  /* 0x0004600401007387 */ /* 0x0009e80000100a00 */
[----:B------:R-:W3:Y:S04]  /*365a0*/  LDL.LU.64 R240, [R1+0x1360] ;  /* 0x0013600001f07983 */ /* 0x000ee80000300a00 */
[----:B------:R-:W3:Y:S01]  /*365b0*/  LDL.LU.64 R18, [R1+0x1358] ;  /* 0x0013580001127983 */ /* 0x000ee20000300a00 */
[----:B----4-:R-:W-:-:S04]  /*365c0*/  IMAD.WIDE R4, R13, 0x4, R14 ;  /* 0x000000040d047825 */ /* 0x010fc800078e020e */
[C---:B------:R-:W-:Y:S01]  /*365d0*/  IMAD.WIDE R246, R13.reuse, 0x4, R246 ;  /* 0x000000040df67825 */ /* 0x040fe200078e02f6 */
[----:B------:R1:W-:Y:S04]  /*365e0*/  STL.64 [R1+0x458], R4 ;  /* 0x0004580401007387 */ /* 0x0003e80000100a00 */
[----:B------:R-:W-:Y:S04]  /*365f0*/  STL.64 [R1+0x1a38], R246 ;  /* 0x001a38f601007387 */ /* 0x000fe80000100a00 */
[----:B------:R-:W4:Y:S01]  /*36600*/  LDL.LU.64 R44, [R1+0x1350] ;  /* 0x00135000012c7983 */ /* 0x000f220000300a00 */
[----:B-1----:R-:W-:-:S05]  /*36610*/  IMAD.WIDE R4, R13, 0x4, R238 ;  /* 0x000000040d047825 */ /* 0x002fca00078e02ee */
        /* <DEDUP_REMOVED lines=8> */
[----:B------:R-:W4:Y:S04]  /*366a0*/  LDL.LU.64 R24, [R1+0x1320] ;  /* 0x0013200001187983 */ /* 0x000f280000300a00 */
[----:B------:R-:W4:Y:S04]  /*366b0*/  LDL.LU.64 R22, [R1+0x1318] ;  /* 0x0013180001167983 */ /* 0x000f280000300a00 */
[----:B------:R-:W4:Y:S04]  /*366c0*/  LDL.LU.64 R14, [R1+0x1310] ;  /* 0x00131000010e7983 */ /* 0x000f280000300a00 */
[----:B------:R-:W4:Y:S01]  /*366d0*/  LDL.LU.64 R238, [R1+0x1308] ;  /* 0x0013080001ee7983 */ /* 0x000f220000300a00 */
[----:B------:R-:W-:-:S05]  /*366e0*/  IMAD.WIDE R2, R13, 0x4, R2 ;  /* 0x000000040d027825 */ /* 0x000fca00078e0202 */
[----:B------:R1:W-:Y:S02]  /*366f0*/  STL.64 [R1+0x1a48], R2 ;  /* 0x001a480201007387 */ /* 0x0003e40000100a00 */
[C---:B-1----:R-:W-:Y:S02]  /*36700*/  IMAD.WIDE R2, R13.reuse, 0x4, R10 ;  /* 0x000000040d027825 */ /* 0x042fe400078e020a */
[----:B------:R-:W4:Y:S02]  /*36710*/  LDL.LU.64 R10, [R1+0x1300] ;  /* 0x00130000010a7983 */ /* 0x000f240000300a00 */
[----:B------:R-:W-:-:S04]  /*36720*/  IMAD.WIDE R4, R13, 0x4, R34 ;  /* 0x000000040d047825 */ /* 0x000fc800078e0222 */
[C---:B------:R-:W-:Y:S01]  /*36730*/  IMAD.WIDE R8, R13.reuse, 0x4, R30 ;  /* 0x000000040d087825 */ /* 0x040fe200078e021e */
[----:B------:R1:W-:Y:S04]  /*36740*/  STL.64 [R1+0x430], R4 ;  /* 0x0004300401007387 */ /* 0x0003e80000100a00 */
[----:B------:R1:W-:Y:S04]  /*36750*/  STL.64 [R1+0x428], R2 ;  /* 0x0004280201007387 */ /* 0x0003e80000100a00 */
[----:B------:R1:W-:Y:S02]  /*36760*/  STL.64 [R1+0x420], R8 ;  /* 0x0004200801007387 */ /* 0x0003e40000100a00 */
[----:B-1----:R-:W-:-:S02]  /*36770*/  IMAD.WIDE R4, R13, 0x4, R28 ;  /* 0x000000040d047825 */ /* 0x002fc400078e021c */
[----:B------:R-:W4:Y:S02]  /*36780*/  LDL.LU.64 R36, [R1+0x12f8] ;  /* 0x0012f80001247983 */ /* 0x000f240000300a00 */
[C---:B------:R-:W-:Y:S02]  /*36790*/  IMAD.WIDE R2, R13.reuse, 0x4, R242 ;  /* 0x000000040d027825 */ /* 0x040fe400078e02f2 */
[----:B------:R2:W-:Y:S04]  /*367a0*/  STL.64 [R1+0x418], R4 ;  /* 0x0004180401007387 */ /* 0x0005e80000100a00 */
[----:B------:R-:W4:Y:S01]  /*367b0*/  LDL.LU.64 R34, [R1+0x12f0] ;  /* 0x0012f00001227983 */ /* 0x000f220000300a00 */
[----:B------:R-:W-:-:S03]  /*367c0*/  IMAD.WIDE R8, R13, 0x4, R26 ;  /* 0x000000040d087825 */ /* 0x000fc600078e021a */
[----:B------:R3:W-:Y:S04]  /*367d0*/  STL.64 [R1+0x410], R2 ;  /* 0x0004100201007387 */ /* 0x0007e80000100a00 */
[----:B------:R-:W4:Y:S04]  /*367e0*/  LDL.LU.64 R242, [R1+0x12e8] ;  /* 0x0012e80001f27983 */ /* 0x000f280000300a00 */
[----:B------:R-:W-:Y:S04]  /*367f0*/  STL.64 [R1+0x408], R8 ;  /* 0x0004080801007387 */ /* 0x000fe80000100a00 */
[----:B------:R-:W4:Y:S01]  /*36800*/  LDL.LU.64 R30, [R1+0x12e0] ;  /* 0x0012e000011e7983 */ /* 0x000f220000300a00 */
[----:B--2---:R-:W-:-:S05]  /*36810*/  IMAD.WIDE R4, R13, 0x4, R20 ;  /* 0x000000040d047825 */ /* 0x004fca00078e0214 */
[----:B------:R-:W-:Y:S01]  /*36820*/  STL.64 [R1+0x400], R4 ;  /* 0x0004000401007387 */ /* 0x000fe20000100a00 */
[----:B---3--:R-:W-:-:S03]  /*36830*/  IMAD.WIDE R2, R13, 0x4, R240 ;  /* 0x000000040d027825 */ /* 0x008fc600078e02f0 */
[----:B------:R-:W2:Y:S04]  /*36840*/  LDL.LU.64 R240, [R1+0x12d8] ;  /* 0x0012d80001f07983 */ /* 0x000ea80000300a00 */
[----:B------:R1:W-:Y:S04]  /*36850*/  STL.64 [R1+0x3f8], R2 ;  /* 0x0003f80201007387 */ /* 0x0003e80000100a00 */
[----:B------:R-:W3:Y:S04]  /*36860*/  LDL.LU.64 R28, [R1+0x12d0] ;  /* 0x0012d000011c7983 */ /* 0x000ee80000300a00 */
[----:B------:R-:W3:Y:S01]  /*36870*/  LDL.LU.64 R26, [R1+0x12c8] ;  /* 0x0012c800011a7983 */ /* 0x000ee20000300a00 */
[----:B-1----:R-:W-:-:S05]  /*36880*/  IMAD.WIDE R2, R13, 0x4, R18 ;  /* 0x000000040d027825 */ /* 0x002fca00078e0212 */
[----:B------:R1:W-:Y:S01]  /*36890*/  STL.64 [R1+0x3f0], R2 ;  /* 0x0003f00201007387 */ /* 0x0003e20000100a00 */
[----:B----4-:R-:W-:-:S03]  /*368a0*/  IMAD.WIDE R8, R13, 0x4, R44 ;  /* 0x000000040d087825 */ /* 0x010fc600078e022c */
[----:B------:R-:W4:Y:S04]  /*368b0*/  LDL.LU.64 R20, [R1+0x12c0] ;  /* 0x0012c00001147983 */ /* 0x000f280000300a00 */
[----:B------:R-:W4:Y:S01]  /*368c0*/  LDL.LU.64 R18, [R1+0x12b8] ;  /* 0x0012b80001127983 */ /* 0x000f220000300a00 */
[----:B-1----:R-:W-:-:S03]  /*368d0*/  IMAD.WIDE R2, R13, 0x4, R42 ;  /* 0x000000040d027825 */ /* 0x002fc600078e022a */
[----:B------:R1:W-:Y:S01]  /*368e0*/  STL.64 [R1+0x3e8], R8 ;  /* 0x0003e80801007387 */ /* 0x0003e20000100a00 */
[----:B------:R-:W-:-:S03]  /*368f0*/  IMAD.WIDE R4, R13, 0x4, R40 ;  /* 0x000000040d047825 */ /* 0x000fc600078e0228 */
[----:B------:R1:W-:Y:S04]  /*36900*/  STL.64 [R1+0x3e0], R2 ;  /* 0x0003e00201007387 */ /* 0x0003e80000100a00 */
[----:B------:R1:W-:Y:S02]  /*36910*/  STL.64 [R1+0x3d8], R4 ;  /* 0x0003d80401007387 */ /* 0x0003e40000100a00 */
[----:B-1----:R-:W-:-:S04]  /*36920*/  IMAD.WIDE R8, R13, 0x4, R38 ;  /* 0x000000040d087825 */ /* 0x002fc800078e0226 */
[C---:B------:R-:W-:Y:S01]  /*36930*/  IMAD.WIDE R2, R13.reuse, 0x4, R32 ;  /* 0x000000040d027825 */ /* 0x040fe200078e0220 */
[----:B------:R1:W-:Y:S03]  /*36940*/  STL.64 [R1+0x3d0], R8 ;  /* 0x0003d00801007387 */ /* 0x0003e60000100a00 */
[C---:B------:R-:W-:Y:S02]  /*36950*/  IMAD.WIDE R4, R13.reuse, 0x4, R16 ;  /* 0x000000040d047825 */ /* 0x040fe400078e0210 */
[----:B------:R-:W4:Y:S04]  /*36960*/  LDL.LU.64 R16, [R1+0x12a8] ;  /* 0x0012a80001107983 */ /* 0x000f280000300a00 */
[----:B------:R1:W-:Y:S02]  /*36970*/  STL.64 [R1+0x3c8], R2 ;  /* 0x0003c80201007387 */ /* 0x0003e40000100a00 */
[----:B-1----:R-:W-:-:S02]  /*36980*/  IMAD.WIDE R8, R13, 0x4, R22 ;  /* 0x000000040d087825 */ /* 0x002fc400078e0216 */
[----:B------:R1:W-:Y:S02]  /*36990*/  STL.64 [R1+0x3c0], R4 ;  /* 0x0003c00401007387 */ /* 0x0003e40000100a00 */
[----:B------:R-:W-:-:S04]  /*369a0*/  IMAD.WIDE R2, R13, 0x4, R24 ;  /* 0x000000040d027825 */ /* 0x000fc800078e0218 */
[C---:B-1----:R-:W-:Y:S01]  /*369b0*/  IMAD.WIDE R4, R13.reuse, 0x4, R14 ;  /* 0x000000040d047825 */ /* 0x042fe200078e020e */
[----:B------:R1:W-:Y:S04]  /*369c0*/  STL.64 [R1+0x3b8], R2 ;  /* 0x0003b80201007387 */ /* 0x0003e80000100a00 */
[----:B------:R-:W-:Y:S04]  /*369d0*/  STL.64 [R1+0x3b0], R8 ;  /* 0x0003b00801007387 */ /* 0x000fe80000100a00 */
[----:B------:R-:W4:Y:S01]  /*369e0*/  LDL.LU.64 R32, [R1+0x12a0] ;  /* 0x0012a00001207983 */ /* 0x000f220000300a00 */
[----:B-1----:R-:W-:-:S03]  /*369f0*/  IMAD.WIDE R2, R13, 0x4, R238 ;  /* 0x000000040d027825 */ /* 0x002fc600078e02ee */
[----:B------:R-:W-:Y:S04]  /*36a00*/  STL.64 [R1+0x3a8], R4 ;  /* 0x0003a80401007387 */ /* 0x000fe80000100a00 */
[----:B------:R-:W4:Y:S04]  /*36a10*/  LDL.LU.64 R24, [R1+0x1298] ;  /* 0x0012980001187983 */ /* 0x000f280000300a00 */
[----:B------:R1:W-:Y:S04]  /*36a20*/  STL.64 [R1+0x3a0], R2 ;  /* 0x0003a00201007387 */ /* 0x0003e80000100a00 */
[----:B------:R-:W4:Y:S04]  /*36a30*/  LDL.LU.64 R14, [R1+0x1290] ;  /* 0x00129000010e7983 */ /* 0x000f280000300a00 */
[----:B------:R-:W4:Y:S01]  /*36a40*/  LDL.LU.64 R22, [R1+0x1288] ;  /* 0x0012880001167983 */ /* 0x000f220000300a00 */
[----:B-1----:R-:W-:-:S03]  /*36a50*/  IMAD.WIDE R2, R13, 0x4, R10 ;  /* 0x000000040d027825 */ /* 0x002fc600078e020a */
[----:B------:R-:W4:Y:S04]  /*36a60*/  LDL.LU.64 R238, [R1+0x1280] ;  /* 0x0012800001ee7983 */ /* 0x000f280000300a00 */
[----:B------:R-:W4:Y:S01]  /*36a70*/  LDL.LU.64 R10, [R1+0x1278] ;  /* 0x00127800010a7983 */ /* 0x000f220000300a00 */
[----:B------:R-:W-:-:S04]  /*36a80*/  IMAD.WIDE R36, R13, 0x4, R36 ;  /* 0x000000040d247825 */ /* 0x000fc800078e0224 */
[C---:B------:R-:W-:Y:S01]  /*36a90*/  IMAD.WIDE R8, R13.reuse, 0x4, R34 ;  /* 0x000000040d087825 */ /* 0x040fe200078e0222 */
[----:B------:R-:W-:Y:S03]  /*36aa0*/  STL.64 [R1+0x390], R36 ;  /* 0x0003902401007387 */ /* 0x000fe60000100a00 */
[C---:B------:R-:W-:Y:S02]  /*36ab0*/  IMAD.WIDE R4, R13.reuse, 0x4, R242 ;  /* 0x000000040d047825 */ /* 0x040fe400078e02f2 */
[----:B------:R-:W4:Y:S04]  /*36ac0*/  LDL.LU.64 R242, [R1+0x1270] ;  /* 0x0012700001f27983 */ /* 0x000f280000300a00 */
[----:B------:R-:W-:Y:S04]  /*36ad0*/  STL.64 [R1+0x388], R8 ;  /* 0x0003880801007387 */ /* 0x000fe80000100a00 */
[----:B------:R-:W-:Y:S04]  /*36ae0*/  STL.64 [R1+0x398], R2 ;  /* 0x0003980201007387 */ /* 0x000fe80000100a00 */
[----:B------:R1:W-:Y:S04]  /*36af0*/  STL.64 [R1+0x380], R4 ;  /* 0x0003800401007387 */ /* 0x0003e80000100a00 */
[----:B------:R2:W-:Y:S01]  /*36b00*/  STL.64 [R1+0x1a58], R2 ;  /* 0x001a580201007387 */ /* 0x0005e20000100a00 */
[----:B-1----:R-:W-:-:S04]  /*36b10*/  IMAD.WIDE R4, R13, 0x4, R30 ;  /* 0x000000040d047825 */ /* 0x002fc800078e021e */
[C---:B--2---:R-:W-:Y:S02]  /*36b20*/  IMAD.WIDE R2, R13.reuse, 0x4, R240 ;  /* 0x000000040d027825 */ /* 0x044fe400078e02f0 */
[----:B------:R-:W2:Y:S04]  /*36b30*/  LDL.LU.64 R240, [R1+0x1268] ;  /* 0x0012680001f07983 */ /* 0x000ea80000300a00 */
[----:B------:R3:W-:Y:S04]  /*36b40*/  STL.64 [R1+0x378], R4 ;  /* 0x0003780401007387 */ /* 0x0007e80000100a00 */
[----:B------:R1:W-:Y:S01]  /*36b50*/  STL.64 [R1+0x370], R2 ;  /* 0x0003700201007387 */ /* 0x0003e20000100a00 */
[----:B---3--:R-:W-:-:S04]  /*36b60*/  IMAD.WIDE R4, R13, 0x4, R28 ;  /* 0x000000040d047825 */ /* 0x008fc800078e021c */
[C---:B-1----:R-:W-:Y:S01]  /*36b70*/  IMAD.WIDE R2, R13.reuse, 0x4, R26 ;  /* 0x000000040d027825 */ /* 0x042fe200078e021a */
[----:B------:R4:W-:Y:S04]  /*36b80*/  STL.64 [R1+0x368], R4 ;  /* 0x0003680401007387 */ /* 0x0009e80000100a00 */
[----:B------:R1:W-:Y:S04]  /*36b90*/  STL.64 [R1+0x360], R2 ;  /* 0x0003600201007387 */ /* 0x0003e80000100a00 */
[----:B------:R-:W3:Y:S01]  /*36ba0*/  LDL.LU.64 R30, [R1+0x1260] ;  /* 0x00126000011e7983 */ /* 0x000ee20000300a00 */
[----:B----4-:R-:W-:-:S04]  /*36bb0*/  IMAD.WIDE R4, R13, 0x4, R18 ;  /* 0x000000040d047825 */ /* 0x010fc800078e0212 */
[C---:B-1----:R-:W-:Y:S01]  /*36bc0*/  IMAD.WIDE R2, R13.reuse, 0x4, R248 ;  /* 0x000000040d027825 */ /* 0x042fe200078e02f8 */
[----:B------:R-:W-:Y:S04]  /*36bd0*/  STL.64 [R1+0x350], R4 ;  /* 0x0003500401007387 */ /* 0x000fe80000100a00 */
[----:B------:R-:W4:Y:S01]  /*36be0*/  LDL.LU.64 R28, [R1+0x1258] ;  /* 0x00125800011c7983 */ /* 0x000f220000300a00 */
[----:B------:R-:W-:-:S03]  /*36bf0*/  IMAD.WIDE R244, R13, 0x4, R20 ;  /* 0x000000040df47825 */ /* 0x000fc600078e0214 */
[----:B------:R1:W-:Y:S04]  /*36c00*/  STL.64 [R1+0x348], R2 ;  /* 0x0003480201007387 */ /* 0x0003e80000100a00 */
[----:B------:R-:W4:Y:S04]  /*36c10*/  LDL.LU.64 R26, [R1+0x1250] ;  /* 0x00125000011a7983 */ /* 0x000f280000300a00 */
[----:B------:R-:W4:Y:S04]  /*36c20*/  LDL.LU.64 R20, [R1+0x1248] ;  /* 0x0012480001147983 */ /* 0x000f280000300a00 */
[----:B------:R-:W4:Y:S01]  /*36c30*/  LDL.LU.64 R248, [R1+0x1240] ;  /* 0x0012400001f87983 */ /* 0x000f220000300a00 */
[----:B-1----:R-:W-:-:S03]  /*36c40*/  IMAD.WIDE R2, R13, 0x4, R16 ;  /* 0x000000040d027825 */ /* 0x002fc600078e0210 */
[----:B------:R-:W4:Y:S04]  /*36c50*/  LDL.LU.64 R18, [R1+0x1238] ;  /* 0x0012380001127983 */ /* 0x000f280000300a00 */
[----:B------:R-:W4:Y:S04]  /*36c60*/  LDL.LU.64 R16, [R1+0x1230] ;  /* 0x0012300001107983 */ /* 0x000f280000300a00 */
[----:B------:R1:W-:Y:S04]  /*36c70*/  STL.64 [R1+0x340], R2 ;  /* 0x0003400201007387 */ /* 0x0003e80000100a00 */
[----:B------:R-:W-:Y:S04]  /*36c80*/  STL.64 [R1+0x358], R244 ;  /* 0x000358f401007387 */ /* 0x000fe80000100a00 */
[----:B------:R-:W-:Y:S01]  /*36c90*/  STL.64 [R1+0x1a60], R244 ;  /* 0x001a60f401007387 */ /* 0x000fe20000100a00 */
[----:B------:R-:W-:-:S05]  /*36ca0*/  IMAD.WIDE R8, R13, 0x4, R32 ;  /* 0x000000040d087825 */ /* 0x000fca00078e0220 */
[----:B------:R-:W-:Y:S01]  /*36cb0*/  STL.64 [R1+0x338], R8 ;  /* 0x0003380801007387 */ /* 0x000fe20000100a00 */
[----:B------:R-:W-:-:S04]  /*36cc0*/  IMAD.WIDE R4, R13, 0x4, R24 ;  /* 0x000000040d047825 */ /* 0x000fc800078e0218 */
[C---:B-1----:R-:W-:Y:S02]  /*36cd0*/  IMAD.WIDE R2, R13.reuse, 0x4, R14 ;  /* 0x000000040d027825 */ /* 0x042fe400078e020e */
[----:B------:R-:W4:Y:S04]  /*36ce0*/  LDL.LU.64 R14, [R1+0x1228] ;  /* 0x00122800010e7983 */ /* 0x000f280000300a00 */
[----:B------:R1:W-:Y:S04]  /*36cf0*/  STL.64 [R1+0x330], R4 ;  /* 0x0003300401007387 */ /* 0x0003e80000100a00 */
[----:B------:R1:W-:Y:S02]  /*36d00*/  STL.64 [R1+0x328], R2 ;  /* 0x0003280201007387 */ /* 0x0003e40000100a00 */
[----:B-1----:R-:W-:-:S04]  /*36d10*/  IMAD.WIDE R4, R13, 0x4, R22 ;  /* 0x000000040d047825 */ /* 0x002fc800078e0216 */
[C---:B------:R-:W-:Y:S01]  /*36d20*/  IMAD.WIDE R2, R13.reuse, 0x4, R10 ;  /* 0x000000040d027825 */ /* 0x040fe200078e020a */
[----:B------:R-:W-:Y:S04]  /*36d30*/  STL.64 [R1+0x320], R4 ;  /* 0x0003200401007387 */ /* 0x000fe80000100a00 */
[----:B------:R-:W4:Y:S04]  /*36d40*/  LDL.LU.64 R40, [R1+0x1220] ;  /* 0x0012200001287983 */ /* 0x000f280000300a00 */
[----:B------:R-:W4:Y:S04]  /*36d50*/  LDL.LU.64 R38, [R1+0x1218] ;  /* 0x0012180001267983 */ /* 0x000f280000300a00 */
[----:B------:R1:W-:Y:S04]  /*36d60*/  STL.64 [R1+0x310], R2 ;  /* 0x0003100201007387 */ /* 0x0003e80000100a00 */
[----:B------:R-:W4:Y:S04]  /*36d70*/  LDL.LU.64 R10, [R1+0x1210] ;  /* 0x00121000010a7983 */ /* 0x000f280000300a00 */
[----:B------:R-:W4:Y:S01]  /*36d80*/  LDL.LU.64 R36, [R1+0x1208] ;  /* 0x0012080001247983 */ /* 0x000f220000300a00 */
[----:B-1----:R-:W-:-:S03]  /*36d90*/  IMAD.WIDE R2, R13, 0x4, R242 ;  /* 0x000000040d027825 */ /* 0x002fc600078e02f2 */
[----:B------:R-:W4:Y:S04]  /*36da0*/  LDL.LU.64 R34, [R1+0x1200] ;  /* 0x0012000001227983 */ /* 0x000f280000300a00 */
[----:B------:R2:W-:Y:S04]  /*36db0*/  STL.64 [R1+0x308], R2 ;  /* 0x0003080201007387 */ /* 0x0005e80000100a00 */
[----:B------:R-:W4:Y:S04]  /*36dc0*/  LDL.LU.64 R24, [R1+0x11f8] ;  /* 0x0011f80001187983 */ /* 0x000f280000300a00 */
[----:B------:R-:W4:Y:S01]  /*36dd0*/  LDL.LU.64 R242, [R1+0x11f0] ;  /* 0x0011f00001f27983 */ /* 0x000f220000300a00 */
[----:B------:R-:W-:-:S03]  /*36de0*/  IMAD.WIDE R246, R13, 0x4, R238 ;  /* 0x000000040df67825 */ /* 0x000fc600078e02ee */
[----:B------:R-:W4:Y:S04]  /*36df0*/  LDL.LU.64 R22, [R1+0x11e8] ;  /* 0x0011e80001167983 */ /* 0x000f280000300a00 */
[----:B------:R-:W4:Y:S01]  /*36e00*/  LDL.LU.64 R238, [R1+0x11e0] ;  /* 0x0011e00001ee7983 */ /* 0x000f220000300a00 */
[----:B--2---:R-:W-:-:S05]  /*36e10*/  IMAD.WIDE R2, R13, 0x4, R240 ;  /* 0x000000040d027825 */ /* 0x004fca00078e02f0 */
[----:B------:R4:W-:Y:S04]  /*36e20*/  STL.64 [R1+0x300], R2 ;  /* 0x0003000201007387 */ /* 0x0009e80000100a00 */
[----:B------:R-:W2:Y:S04]  /*36e30*/  LDL.LU.64 R240, [R1+0x11d8] ;  /* 0x0011d80001f07983 */ /* 0x000ea80000300a00 */
[----:B------:R-:W-:Y:S04]  /*36e40*/  STL.64 [R1+0x318], R246 ;  /* 0x000318f601007387 */ /* 0x000fe80000100a00 */
[----:B------:R-:W-:Y:S01]  /*36e50*/  STL.64 [R1+0x1a68], R246 ;  /* 0x001a68f601007387 */ /* 0x000fe20000100a00 */
[----:B---3--:R-:W-:-:S05]  /*36e60*/  IMAD.WIDE R4, R13, 0x4, R30 ;  /* 0x000000040d047825 */ /* 0x008fca00078e021e */
[----:B------:R1:W-:Y:S01]  /*36e70*/  STL.64 [R1+0x2f8], R4 ;  /* 0x0002f80401007387 */ /* 0x0003e20000100a00 */
[----:B----4-:R-:W-:-:S04]  /*36e80*/  IMAD.WIDE R2, R13, 0x4, R28 ;  /* 0x000000040d027825 */ /* 0x010fc800078e021c */
[C---:B------:R-:W-:Y:S01]  /*36e90*/  IMAD.WIDE R8, R13.reuse, 0x4, R26 ;  /* 0x000000040d087825 */ /* 0x040fe200078e021a */
[----:B------:R3:W-:Y:S03]  /*36ea0*/  STL.64 [R1+0x2f0], R2 ;  /* 0x0002f00201007387 */ /* 0x0007e60000100a00 */
[C---:B-1----:R-:W-:Y:S01]  /*36eb0*/  IMAD.WIDE R4, R13.reuse, 0x4, R20 ;  /* 0x000000040d047825 */ /* 0x042fe200078e0214 */
[----:B------:R-:W-:Y:S04]  /*36ec0*/  STL.64 [R1+0x2e8], R8 ;  /* 0x0002e80801007387 */ /* 0x000fe80000100a00 */
[----:B------:R-:W4:Y:S01]  /*36ed0*/  LDL.LU.64 R20, [R1+0x11d0] ;  /* 0x0011d00001147983 */ /* 0x000f220000300a00 */
[----:B---3--:R-:W-:-:S03]  /*36ee0*/  IMAD.WIDE R2, R13, 0x4, R248 ;  /* 0x000000040d027825 */ /* 0x008fc600078e02f8 */
[----:B------:R1:W-:Y:S04]  /*36ef0*/  STL.64 [R1+0x2e0], R4 ;  /* 0x0002e00401007387 */ /* 0x0003e80000100a00 */
[----:B------:R-:W3:Y:S04]  /*36f00*/  LDL.LU.64 R248, [R1+0x11c8] ;  /* 0x0011c80001f87983 */ /* 0x000ee80000300a00 */
[----:B------:R1:W-:Y:S02]  /*36f10*/  STL.64 [R1+0x2d8], R2 ;  /* 0x0002d80201007387 */ /* 0x0003e40000100a00 */
[----:B-1----:R-:W-:-:S02]  /*36f20*/  IMAD.WIDE R4, R13, 0x4, R18 ;  /* 0x000000040d047825 */ /* 0x002fc400078e0212 */
[----:B------:R-:W3:Y:S04]  /*36f30*/  LDL.LU.64 R32, [R1+0x11c0] ;  /* 0x0011c00001207983 */ /* 0x000ee80000300a00 */
[----:B------:R-:W-:Y:S01]  /*36f40*/  STL.64 [R1+0x2d0], R4 ;  /* 0x0002d00401007387 */ /* 0x000fe20000100a00 */
[----:B------:R-:W-:-:S03]  /*36f50*/  IMAD.WIDE R2, R13, 0x4, R16 ;  /* 0x000000040d027825 */ /* 0x000fc600078e0210 */
[----:B------:R-:W3:Y:S04]  /*36f60*/  LDL.LU.64 R30, [R1+0x11b8] ;  /* 0x0011b800011e7983 */ /* 0x000ee80000300a00 */
[----:B------:R1:W-:Y:S04]  /*36f70*/  STL.64 [R1+0x2c8], R2 ;  /* 0x0002c80201007387 */ /* 0x0003e80000100a00 */
[----:B------:R-:W3:Y:S04]  /*36f80*/  LDL.LU.64 R28, [R1+0x11b0] ;  /* 0x0011b000011c7983 */ /* 0x000ee80000300a00 */
[----:B------:R-:W3:Y:S04]  /*36f90*/  LDL.LU.64 R18, [R1+0x11a8] ;  /* 0x0011a80001127983 */ /* 0x000ee80000300a00 */
[----:B------:R-:W3:Y:S01]  /*36fa0*/  LDL.LU.64 R26, [R1+0x11a0] ;  /* 0x0011a000011a7983 */ /* 0x000ee20000300a00 */
[----:B-1----:R-:W-:-:S03]  /*36fb0*/  IMAD.WIDE R2, R13, 0x4, R14 ;  /* 0x000000040d027825 */ /* 0x002fc600078e020e */
[----:B------:R-:W3:Y:S04]  /*36fc0*/  LDL.LU.64 R16, [R1+0x1198] ;  /* 0x0011980001107983 */ /* 0x000ee80000300a00 */
[----:B------:R1:W-:Y:S04]  /*36fd0*/  STL.64 [R1+0x2c0], R2 ;  /* 0x0002c00201007387 */ /* 0x0003e80000100a00 */
[----:B------:R-:W3:Y:S01]  /*36fe0*/  LDL.LU.64 R14, [R1+0x1190] ;  /* 0x00119000010e7983 */ /* 0x000ee20000300a00 */
[----:B------:R-:W-:-:S05]  /*36ff0*/  IMAD.WIDE R8, R13, 0x4, R40 ;  /* 0x000000040d087825 */ /* 0x000fca00078e0228 */
[----:B------:R1:W-:Y:S01]  /*37000*/  STL.64 [R1+0x2b8], R8 ;  /* 0x0002b80801007387 */ /* 0x0003e20000100a00 */
[----:B------:R-:W-:-:S03]  /*37010*/  IMAD.WIDE R4, R13, 0x4, R10 ;  /* 0x000000040d047825 */ /* 0x000fc600078e020a */
[----:B------:R-:W3:Y:S01]  /*37020*/  LDL.LU.64 R10, [R1+0x1188] ;  /* 0x00118800010a7983 */ /* 0x000ee20000300a00 */
[----:B-1----:R-:W-:-:S05]  /*37030*/  IMAD.WIDE R2, R13, 0x4, R38 ;  /* 0x000000040d027825 */ /* 0x002fca00078e0226 */
[----:B------:R1:W-:Y:S01]  /*37040*/  STL.64 [R1+0x2b0], R2 ;  /* 0x0002b00201007387 */ /* 0x0003e20000100a00 */
[----:B------:R-:W-:-:S03]  /*37050*/  IMAD.WIDE R8, R13, 0x4, R34 ;  /* 0x000000040d087825 */ /* 0x000fc600078e0222 */
[----:B------:R1:W-:Y:S02]  /*37060*/  STL.64 [R1+0x2a8], R4 ;  /* 0x0002a80401007387 */ /* 0x0003e40000100a00 */
[----:B-1----:R-:W-:-:S04]  /*37070*/  IMAD.WIDE R2, R13, 0x4, R36 ;  /* 0x000000040d027825 */ /* 0x002fc800078e0224 */
[C---:B------:R-:W-:Y:S01]  /*37080*/  IMAD.WIDE R4, R13.reuse, 0x4, R24 ;  /* 0x000000040d047825 */ /* 0x040fe200078e0218 */
[----:B------:R1:W-:Y:S04]  /*37090*/  STL.64 [R1+0x2a0], R2 ;  /* 0x0002a00201007387 */ /* 0x0003e80000100a00 */
[----:B------:R1:W-:Y:S04]  /*370a0*/  STL.64 [R1+0x298], R8 ;  /* 0x0002980801007387 */ /* 0x0003e80000100a00 */
[----:B------:R-:W3:Y:S01]  /*370b0*/  LDL.LU.64 R38, [R1+0x1180] ;  /* 0x0011800001267983 */ /* 0x000ee20000300a00 */
[----:B-1----:R-:W-:-:S03]  /*370c0*/  IMAD.WIDE R2, R13, 0x4, R242 ;  /* 0x000000040d027825 */ /* 0x002fc600078e02f2 */
[----:B------:R1:W-:Y:S04]  /*370d0*/  STL.64 [R1+0x290], R4 ;  /* 0x0002900401007387 */ /* 0x0003e80000100a00 */
[----:B------:R-:W3:Y:S01]  /*370e0*/  LDL.LU.64 R36, [R1+0x1178] ;  /* 0x0011780001247983 */ /* 0x000ee20000300a00 */
[----:B------:R-:W-:-:S03]  /*370f0*/  IMAD.WIDE R8, R13, 0x4, R22 ;  /* 0x000000040d087825 */ /* 0x000fc600078e0216 */
[----:B------:R2:W-:Y:S04]  /*37100*/  STL.64 [R1+0x288], R2 ;  /* 0x0002880201007387 */ /* 0x0005e80000100a00 */
[----:B------:R-:W3:Y:S01]  /*37110*/  LDL.LU.64 R242, [R1+0x1170] ;  /* 0x0011700001f27983 */ /* 0x000ee20000300a00 */
[----:B-1----:R-:W-:-:S03]  /*37120*/  IMAD.WIDE R4, R13, 0x4, R238 ;  /* 0x000000040d047825 */ /* 0x002fc600078e02ee */
[----:B------:R-:W-:Y:S04]  /*37130*/  STL.64 [R1+0x280], R8 ;  /* 0x0002800801007387 */ /* 0x000fe80000100a00 */
[----:B------:R-:W3:Y:S04]  /*37140*/  LDL.LU.64 R34, [R1+0x1168] ;  /* 0x0011680001227983 */ /* 0x000ee80000300a00 */
[----:B------:R4:W-:Y:S04]  /*37150*/  STL.64 [R1+0x278], R4 ;  /* 0x0002780401007387 */ /* 0x0009e80000100a00 */
[----:B------:R-:W3:Y:S01]  /*37160*/  LDL.LU.64 R24, [R1+0x1160] ;  /* 0x0011600001187983 */ /* 0x000ee20000300a00 */
[----:B--2---:R-:W-:-:S05]  /*37170*/  IMAD.WIDE R2, R13, 0x4, R240 ;  /* 0x000000040d027825 */ /* 0x004fca00078e02f0 */
[----:B------:R3:W-:Y:S04]  /*37180*/  STL.64 [R1+0x270], R2 ;  /* 0x0002700201007387 */ /* 0x0007e80000100a00 */
[----:B------:R-:W2:Y:S04]  /*37190*/  LDL.LU.64 R22, [R1+0x1158] ;  /* 0x0011580001167983 */ /* 0x000ea80000300a00 */
[----:B------:R-:W2:Y:S04]  /*371a0*/  LDL.LU.64 R238, [R1+0x1150] ;  /* 0x0011500001ee7983 */ /* 0x000ea80000300a00 */
[----:B------:R-:W2:Y:S01]  /*371b0*/  LDL.LU.64 R240, [R1+0x1148] ;  /* 0x0011480001f07983 */ /* 0x000ea20000300a00 */
[----:B----4-:R-:W-:-:S03]  /*371c0*/  IMAD.WIDE R4, R13, 0x4, R20 ;  /* 0x000000040d047825 */ /* 0x010fc600078e0214 */
[----:B------:R-:W4:Y:S04]  /*371d0*/  LDL.LU.64 R20, [R1+0x1140] ;  /* 0x0011400001147983 */ /* 0x000f280000300a00 */
[----:B------:R-:W-:Y:S01]  /*371e0*/  STL.64 [R1+0x268], R4 ;  /* 0x0002680401007387 */ /* 0x000fe20000100a00 */
[----:B---3--:R-:W-:-:S03]  /*371f0*/  IMAD.WIDE R2, R13, 0x4, R248 ;  /* 0x000000040d027825 */ /* 0x008fc600078e02f8 */
[----:B------:R-:W3:Y:S04]  /*37200*/  LDL.LU.64 R248, [R1+0x1138] ;  /* 0x0011380001f87983 */ /* 0x000ee80000300a00 */
[----:B------:R1:W-:Y:S01]  /*37210*/  STL.64 [R1+0x260], R2 ;  /* 0x0002600201007387 */ /* 0x0003e20000100a00 */
[----:B------:R-:W-:-:S04]  /*37220*/  IMAD.WIDE R8, R13, 0x4, R30 ;  /* 0x000000040d087825 */ /* 0x000fc800078e021e */
[----:B-1----:R-:W-:-:S04]  /*37230*/  IMAD.WIDE R2, R13, 0x4, R32 ;  /* 0x000000040d027825 */ /* 0x002fc800078e0220 */
[C---:B------:R-:W-:Y:S01]  /*37240*/  IMAD.WIDE R4, R13.reuse, 0x4, R28 ;  /* 0x000000040d047825 */ /* 0x040fe200078e021c */
[----:B------:R1:W-:Y:S04]  /*37250*/  STL.64 [R1+0x258], R2 ;  /* 0x0002580201007387 */ /* 0x0003e80000100a00 */
[----:B------:R1:W-:Y:S02]  /*37260*/  STL.64 [R1+0x250], R8 ;  /* 0x0002500801007387 */ /* 0x0003e40000100a00 */
[C---:B-1----:R-:W-:Y:S02]  /*37270*/  IMAD.WIDE R2, R13.reuse, 0x4, R18 ;  /* 0x000000040d027825 */ /* 0x042fe400078e0212 */
[----:B------:R-:W3:Y:S02]  /*37280*/  LDL.LU.64 R18, [R1+0x1130] ;  /* 0x0011300001127983 */ /* 0x000ee40000300a00 */
[----:B------:R-:W-:-:S02]  /*37290*/  IMAD.WIDE R8, R13, 0x4, R26 ;  /* 0x000000040d087825 */ /* 0x000fc400078e021a */
[----:B------:R1:W-:Y:S04]  /*372a0*/  STL.64 [R1+0x248], R4 ;  /* 0x0002480401007387 */ /* 0x0003e80000100a00 */
[----:B------:R1:W-:Y:S04]  /*372b0*/  STL.64 [R1+0x240], R2 ;  /* 0x0002400201007387 */ /* 0x0003e80000100a00 */
[----:B------:R1:W-:Y:S02]  /*372c0*/  STL.64 [R1+0x238], R8 ;  /* 0x0002380801007387 */ /* 0x0003e40000100a00 */
[----:B-1----:R-:W-:-:S02]  /*372d0*/  IMAD.WIDE R4, R13, 0x4, R16 ;  /* 0x000000040d047825 */ /* 0x002fc400078e0210 */
[----:B------:R-:W3:Y:S02]  /*372e0*/  LDL.LU.64 R32, [R1+0x1128] ;  /* 0x0011280001207983 */ /* 0x000ee40000300a00 */
[C---:B------:R-:W-:Y:S02]  /*372f0*/  IMAD.WIDE R2, R13.reuse, 0x4, R14 ;  /* 0x000000040d027825 */ /* 0x040fe400078e020e */
[----:B------:R1:W-:Y:S04]  /*37300*/  STL.64 [R1+0x230], R4 ;  /* 0x0002300401007387 */ /* 0x0003e80000100a00 */
[----:B------:R-:W3:Y:S04]  /*37310*/  LDL.LU.64 R30, [R1+0x1120] ;  /* 0x00112000011e7983 */ /* 0x000ee80000300a00 */
[----:B------:R1:W-:Y:S04]  /*37320*/  STL.64 [R1+0x228], R2 ;  /* 0x0002280201007387 */ /* 0x0003e80000100a00 */
[----:B------:R-:W3:Y:S04]  /*37330*/  LDL.LU.64 R16, [R1+0x1118] ;  /* 0x0011180001107983 */ /* 0x000ee80000300a00 */
[----:B------:R-:W3:Y:S01]  /*37340*/  LDL.LU.64 R28, [R1+0x1110] ;  /* 0x00111000011c7983 */ /* 0x000ee20000300a00 */
[----:B------:R-:W-:-:S03]  /*37350*/  IMAD.WIDE R246, R13, 0x4, R10 ;  /* 0x000000040df67825 */ /* 0x000fc600078e020a */
[----:B------:R-:W3:Y:S04]  /*37360*/  LDL.LU.64 R26, [R1+0x1108] ;  /* 0x00110800011a7983 */ /* 0x000ee80000300a00 */
[----:B------:R-:W3:Y:S04]  /*37370*/  LDL.LU.64 R14, [R1+0x1100] ;  /* 0x00110000010e7983 */ /* 0x000ee80000300a00 */
[----:B------:R-:W3:Y:S01]  /*37380*/  LDL.LU.64 R10, [R1+0x10f8] ;  /* 0x0010f800010a7983 */ /* 0x000ee20000300a00 */
[----:B------:R-:W-:-:S05]  /*37390*/  IMAD.WIDE R8, R13, 0x4, R38 ;  /* 0x000000040d087825 */ /* 0x000fca00078e0226 */
[----:B------:R1:W-:Y:S02]  /*373a0*/  STL.64 [R1+0x218], R8 ;  /* 0x0002180801007387 */ /* 0x0003e40000100a00 */
[----:B-1----:R-:W-:-:S04]  /*373b0*/  IMAD.WIDE R4, R13, 0x4, R36 ;  /* 0x000000040d047825 */ /* 0x002fc800078e0224 */
[C---:B------:R-:W-:Y:S02]  /*373c0*/  IMAD.WIDE R2, R13.reuse, 0x4, R242 ;  /* 0x000000040d027825 */ /* 0x040fe400078e02f2 */
[----:B------:R-:W3:Y:S04]  /*373d0*/  LDL.LU.64 R242, [R1+0x10f0] ;  /* 0x0010f00001f27983 */ /* 0x000ee80000300a00 */
[----:B------:R-:W-:Y:S04]  /*373e0*/  STL.64 [R1+0x210], R4 ;  /* 0x0002100401007387 */ /* 0x000fe80000100a00 */
[----:B------:R-:W-:Y:S04]  /*373f0*/  STL.64 [R1+0x220], R246 ;  /* 0x000220f601007387 */ /* 0x000fe80000100a00 */
[----:B------:R1:W-:Y:S01]  /*37400*/  STL.64 [R1+0x208], R2 ;  /* 0x0002080201007387 */ /* 0x0003e20000100a00 */
[----:B------:R-:W-:-:S03]  /*37410*/  IMAD.WIDE R8, R13, 0x4, R24 ;  /* 0x000000040d087825 */ /* 0x000fc600078e0218 */
[----:B------:R-:W-:Y:S01]  /*37420*/  STL.64 [R1+0x1a78], R246 ;  /* 0x001a78f601007387 */ /* 0x000fe20000100a00 */
[----:B-1----:R-:W-:-:S05]  /*37430*/  IMAD.WIDE R2, R13, 0x4, R34 ;  /* 0x000000040d027825 */ /* 0x002fca00078e0222 */
[----:B------:R1:W-:Y:S04]  /*37440*/  STL.64 [R1+0x200], R2 ;  /* 0x0002000201007387 */ /* 0x0003e80000100a00 */
[----:B------:R-:W-:Y:S01]  /*37450*/  STL.64 [R1+0x1f8], R8 ;  /* 0x0001f80801007387 */ /* 0x000fe20000100a00 */
[----:B--2---:R-:W-:-:S04]  /*37460*/  IMAD.WIDE R4, R13, 0x4, R22 ;  /* 0x000000040d047825 */ /* 0x004fc800078e0216 */
[C---:B-1----:R-:W-:Y:S01]  /*37470*/  IMAD.WIDE R2, R13.reuse, 0x4, R238 ;  /* 0x000000040d027825 */ /* 0x042fe200078e02ee */
[----:B------:R4:W-:Y:S04]  /*37480*/  STL.64 [R1+0x1f0], R4 ;  /* 0x0001f00401007387 */ /* 0x0009e80000100a00 */
[----:B------:R-:W2:Y:S01]  /*37490*/  LDL.LU.64 R238, [R1+0x10e8] ;  /* 0x0010e80001ee7983 */ /* 0x000ea20000300a00 */
[----:B------:R-:W-:-:S03]  /*374a0*/  IMAD.WIDE R244, R13, 0x4, R240 ;  /* 0x000000040df47825 */ /* 0x000fc600078e02f0 */
[----:B------:R3:W-:Y:S04]  /*374b0*/  STL.64 [R1+0x1e8], R2 ;  /* 0x0001e80201007387 */ /* 0x0007e80000100a00 */
[----:B------:R-:W2:Y:S04]  /*374c0*/  LDL.LU.64 R240, [R1+0x10e0] ;  /* 0x0010e00001f07983 */ /* 0x000ea80000300a00 */
[----:B------:R-:W2:Y:S01]  /*374d0*/  LDL.LU.64 R24, [R1+0x10d8] ;  /* 0x0010d80001187983 */ /* 0x000ea20000300a00 */
[----:B----4-:R-:W-:-:S05]  /*374e0*/  IMAD.WIDE R4, R13, 0x4, R20 ;  /* 0x000000040d047825 */ /* 0x010fca00078e0214 */
[----:B------:R-:W-:Y:S01]  /*374f0*/  STL.64 [R1+0x1d8], R4 ;  /* 0x0001d80401007387 */ /* 0x000fe20000100a00 */
[----:B---3--:R-:W-:-:S03]  /*37500*/  IMAD.WIDE R2, R13, 0x4, R248 ;  /* 0x000000040d027825 */ /* 0x008fc600078e02f8 */
[----:B------:R-:W3:Y:S04]  /*37510*/  LDL.LU.64 R22, [R1+0x10d0] ;  /* 0x0010d00001167983 */ /* 0x000ee80000300a00 */
[----:B------:R1:W-:Y:S04]  /*37520*/  STL.64 [R1+0x1d0], R2 ;  /* 0x0001d00201007387 */ /* 0x0003e80000100a00 */
[----:B------:R-:W4:Y:S04]  /*37530*/  LDL.LU.64 R248, [R1+0x10c8] ;  /* 0x0010c80001f87983 */ /* 0x000f280000300a00 */
[----:B------:R-:W4:Y:S01]  /*37540*/  LDL.LU.64 R20, [R1+0x10c0] ;  /* 0x0010c00001147983 */ /* 0x000f220000300a00 */
[----:B-1----:R-:W-:-:S03]  /*37550*/  IMAD.WIDE R2, R13, 0x4, R18 ;  /* 0x000000040d027825 */ /* 0x002fc600078e0212 */
[----:B------:R-:W4:Y:S04]  /*37560*/  LDL.LU.64 R18, [R1+0x10b8] ;  /* 0x0010b80001127983 */ /* 0x000f280000300a00 */
[----:B------:R-:W-:Y:S04]  /*37570*/  STL.64 [R1+0x1e0], R244 ;  /* 0x0001e0f401007387 */ /* 0x000fe80000100a00 */
[----:B------:R1:W-:Y:S01]  /*37580*/  STL.64 [R1+0x1c8], R2 ;  /* 0x0001c80201007387 */ /* 0x0003e20000100a00 */
[----:B------:R-:W-:-:S03]  /*37590*/  IMAD.WIDE R8, R13, 0x4, R32 ;  /* 0x000000040d087825 */ /* 0x000fc600078e0220 */
[----:B------:R-:W-:Y:S04]  /*375a0*/  STL.64 [R1+0x1a80], R244 ;  /* 0x001a80f401007387 */ /* 0x000fe80000100a00 */
[----:B------:R1:W-:Y:S01]  /*375b0*/  STL.64 [R1+0x1c0], R8 ;  /* 0x0001c00801007387 */ /* 0x0003e20000100a00 */
[----:B------:R-:W-:-:S04]  /*375c0*/  IMAD.WIDE R4, R13, 0x4, R30 ;  /* 0x000000040d047825 */ /* 0x000fc800078e021e */
[C---:B-1----:R-:W-:Y:S02]  /*375d0*/  IMAD.WIDE R2, R13.reuse, 0x4, R16 ;  /* 0x000000040d027825 */ /* 0x042fe400078e0210 */
[----:B------:R-:W4:Y:S04]  /*375e0*/  LDL.LU.64 R16, [R1+0x10b0] ;  /* 0x0010b00001107983 */ /* 0x000f280000300a00 */
[----:B------:R1:W-:Y:S04]  /*375f0*/  STL.64 [R1+0x1b8], R4 ;  /* 0x0001b80401007387 */ /* 0x0003e80000100a00 */
[----:B------:R-:W-:Y:S01]  /*37600*/  STL.64 [R1+0x1b0], R2 ;  /* 0x0001b00201007387 */ /* 0x000fe20000100a00 */
[----:B------:R-:W-:-:S04]  /*37610*/  IMAD.WIDE R8, R13, 0x4, R14 ;  /* 0x000000040d087825 */ /* 0x000fc800078e020e */
[----:B-1----:R-:W-:-:S05]  /*37620*/  IMAD.WIDE R4, R13, 0x4, R28 ;  /* 0x000000040d047825 */ /* 0x002fca00078e021c */
[----:B------:R1:W-:Y:S04]  /*37630*/  STL.64 [R1+0x1a8], R4 ;  /* 0x0001a80401007387 */ /* 0x0003e80000100a00 */
[----:B------:R-:W4:Y:S04]  /*37640*/  LDL.LU.64 R40, [R1+0x10a8] ;  /* 0x0010a80001287983 */ /* 0x000f280000300a00 */
[----:B------:R-:W-:Y:S01]  /*37650*/  STL.64 [R1+0x198], R8 ;  /* 0x0001980801007387 */ /* 0x000fe20000100a00 */
[----:B-1----:R-:W-:-:S03]  /*37660*/  IMAD.WIDE R4, R13, 0x4, R10 ;  /* 0x000000040d047825 */ /* 0x002fc600078e020a */
        /* <DEDUP_REMOVED lines=11> */
[----:B------:R-:W-:Y:S04]  /*37720*/  STL.64 [R1+0x1a0], R2 ;  /* 0x0001a00201007387 */ /* 0x000fe80000100a00 */
[----:B------:R1:W-:Y:S01]  /*37730*/  STL.64 [R1+0x1a88], R2 ;  /* 0x001a880201007387 */ /* 0x0003e20000100a00 */
[----:B--2---:R-:W-:-:S03]  /*37740*/  IMAD.WIDE R4, R13, 0x4, R238 ;  /* 0x000000040d047825 */ /* 0x004fc600078e02ee */
[----:B------:R-:W2:Y:S04]  /*37750*/  LDL.LU.64 R238, [R1+0x1068] ;  /* 0x0010680001ee7983 */ /* 0x000ea80000300a00 */
[----:B------:R-:W-:Y:S01]  /*37760*/  STL.64 [R1+0x180], R4 ;  /* 0x0001800401007387 */ /* 0x000fe20000100a00 */
[----:B-1----:R-:W-:-:S03]  /*37770*/  IMAD.WIDE R2, R13, 0x4, R240 ;  /* 0x000000040d027825 */ /* 0x002fc600078e02f0 */
[----:B------:R-:W2:Y:S04]  /*37780*/  LDL.LU.64 R240, [R1+0x1060] ;  /* 0x0010600001f07983 */ /* 0x000ea80000300a00 */
[----:B------:R1:W-:Y:S02]  /*37790*/  STL.64 [R1+0x178], R2 ;  /* 0x0001780201007387 */ /* 0x0003e40000100a00 */
[----:B-1----:R-:W-:-:S05]  /*377a0*/  IMAD.WIDE R2, R13, 0x4, R24 ;  /* 0x000000040d027825 */ /* 0x002fca00078e0218 */
[----:B------:R4:W-:Y:S04]  /*377b0*/  STL.64 [R1+0x170], R2 ;  /* 0x0001700201007387 */ /* 0x0009e80000100a00 */
[----:B------:R-:W2:Y:S04]  /*377c0*/  LDL.LU.64 R34, [R1+0x1058] ;  /* 0x0010580001227983 */ /* 0x000ea80000300a00 */
[----:B------:R-:W2:Y:S01]  /*377d0*/  LDL.LU.64 R24, [R1+0x1050] ;  /* 0x0010500001187983 */ /* 0x000ea20000300a00 */
[----:B---3--:R-:W-:-:S04]  /*377e0*/  IMAD.WIDE R244, R13, 0x4, R22 ;  /* 0x000000040df47825 */ /* 0x008fc800078e0216 */
[----:B----4-:R-:W-:-:S05]  /*377f0*/  IMAD.WIDE R2, R13, 0x4, R20 ;  /* 0x000000040d027825 */ /* 0x010fca00078e0214 */
[----:B------:R1:W-:Y:S04]  /*37800*/  STL.64 [R1+0x158], R2 ;  /* 0x0001580201007387 */ /* 0x0003e80000100a00 */
[----:B------:R-:W3:Y:S04]  /*37810*/  LDL.LU.64 R28, [R1+0x1048] ;  /* 0x00104800011c7983 */ /* 0x000ee80000300a00 */
[----:B------:R-:W4:Y:S01]  /*37820*/  LDL.LU.64 R26, [R1+0x1040] ;  /* 0x00104000011a7983 */ /* 0x000f220000300a00 */
[----:B-1----:R-:W-:-:S05]  /*37830*/  IMAD.WIDE R2, R13, 0x4, R18 ;  /* 0x000000040d027825 */ /* 0x002fca00078e0212 */
[----:B------:R1:W-:Y:S04]  /*37840*/  STL.64 [R1+0x150], R2 ;  /* 0x0001500201007387 */ /* 0x0003e80000100a00 */
[----:B------:R-:W4:Y:S04]  /*37850*/  LDL.LU.64 R22, [R1+0x1038] ;  /* 0x0010380001167983 */ /* 0x000f280000300a00 */
[----:B------:R-:W-:Y:S04]  /*37860*/  STL.64 [R1+0x168], R244 ;  /* 0x000168f401007387 */ /* 0x000fe80000100a00 */
[----:B------:R-:W4:Y:S04]  /*37870*/  LDL.LU.64 R20, [R1+0x1030] ;  /* 0x0010300001147983 */ /* 0x000f280000300a00 */
[----:B------:R-:W4:Y:S01]  /*37880*/  LDL.LU.64 R18, [R1+0x1028] ;  /* 0x0010280001127983 */ /* 0x000f220000300a00 */
[----:B------:R-:W-:-:S04]  /*37890*/  IMAD.WIDE R248, R13, 0x4, R248 ;  /* 0x000000040df87825 */ /* 0x000fc800078e02f8 */
[----:B-1----:R-:W-:-:S05]  /*378a0*/  IMAD.WIDE R2, R13, 0x4, R16 ;  /* 0x000000040d027825 */ /* 0x002fca00078e0210 */
[----:B------:R1:W-:Y:S04]  /*378b0*/  STL.64 [R1+0x148], R2 ;  /* 0x0001480201007387 */ /* 0x0003e80000100a00 */
[----:B------:R-:W4:Y:S04]  /*378c0*/  LDL.LU.64 R16, [R1+0x1020] ;  /* 0x0010200001107983 */ /* 0x000f280000300a00 */
[----:B------:R-:W-:Y:S01]  /*378d0*/  STL.64 [R1+0x160], R248 ;  /* 0x000160f801007387 */ /* 0x000fe20000100a00 */
[----:B------:R-:W-:-:S05]  /*378e0*/  IMAD.WIDE R8, R13, 0x4, R40 ;  /* 0x000000040d087825 */ /* 0x000fca00078e0228 */
[----:B------:R1:W-:Y:S02]  /*378f0*/  STL.64 [R1+0x140], R8 ;  /* 0x0001400801007387 */ /* 0x0003e40000100a00 */
[C---:B-1----:R-:W-:Y:S02]  /*37900*/  IMAD.WIDE R2, R13.reuse, 0x4, R14 ;  /* 0x000000040d027825 */ /* 0x042fe400078e020e */
[----:B------:R-:W4:Y:S02]  /*37910*/  LDL.LU.64 R14, [R1+0x1018] ;  /* 0x00101800010e7983 */ /* 0x000f240000300a00 */
[----:B------:R-:W-:-:S04]  /*37920*/  IMAD.WIDE R4, R13, 0x4, R38 ;  /* 0x000000040d047825 */ /* 0x000fc800078e0226 */
[C---:B------:R-:W-:Y:S01]  /*37930*/  IMAD.WIDE R246, R13.reuse, 0x4, R36 ;  /* 0x000000040df67825 */ /* 0x040fe200078e0224 */
[----:B------:R1:W-:Y:S03]  /*37940*/  STL.64 [R1+0x138], R4 ;  /* 0x0001380401007387 */ /* 0x0003e60000100a00 */
[C---:B------:R-:W-:Y:S01]  /*37950*/  IMAD.WIDE R8, R13.reuse, 0x4, R32 ;  /* 0x000000040d087825 */ /* 0x040fe200078e0220 */
[----:B------:R1:W-:Y:S04]  /*37960*/  STL.64 [R1+0x130], R2 ;  /* 0x0001300201007387 */ /* 0x0003e80000100a00 */
[----:B------:R-:W-:Y:S01]  /*37970*/  STL.64 [R1+0x120], R8 ;  /* 0x0001200801007387 */ /* 0x000fe20000100a00 */
[----:B-1----:R-:W-:-:S04]  /*37980*/  IMAD.WIDE R4, R13, 0x4, R10 ;  /* 0x000000040d047825 */ /* 0x002fc800078e020a */
[C---:B------:R-:W-:Y:S01]  /*37990*/  IMAD.WIDE R2, R13.reuse, 0x4, R30 ;  /* 0x000000040d027825 */ /* 0x040fe200078e021e */
[----:B------:R-:W-:Y:S04]  /*379a0*/  STL.64 [R1+0x128], R246 ;  /* 0x000128f601007387 */ /* 0x000fe80000100a00 */
[----:B------:R1:W-:Y:S04]  /*379b0*/  STL.64 [R1+0x118], R2 ;  /* 0x0001180201007387 */ /* 0x0003e80000100a00 */
[----:B------:R2:W-:Y:S04]  /*379c0*/  STL.64 [R1+0x110], R4 ;  /* 0x0001100401007387 */ /* 0x0005e80000100a00 */
[----:B------:R-:W4:Y:S01]  /*379d0*/  LDL.LU.64 R36, [R1+0x1010] ;  /* 0x0010100001247983 */ /* 0x000f220000300a00 */
[----:B-1----:R-:W-:-:S03]  /*379e0*/  IMAD.WIDE R2, R13, 0x4, R242 ;  /* 0x000000040d027825 */ /* 0x002fc600078e02f2 */
[----:B------:R-:W4:Y:S04]  /*379f0*/  LDL.LU.64 R10, [R1+0x1008] ;  /* 0x00100800010a7983 */ /* 0x000f280000300a00 */
[----:B------:R1:W-:Y:S04]  /*37a00*/  STL.64 [R1+0x108], R2 ;  /* 0x0001080201007387 */ /* 0x0003e80000100a00 */
[----:B------:R-:W4:Y:S04]  /*37a10*/  LDL.LU.64 R242, [R1+0x1000] ;  /* 0x0010000001f27983 */ /* 0x000f280000300a00 */
[----:B------:R-:W4:Y:S01]  /*37a20*/  LDL.LU.64 R32, [R1+0xff8] ;  /* 0x000ff80001207983 */ /* 0x000f220000300a00 */
[----:B--2---:R-:W-:-:S05]  /*37a30*/  IMAD.WIDE R4, R13, 0x4, R238 ;  /* 0x000000040d047825 */ /* 0x004fca00078e02ee */
[----:B------:R-:W-:Y:S01]  /*37a40*/  STL.64 [R1+0x100], R4 ;  /* 0x0001000401007387 */ /* 0x000fe20000100a00 */
[----:B-1----:R-:W-:-:S03]  /*37a50*/  IMAD.WIDE R2, R13, 0x4, R240 ;  /* 0x000000040d027825 */ /* 0x002fc600078e02f0 */
[----:B------:R-:W2:Y:S04]  /*37a60*/  LDL.LU.64 R30, [R1+0xff0] ;  /* 0x000ff000011e7983 */ /* 0x000ea80000300a00 */
[----:B------:R1:W-:Y:S04]  /*37a70*/  STL.64 [R1+0xf8], R2 ;  /* 0x0000f80201007387 */ /* 0x0003e80000100a00 */
[----:B------:R-:W2:Y:S04]  /*37a80*/  LDL.LU.64 R238, [R1+0xfe8] ;  /* 0x000fe80001ee7983 */ /* 0x000ea80000300a00 */
[----:B------:R-:W2:Y:S01]  /*37a90*/  LDL.LU.64 R240, [R1+0xfe0] ;  /* 0x000fe00001f07983 */ /* 0x000ea20000300a00 */
[----:B-1----:R-:W-:-:S04]  /*37aa0*/  IMAD.WIDE R2, R13, 0x4, R34 ;  /* 0x000000040d027825 */ /* 0x002fc800078e0222 */
[C---:B------:R-:W-:Y:S02]  /*37ab0*/  IMAD.WIDE R250, R13.reuse, 0x4, R24 ;  /* 0x000000040dfa7825 */ /* 0x040fe400078e0218 */
[----:B------:R-:W2:Y:S04]  /*37ac0*/  LDL.LU.64 R24, [R1+0xfd8] ;  /* 0x000fd80001187983 */ /* 0x000ea80000300a00 */
[----:B------:R3:W-:Y:S02]  /*37ad0*/  STL.64 [R1+0xf0], R2 ;  /* 0x0000f00201007387 */ /* 0x0007e40000100a00 */
[----:B---3--:R-:W-:-:S04]  /*37ae0*/  IMAD.WIDE R2, R13, 0x4, R28 ;  /* 0x000000040d027825 */ /* 0x008fc800078e021c */
[C---:B----4-:R-:W-:Y:S02]  /*37af0*/  IMAD.WIDE R4, R13.reuse, 0x4, R26 ;  /* 0x000000040d047825 */ /* 0x050fe400078e021a */
[----:B------:R-:W3:Y:S04]  /*37b00*/  LDL.LU.64 R26, [R1+0xfd0] ;  /* 0x000fd000011a7983 */ /* 0x000ee80000300a00 */
[----:B------:R1:W-:Y:S04]  /*37b10*/  STL.64 [R1+0xe0], R2 ;  /* 0x0000e00201007387 */ /* 0x0003e80000100a00 */
[----:B------:R4:W-:Y:S04]  /*37b20*/  STL.64 [R1+0xd8], R4 ;  /* 0x0000d80401007387 */ /* 0x0009e80000100a00 */
[----:B------:R-:W3:Y:S04]  /*37b30*/  LDL.LU.64 R28, [R1+0xfc8] ;  /* 0x000fc800011c7983 */ /* 0x000ee80000300a00 */
[----:B------:R-:W-:Y:S01]  /*37b40*/  STL.64 [R1+0xe8], R250 ;  /* 0x0000e8fa01007387 */ /* 0x000fe20000100a00 */
[----:B-1----:R-:W-:-:S04]  /*37b50*/  IMAD.WIDE R2, R13, 0x4, R22 ;  /* 0x000000040d027825 */ /* 0x002fc800078e0216 */
[C---:B------:R-:W-:Y:S01]  /*37b60*/  IMAD.WIDE R8, R13.reuse, 0x4, R20 ;  /* 0x000000040d087825 */ /* 0x040fe200078e0214 */
[----:B------:R1:W-:Y:S03]  /*37b70*/  STL.64 [R1+0xd0], R2 ;  /* 0x0000d00201007387 */ /* 0x0003e60000100a00 */
[C---:B----4-:R-:W-:Y:S01]  /*37b80*/  IMAD.WIDE R4, R13.reuse, 0x4, R18 ;  /* 0x000000040d047825 */ /* 0x050fe200078e0212 */
[----:B------:R-:W-:Y:S04]  /*37b90*/  STL.64 [R1+0xc8], R8 ;  /* 0x0000c80801007387 */ /* 0x000fe80000100a00 */
[----:B------:R-:W4:Y:S04]  /*37ba0*/  LDL.LU.64 R44, [R1+0xfc0] ;  /* 0x000fc000012c7983 */ /* 0x000f280000300a00 */
[----:B------:R-:W-:Y:S04]  /*37bb0*/  STL.64 [R1+0xc0], R4 ;  /* 0x0000c00401007387 */ /* 0x000fe80000100a00 */
[----:B------:R-:W4:Y:S01]  /*37bc0*/  LDL.LU.64 R42, [R1+0xfb8] ;  /* 0x000fb800012a7983 */ /* 0x000f220000300a00 */
[----:B-1----:R-:W-:-:S05]  /*37bd0*/  IMAD.WIDE R2, R13, 0x4, R16 ;  /* 0x000000040d027825 */ /* 0x002fca00078e0210 */
[----:B------:R1:W-:Y:S04]  /*37be0*/  STL.64 [R1+0xb8], R2 ;  /* 0x0000b80201007387 */ /* 0x0003e80000100a00 */
[----:B------:R-:W4:Y:S04]  /*37bf0*/  LDL.LU.64 R34, [R1+0xfb0] ;  /* 0x000fb00001227983 */ /* 0x000f280000300a00 */
[----:B------:R-:W4:Y:S04]  /*37c00*/  LDL.LU.64 R40, [R1+0xfa8] ;  /* 0x000fa80001287983 */ /* 0x000f280000300a00 */
[----:B------:R-:W4:Y:S01]  /*37c10*/  LDL.LU.64 R22, [R1+0xfa0] ;  /* 0x000fa00001167983 */ /* 0x000f220000300a00 */
[----:B-1----:R-:W-:-:S05]  /*37c20*/  IMAD.WIDE R2, R13, 0x4, R14 ;  /* 0x000000040d027825 */ /* 0x002fca00078e020e */
[----:B------:R1:W-:Y:S04]  /*37c30*/  STL.64 [R1+0xb0], R2 ;  /* 0x0000b00201007387 */ /* 0x0003e80000100a00 */
[----:B------:R-:W4:Y:S04]  /*37c40*/  LDL.LU.64 R20, [R1+0xf98] ;  /* 0x000f980001147983 */ /* 0x000f280000300a00 */
[----:B------:R-:W4:Y:S04]  /*37c50*/  LDL.LU.64 R18, [R1+0xf90] ;  /* 0x000f900001127983 */ /* 0x000f280000300a00 */
[----:B------:R-:W4:Y:S04]  /*37c60*/  LDL.LU.64 R16, [R1+0xf88] ;  /* 0x000f880001107983 */ /* 0x000f280000300a00 */
[----:B------:R-:W4:Y:S01]  /*37c70*/  LDL.LU.64 R14, [R1+0xf80] ;  /* 0x000f8000010e7983 */ /* 0x000f220000300a00 */
[----:B------:R-:W-:-:S04]  /*37c80*/  IMAD.WIDE R8, R13, 0x4, R36 ;  /* 0x000000040d087825 */ /* 0x000fc800078e0224 */
[C---:B------:R-:W-:Y:S01]  /*37c90*/  IMAD.WIDE R4, R13.reuse, 0x4, R10 ;  /* 0x000000040d047825 */ /* 0x040fe200078e020a */
[----:B------:R-:W-:Y:S04]  /*37ca0*/  STL.64 [R1+0xa8], R8 ;  /* 0x0000a80801007387 */ /* 0x000fe80000100a00 */
[----:B------:R-:W4:Y:S01]  /*37cb0*/  LDL.LU.64 R10, [R1+0xf78] ;  /* 0x000f7800010a7983 */ /* 0x000f220000300a00 */
[----:B-1----:R-:W-:-:S03]  /*37cc0*/  IMAD.WIDE R2, R13, 0x4, R242 ;  /* 0x000000040d027825 */ /* 0x002fc600078e02f2 */
[----:B------:R-:W-:Y:S04]  /*37cd0*/  STL.64 [R1+0xa0], R4 ;  /* 0x0000a00401007387 */ /* 0x000fe80000100a00 */
[----:B------:R-:W4:Y:S04]  /*37ce0*/  LDL.LU.64 R242, [R1+0xf70] ;  /* 0x000f700001f27983 */ /* 0x000f280000300a00 */
[----:B------:R1:W-:Y:S02]  /*37cf0*/  STL.64 [R1+0x98], R2 ;  /* 0x0000980201007387 */ /* 0x0003e40000100a00 */
[----:B-1----:R-:W-:-:S05]  /*37d00*/  IMAD.WIDE R2, R13, 0x4, R32 ;  /* 0x000000040d027825 */ /* 0x002fca00078e0220 */
[----:B------:R1:W-:Y:S01]  /*37d10*/  STL.64 [R1+0x90], R2 ;  /* 0x0000900201007387 */ /* 0x0003e20000100a00 */
[----:B--2---:R-:W-:-:S05]  /*37d20*/  IMAD.WIDE R8, R13, 0x4, R30 ;  /* 0x000000040d087825 */ /* 0x004fca00078e021e */
[----:B------:R-:W-:Y:S01]  /*37d30*/  STL.64 [R1+0x88], R8 ;  /* 0x0000880801007387 */ /* 0x000fe20000100a00 */
[----:B------:R-:W-:-:S04]  /*37d40*/  IMAD.WIDE R4, R13, 0x4, R238 ;  /* 0x000000040d047825 */ /* 0x000fc800078e02ee */
[C---:B-1----:R-:W-:Y:S02]  /*37d50*/  IMAD.WIDE R2, R13.reuse, 0x4, R240 ;  /* 0x000000040d027825 */ /* 0x042fe400078e02f0 */
[----:B------:R-:W2:Y:S04]  /*37d60*/  LDL.LU.64 R240, [R1+0xf60] ;  /* 0x000f600001f07983 */ /* 0x000ea80000300a00 */
[----:B------:R-:W-:Y:S04]  /*37d70*/  STL.64 [R1+0x80], R4 ;  /* 0x0000800401007387 */ /* 0x000fe80000100a00 */
[----:B------:R-:W2:Y:S04]  /*37d80*/  LDL.LU.64 R238, [R1+0xf58] ;  /* 0x000f580001ee7983 */ /* 0x000ea80000300a00 */
[----:B------:R1:W-:Y:S04]  /*37d90*/  STL.64 [R1+0x78], R2 ;  /* 0x0000780201007387 */ /* 0x0003e80000100a00 */
[----:B------:R-:W2:Y:S01]  /*37da0*/  LDL.LU.64 R38, [R1+0xf50] ;  /* 0x000f500001267983 */ /* 0x000ea20000300a00 */
[----:B-1----:R-:W-:-:S03]  /*37db0*/  IMAD.WIDE R2, R13, 0x4, R24 ;  /* 0x000000040d027825 */ /* 0x002fc600078e0218 */
[----:B------:R-:W2:Y:S04]  /*37dc0*/  LDL.LU.64 R24, [R1+0xf48] ;  /* 0x000f480001187983 */ /* 0x000ea80000300a00 */
[----:B------:R3:W-:Y:S04]  /*37dd0*/  STL.64 [R1+0x70], R2 ;  /* 0x0000700201007387 */ /* 0x0007e80000100a00 */
[----:B------:R-:W2:Y:S01]  /*37de0*/  LDL.LU.64 R36, [R1+0xf40] ;  /* 0x000f400001247983 */ /* 0x000ea20000300a00 */
[----:B---3--:R-:W-:-:S03]  /*37df0*/  IMAD.WIDE R2, R13, 0x4, R26 ;  /* 0x000000040d027825 */ /* 0x008fc600078e021a */
[----:B------:R-:W3:Y:S04]  /*37e00*/  LDL.LU.64 R26, [R1+0xf38] ;  /* 0x000f3800011a7983 */ /* 0x000ee80000300a00 */
[----:B------:R1:W-:Y:S04]  /*37e10*/  STL.64 [R1+0x68], R2 ;  /* 0x0000680201007387 */ /* 0x0003e80000100a00 */
[----:B------:R-:W3:Y:S04]  /*37e20*/  LDL.LU.64 R32, [R1+0xf30] ;  /* 0x000f300001207983 */ /* 0x000ee80000300a00 */
[----:B------:R-:W3:Y:S01]  /*37e30*/  LDL.LU.64 R30, [R1+0xf28] ;  /* 0x000f2800011e7983 */ /* 0x000ee20000300a00 */
[----:B-1----:R-:W-:-:S05]  /*37e40*/  IMAD.WIDE R2, R13, 0x4, R28 ;  /* 0x000000040d027825 */ /* 0x002fca00078e021c */
[----:B------:R1:W-:Y:S04]  /*37e50*/  STL.64 [R1+0x60], R2 ;  /* 0x0000600201007387 */ /* 0x0003e80000100a00 */
[----:B------:R-:W3:Y:S01]  /*37e60*/  LDL.LU.64 R28, [R1+0xf20] ;  /* 0x000f2000011c7983 */ /* 0x000ee20000300a00 */
[----:B----4-:R-:W-:-:S05]  /*37e70*/  IMAD.WIDE R8, R13, 0x4, R44 ;  /* 0x000000040d087825 */ /* 0x010fca00078e022c */
[----:B------:R-:W-:Y:S01]  /*37e80*/  STL.64 [R1+0x58], R8 ;  /* 0x0000580801007387 */ /* 0x000fe20000100a00 */
[----:B-1----:R-:W-:-:S04]  /*37e90*/  IMAD.WIDE R2, R13, 0x4, R42 ;  /* 0x000000040d027825 */ /* 0x002fc800078e022a */
[C---:B------:R-:W-:Y:S02]  /*37ea0*/  IMAD.WIDE R4, R13.reuse, 0x4, R34 ;  /* 0x000000040d047825 */ /* 0x040fe400078e0222 */
[----:B------:R-:W4:Y:S04]  /*37eb0*/  LDL.LU.64 R34, [R1+0xf18] ;  /* 0x000f180001227983 */ /* 0x000f280000300a00 */
[----:B------:R1:W-:Y:S04]  /*37ec0*/  STL.64 [R1+0x50], R2 ;  /* 0x0000500201007387 */ /* 0x0003e80000100a00 */
[----:B------:R1:W-:Y:S02]  /*37ed0*/  STL.64 [R1+0x48], R4 ;  /* 0x0000480401007387 */ /* 0x0003e40000100a00 */
[----:B-1----:R-:W-:-:S04]  /*37ee0*/  IMAD.WIDE R2, R13, 0x4, R40 ;  /* 0x000000040d027825 */ /* 0x002fc800078e0228 */
[C---:B------:R-:W-:Y:S01]  /*37ef0*/  IMAD.WIDE R4, R13.reuse, 0x4, R22 ;  /* 0x000000040d047825 */ /* 0x040fe200078e0216 */
[----:B------:R1:W-:Y:S04]  /*37f00*/  STL.64 [R1+0x40], R2 ;  /* 0x0000400201007387 */ /* 0x0003e80000100a00 */
[----:B------:R1:W-:Y:S01]  /*37f10*/  STL.64 [R1+0x38], R4 ;  /* 0x0000380401007387 */ /* 0x0003e20000100a00 */
[----:B------:R-:W-:-:S04]  /*37f20*/  IMAD.WIDE R8, R13, 0x4, R20 ;  /* 0x000000040d087825 */ /* 0x000fc800078e0214 */
[C---:B-1----:R-:W-:Y:S01]  /*37f30*/  IMAD.WIDE R2, R13.reuse, 0x4, R18 ;  /* 0x000000040d027825 */ /* 0x042fe200078e0212 */
[----:B------:R1:W-:Y:S04]  /*37f40*/  STL.64 [R1+0x30], R8 ;  /* 0x0000300801007387 */ /* 0x0003e80000100a00 */
[----:B------:R-:W-:Y:S04]  /*37f50*/  STL.64 [R1+0x28], R2 ;  /* 0x0000280201007387 */ /* 0x000fe80000100a00 */
[----:B------:R-:W4:Y:S01]  /*37f60*/  LDL.LU.64 R44, [R1+0xf10] ;  /* 0x000f1000012c7983 */ /* 0x000f220000300a00 */
[----:B------:R-:W-:-:S04]  /*37f70*/  IMAD.WIDE R4, R13, 0x4, R16 ;  /* 0x000000040d047825 */ /* 0x000fc800078e0210 */
[C---:B-1----:R-:W-:Y:S02]  /*37f80*/  IMAD.WIDE R8, R13.reuse, 0x4, R14 ;  /* 0x000000040d087825 */ /* 0x042fe400078e020e */
[----:B------:R-:W4:Y:S04]  /*37f90*/  LDL.LU.64 R14, [R1+0xf08] ;  /* 0x000f0800010e7983 */ /* 0x000f280000300a00 */
[----:B------:R-:W4:Y:S04]  /*37fa0*/  LDL.LU.64 R16, [R1+0xf00] ;  /* 0x000f000001107983 */ /* 0x000f280000300a00 */
[----:B------:R-:W4:Y:S04]  /*37fb0*/  LDL.LU.64 R18, [R1+0xef8] ;  /* 0x000ef80001127983 */ /* 0x000f280000300a00 */
[----:B------:R-:W4:Y:S04]  /*37fc0*/  LDL.LU.64 R20, [R1+0xef0] ;  /* 0x000ef00001147983 */ /* 0x000f280000300a00 */
[----:B------:R-:W4:Y:S01]  /*37fd0*/  LDL.LU.64 R22, [R1+0xee8] ;  /* 0x000ee80001167983 */ /* 0x000f220000300a00 */
[----:B--2---:R-:W-:-:S05]  /*37fe0*/  IMAD.WIDE R238, R13, 0x4, R238 ;  /* 0x000000040dee7825 */ /* 0x004fca00078e02ee */
[----:B------:R-:W-:Y:S01]  /*37ff0*/  STL.64 [R1+0x1740], R238 ;  /* 0x001740ee01007387 */ /* 0x000fe20000100a00 */
[----:B------:R-:W-:-:S03]  /*38000*/  IMAD.WIDE R234, R13, 0x4, R24 ;  /* 0x000000040dea7825 */ /* 0x000fc600078e0218 */
[----:B------:R-:W2:Y:S01]  /*38010*/  LDL.LU.64 R24, [R1+0xee0] ;  /* 0x000ee00001187983 */ /* 0x000ea20000300a00 */
[----:B---3--:R-:W-:-:S03]  /*38020*/  IMAD.WIDE R230, R13, 0x4, R26 ;  /* 0x000000040de67825 */ /* 0x008fc600078e021a */
[----:B------:R-:W3:Y:S01]  /*38030*/  LDL.LU.64 R26, [R1+0xed8] ;  /* 0x000ed800011a7983 */ /* 0x000ee20000300a00 */
[----:B------:R-:W-:-:S04]  /*38040*/  IMAD.WIDE R232, R13, 0x4, R36 ;  /* 0x000000040de87825 */ /* 0x000fc800078e0224 */
[----:B------:R-:W-:-:S04]  /*38050*/  IMAD.WIDE R228, R13, 0x4, R32 ;  /* 0x000000040de47825 */ /* 0x000fc800078e0220 */
[----:B------:R-:W-:-:S04]  /*38060*/  IMAD.WIDE R226, R13, 0x4, R30 ;  /* 0x000000040de27825 */ /* 0x000fc800078e021e */
[----:B------:R-:W-:-:S04]  /*38070*/  IMAD.WIDE R236, R13, 0x4, R38 ;  /* 0x000000040dec7825 */ /* 0x000fc800078e0226 */
[C---:B------:R-:W-:Y:S02]  /*38080*/  IMAD.WIDE R224, R13.reuse, 0x4, R28 ;  /* 0x000000040de07825 */ /* 0x040fe400078e021c */
[----:B------:R-:W2:Y:S04]  /*38090*/  LDL.LU.64 R28, [R1+0xed0] ;  /* 0x000ed000011c7983 */ /* 0x000ea80000300a00 */
[----:B------:R-:W2:Y:S04]  /*380a0*/  LDL.LU.64 R30, [R1+0xec8] ;  /* 0x000ec800011e7983 */ /* 0x000ea80000300a00 */
[----:B------:R-:W2:Y:S01]  /*380b0*/  LDL.LU.64 R32, [R1+0xec0] ;  /* 0x000ec00001207983 */ /* 0x000ea20000300a00 */
[----:B----4-:R-:W-:-:S03]  /*380c0*/  IMAD.WIDE R222, R13, 0x4, R34 ;  /* 0x000000040dde7825 */ /* 0x010fc600078e0222 */
[----:B------:R-:W4:Y:S04]  /*380d0*/  LDL.LU.64 R34, [R1+0xeb8] ;  /* 0x000eb80001227983 */ /* 0x000f280000300a00 */
[----:B------:R-:W4:Y:S04]  /*380e0*/  LDL.LU.64 R36, [R1+0xeb0] ;  /* 0x000eb00001247983 */ /* 0x000f280000300a00 */
[----:B------:R-:W4:Y:S04]  /*380f0*/  LDL.LU.64 R38, [R1+0xea8] ;  /* 0x000ea80001267983 */ /* 0x000f280000300a00 */
[----:B------:R-:W4:Y:S04]  /*38100*/  LDL.LU.64 R40, [R1+0xea0] ;  /* 0x000ea00001287983 */ /* 0x000f280000300a00 */
[----:B------:R-:W2:Y:S04]  /*38110*/  LDL.LU.64 R42, [R1+0xe98] ;  /* 0x000e9800012a7983 */ /* 0x000ea80000300a00 */
[----:B------:R-:W-:Y:S01]  /*38120*/  STL.64 [R1+0x1748], R222 ;  /* 0x001748de01007387 */ /* 0x000fe20000100a00 */
[----:B------:R-:W-:-:S03]  /*38130*/  IMAD.WIDE R220, R13, 0x4, R44 ;  /* 0x000000040ddc7825 */ /* 0x000fc600078e022c */
        /* <DEDUP_REMOVED lines=13> */
[----:B------:R-:W-:Y:S04]  /*38210*/  STL.64 [R1+0x1750], R26 ;  /* 0x0017501a01007387 */ /* 0x000fe80000100a00 */
[----:B------:R-:W3:Y:S04]  /*38220*/  LDL.LU.64 R68, [R1+0xe30] ;  /* 0x000e300001447983 */ /* 0x000ee80000300a00 */
[----:B------:R-:W3:Y:S04]  /*38230*/  LDL.LU.64 R70, [R1+0xe28] ;  /* 0x000e280001467983 */ /* 0x000ee80000300a00 */
[----:B------:R-:W3:Y:S04]  /*38240*/  LDL.LU.64 R72, [R1+0xe20] ;  /* 0x000e200001487983 */ /* 0x000ee80000300a00 */
[----:B------:R-:W3:Y:S01]  /*38250*/  LDL.LU.64 R74, [R1+0xe18] ;  /* 0x000e1800014a7983 */ /* 0x000ee20000300a00 */
[----:B--2---:R-:W-:-:S05]  /*38260*/  IMAD.WIDE R42, R13, 0x4, R42 ;  /* 0x000000040d2a7825 */ /* 0x004fca00078e022a */
[----:B------:R-:W-:Y:S04]  /*38270*/  STL.64 [R1+0x1758], R42 ;  /* 0x0017582a01007387 */ /* 0x000fe80000100a00 */
[----:B------:R-:W2:Y:S04]  /*38280*/  LDL.LU.64 R76, [R1+0xe10] ;  /* 0x000e1000014c7983 */ /* 0x000ea80000300a00 */
[----:B------:R-:W2:Y:S04]  /*38290*/  LDL.LU.64 R78, [R1+0xe08] ;  /* 0x000e0800014e7983 */ /* 0x000ea80000300a00 */
[----:B------:R-:W2:Y:S01]  /*382a0*/  LDL.LU.64 R80, [R1+0xe00] ;  /* 0x000e000001507983 */ /* 0x000ea20000300a00 */
[----:B----4-:R-:W-:-:S05]  /*382b0*/  IMAD.WIDE R58, R13, 0x4, R58 ;  /* 0x000000040d3a7825 */ /* 0x010fca00078e023a */
[----:B------:R-:W-:Y:S04]  /*382c0*/  STL.64 [R1+0x1760], R58 ;  /* 0x0017603a01007387 */ /* 0x000fe80000100a00 */
[----:B------:R-:W4:Y:S04]  /*382d0*/  LDL.LU.64 R82, [R1+0xdf8] ;  /* 0x000df80001527983 */ /* 0x000f280000300a00 */
[----:B------:R-:W4:Y:S04]  /*382e0*/  LDL.LU.64 R84, [R1+0xdf0] ;  /* 0x000df00001547983 */ /* 0x000f280000300a00 */
[----:B------:R-:W4:Y:S04]  /*382f0*/  LDL.LU.64 R86, [R1+0xde0] ;  /* 0x000de00001567983 */ /* 0x000f280000300a00 */
[----:B------:R-:W4:Y:S04]  /*38300*/  LDL.LU.64 R88, [R1+0xdd0] ;  /* 0x000dd00001587983 */ /* 0x000f280000300a00 */
[----:B------:R-:W2:Y:S04]  /*38310*/  LDL.LU.64 R90, [R1+0xdc0] ;  /* 0x000dc000015a7983 */ /* 0x000ea80000300a00 */
        /* <DEDUP_REMOVED lines=8> */
[----:B------:R1:W-:Y:S04]  /*383a0*/  STL.64 [R1+0x1768], R74 ;  /* 0x0017684a01007387 */ /* 0x0003e80000100a00 */
[----:B------:R-:W3:Y:S04]  /*383b0*/  LDL.LU.64 R106, [R1+0xd40] ;  /* 0x000d4000016a7983 */ /* 0x000ee80000300a00 */
        /* <DEDUP_REMOVED lines=14> */
[----:B------:R-:W2:Y:S04]  /*384a0*/  LDL.LU.64 R132, [R1+0xc70] ;  /* 0x000c700001847983 */ /* 0x000ea80000300a00 */
[----:B------:R-:W2:Y:S04]  /*384b0*/  LDL.LU.64 R134, [R1+0xc60] ;  /* 0x000c600001867983 */ /* 0x000ea80000300a00 */
[----:B------:R-:W2:Y:S01]  /*384c0*/  LDL.LU.64 R136, [R1+0xc50] ;  /* 0x000c500001887983 */ /* 0x000ea20000300a00 */
[----:B----4-:R-:W-:-:S03]  /*384d0*/  IMAD.WIDE R104, R13, 0x4, R218 ;  /* 0x000000040d687825 */ /* 0x010fc600078e02da */
[----:B------:R-:W4:Y:S01]  /*384e0*/  LDL.LU.64 R218, [R1+0xc40] ;  /* 0x000c400001da7983 */ /* 0x000f220000300a00 */
[----:B---3--:R-:W-:-:S05]  /*384f0*/  IMAD.WIDE R106, R13, 0x4, R106 ;  /* 0x000000040d6a7825 */ /* 0x008fca00078e026a */
[----:B------:R-:W-:Y:S01]  /*38500*/  STL.64 [R1+0x1778], R106 ;  /* 0x0017786a01007387 */ /* 0x000fe20000100a00 */
[----:B------:R-:W-:-:S05]  /*38510*/  IMAD.WIDE R122, R13, 0x4, R122 ;  /* 0x000000040d7a7825 */ /* 0x000fca00078e027a */
[----:B------:R-:W-:Y:S04]  /*38520*/  STL.64 [R1+0x1780], R122 ;  /* 0x0017807a01007387 */ /* 0x000fe80000100a00 */
[----:B------:R-:W3:Y:S04]  /*38530*/  LDL.LU.64 R140, [R1+0xc30] ;  /* 0x000c3000018c7983 */ /* 0x000ee80000300a00 */
[----:B------:R-:W2:Y:S04]  /*38540*/  LDL.LU.64 R142, [R1+0xc20] ;  /* 0x000c2000018e7983 */ /* 0x000ea80000300a00 */
[----:B------:R-:W2:Y:S04]  /*38550*/  LDL.LU.64 R144, [R1+0xc10] ;  /* 0x000c100001907983 */ /* 0x000ea80000300a00 */
[----:B------:R-:W2:Y:S04]  /*38560*/  LDL.LU.64 R146, [R1+0xc00] ;  /* 0x000c000001927983 */ /* 0x000ea80000300a00 */
[----:B------:R-:W2:Y:S04]  /*38570*/  LDL.LU.64 R148, [R1+0xbf0] ;  /* 0x000bf00001947983 */ /* 0x000ea80000300a00 */
[----:B------:R-:W2:Y:S04]  /*38580*/  LDL.LU.64 R150, [R1+0xbe0] ;  /* 0x000be00001967983 */ /* 0x000ea80000300a00 */
[----:B------:R-:W2:Y:S04]  /*38590*/  LDL.LU.64 R152, [R1+0xbd0] ;  /* 0x000bd00001987983 */ /* 0x000ea80000300a00 */
[----:B------:R-:W3:Y:S04]  /*385a0*/  LDL.LU.64 R154, [R1+0xbc0] ;  /* 0x000bc000019a7983 */ /* 0x000ee80000300a00 */
        /* <DEDUP_REMOVED lines=15> */
[----:B----4-:R-:W-:-:S03]  /*386a0*/  IMAD.WIDE R138, R13, 0x4, R218 ;  /* 0x000000040d8a7825 */ /* 0x010fc600078e02da */
[----:B------:R-:W4:Y:S04]  /*386b0*/  LDL.LU.64 R218, [R1+0x5b8] ;  /* 0x0005b80001da7983 */ /* 0x000f280000300a00 */
[----:B------:R-:W-:Y:S01]  /*386c0*/  STL.64 [R1+0x1788], R138 ;  /* 0x0017888a01007387 */ /* 0x000fe20000100a00 */
[----:B---3--:R-:W-:-:S05]  /*386d0*/  IMAD.WIDE R154, R13, 0x4, R154 ;  /* 0x000000040d9a7825 */ /* 0x008fca00078e029a */
[----:B------:R-:W-:Y:S04]  /*386e0*/  STL.64 [R1+0x1790], R154 ;  /* 0x0017909a01007387 */ /* 0x000fe80000100a00 */
        /* <DEDUP_REMOVED lines=19> */
[----:B------:R1:W-:Y:S04]  /*38820*/  STL.64 [R1+0x17a0], R186 ;  /* 0x0017a0ba01007387 */ /* 0x0003e80000100a00 */
[----:B-1----:R-:W2:Y:S04]  /*38830*/  LDL.LU.64 R74, [R1+0x468] ;  /* 0x00046800014a7983 */ /* 0x002ea80000300a00 */
        /* <DEDUP_REMOVED lines=11> */
[----:B------:R-:W2:Y:S04]  /*388f0*/  LDL.LU.64 R90, [R1+0x68] ;  /* 0x00006800015a7983 */ /* 0x000ea80000300a00 */
[----:B------:R-:W2:Y:S01]  /*38900*/  LDL.LU.64 R238, [R1+0x28] ;  /* 0x0000280001ee7983 */ /* 0x000ea20000300a00 */
[----:B---3--:R-:W-:-:S05]  /*38910*/  IMAD.WIDE R202, R13, 0x4, R202 ;  /* 0x000000040dca7825 */ /* 0x008fca00078e02ca */
[----:B------:R-:W-:Y:S01]  /*38920*/  STL.64 [R1+0x17a8], R202 ;  /* 0x0017a8ca01007387 */ /* 0x000fe20000100a00 */
[----:B----4-:R-:W-:-:S05]  /*38930*/  IMAD.WIDE R218, R13, 0x4, R218 ;  /* 0x000000040dda7825 */ /* 0x010fca00078e02da */
[----:B------:R1:W-:Y:S04]  /*38940*/  STL.64 [R1+0x17b0], R218 ;  /* 0x0017b0da01007387 */ /* 0x0003e80000100a00 */
[----:B--2---:R2:W-:Y:S04]  /*38950*/  LDGSTS.E [R252+0x20000], desc[UR8][R74.64], P0 ;  /* 0x200000004afc7fae */ /* 0x0045e80008121848 */
[----:B------:R-:W-:Y:S04]  /*38960*/  LDGSTS.E [R252+0x20400], desc[UR8][R2.64], P0 ;  /* 0x2040000002fc7fae */ /* 0x000fe80008121848 */
[----:B-1----:R-:W3:Y:S04]  /*38970*/  LDL.LU.64 R218, [R1+0xa8] ;  /* 0x0000a80001da7983 */ /* 0x002ee80000300a00 */
[----:B------:R-:W-:Y:S01]  /*38980*/  LDGSTS.E [R252+0x20800], desc[UR8][R186.64], P0 ;  /* 0x20800000bafc7fae */ /* 0x000fe20008121848 */
[----:B--2---:R-:W-:-:S03]  /*38990*/  IMAD.WIDE R74, R13, 0x4, R74 ;  /* 0x000000040d4a7825 */ /* 0x004fc600078e024a */
[----:B------:R-:W-:Y:S04]  /*389a0*/  LDGSTS.E [R252+0x20c00], desc[UR8][R170.64], P0 ;  /* 0x20c00000aafc7fae */ /* 0x000fe80008121848 */
[----:B------:R-:W-:Y:S04]  /*389b0*/  LDGSTS.E [R252+0x21000], desc[UR8][R154.64], P0 ;  /* 0x210000009afc7fae */ /* 0x000fe80008121848 */
[----:B------:R-:W-:Y:S04]  /*389c0*/  LDGSTS.E [R252+0x21400], desc[UR8][R138.64], P0 ;  /* 0x214000008afc7fae */ /* 0x000fe80008121848 */
[----:B------:R-:W-:Y:S04]  /*389d0*/  LDGSTS.E [R252+0x21800], desc[UR8][R122.64], P0 ;  /* 0x218000007afc7fae */ /* 0x000fe80008121848 */
[----:B------:R-:W-:Y:S04]  /*389e0*/  LDGSTS.E [R252+0x21c00], desc[UR8][R106.64], P0 ;  /* 0x21c000006afc7fae */ /* 0x000fe80008121848 */
[----:B------:R-:W-:Y:S04]  /*389f0*/  LDGSTS.E [R252+0x22000], desc[UR8][R58.64], P0 ;  /* 0x220000003afc7fae */ /* 0x000fe80008121848 */
[----:B------:R-:W2:Y:S04]  /*38a00*/  LDL.LU.64 R202, [R1+0xa0] ;  /* 0x0000a00001ca7983 */ /* 0x000ea80000300a00 */
[----:B------:R-:W-:Y:S04]  /*38a10*/  LDGSTS.E [R252+0x22400], desc[UR8][R42.64], P0 ;  /* 0x224000002afc7fae */ /* 0x000fe80008121848 */
[----:B------:R1:W-:Y:S04]  /*38a20*/  STL.64 [R1+0xd10], R74 ;  /* 0x000d104a01007387 */ /* 0x0003e80000100a00 */
[----:B------:R-:W-:Y:S04]  /*38a30*/  LDGSTS.E [R252+0x22800], desc[UR8][R26.64], P0 ;  /* 0x228000001afc7fae */ /* 0x000fe80008121848 */
[----:B------:R-:W-:Y:S04]  /*38a40*/  LDGSTS.E [R252+0x22c00], desc[UR8][R222.64], P0 ;  /* 0x22c00000defc7fae */ /* 0x000fe80008121848 */
[----:B-1----:R-:W4:Y:S04]  /*38a50*/  LDL.LU.64 R74, [R1+0x60] ;  /* 0x00006000014a7983 */ /* 0x002f280000300a00 */
[----:B------:R-:W2:Y:S04]  /*38a60*/  LDL.LU.64 R2, [R1+0x1a88] ;  /* 0x001a880001027983 */ /* 0x000ea80000300a00 */
[----:B------:R-:W-:Y:S04]  /*38a70*/  LDGSTS.E [R252+0x23000], desc[UR8][R244.64], P0 ;  /* 0x23000000f4fc7fae */ /* 0x000fe80008121848 */
[----:B------:R-:W-:Y:S04]  /*38a80*/  LDGSTS.E [R252+0x23400], desc[UR8][R246.64], P0 ;  /* 0x23400000f6fc7fae */ /* 0x000fe80008121848 */
[----:B------:R-:W-:Y:S04]  /*38a90*/  LDGSTS.E [R252+0x23800], desc[UR8][R250.64], P0 ;  /* 0x23800000fafc7fae */ /* 0x000fe80008121848 */
[----:B------:R-:W4:Y:S04]  /*38aa0*/  LDL.LU.64 R244, [R1+0x1a80] ;  /* 0x001a800001f47983 */ /* 0x000f280000300a00 */
[----:B------:R-:W2:Y:S01]  /*38ab0*/  LDL.LU.64 R246, [R1+0x1a78] ;  /* 0x001a780001f67983 */ /* 0x000ea20000300a00 */
[----:B------:R-:W-:-:S03]  /*38ac0*/  IMAD.WIDE R28, R13, 0x4, R28 ;  /* 0x000000040d1c7825 */ /* 0x000fc600078e021c */
[----:B------:R-:W4:Y:S01]  /*38ad0*/  LDL.LU.64 R250, [R1+0x1a70] ;  /* 0x001a700001fa7983 */ /* 0x000f220000300a00 */
[----:B------:R-:W-:-:S03]  /*38ae0*/  IMAD.WIDE R44, R13, 0x4, R44 ;  /* 0x000000040d2c7825 */ /* 0x000fc600078e022c */
[----:B------:R-:W4:Y:S04]  /*38af0*/  LDL.LU.64 R58, [R1+0x460] ;  /* 0x00046000013a7983 */ /* 0x000f280000300a00 */
[----:B------:R-:W2:Y:S04]  /*38b00*/  LDL.64 R170, [R1+0x420] ;  /* 0x0004200001aa7983 */ /* 0x000ea80000100a00 */
[----:B------:R-:W2:Y:S04]  /*38b10*/  LDL.64 R154, [R1+0x3e0] ;  /* 0x0003e000019a7983 */ /* 0x000ea80000100a00 */
[----:B------:R-:W2:Y:S04]  /*38b20*/  LDL.64 R138, [R1+0x3a0] ;  /* 0x0003a000018a7983 */ /* 0x000ea80000100a00 */
[----:B------:R-:W2:Y:S04]  /*38b30*/  LDL.64 R122, [R1+0x360] ;  /* 0x00036000017a7983 */ /* 0x000ea80000100a00 */
[----:B------:R-:W2:Y:S04]  /*38b40*/  LDL.64 R106, [R1+0x320] ;  /* 0x00032000016a7983 */ /* 0x000ea80000100a00 */
[----:B------:R-:W2:Y:S04]  /*38b50*/  LDL.64 R42, [R1+0x2e0] ;  /* 0x0002e000012a7983 */ /* 0x000ea80000100a00 */
[----:B------:R-:W2:Y:S04]  /*38b60*/  LDL.64 R26, [R1+0x2a0] ;  /* 0x0002a000011a7983 */ /* 0x000ea80000100a00 */
[----:B------:R-:W2:Y:S01]  /*38b70*/  LDL.64 R222, [R1+0x260] ;  /* 0x0002600001de7983 */ /* 0x000ea20000100a00 */
[----:B------:R-:W-:-:S04]  /*38b80*/  IMAD.WIDE R60, R13, 0x4, R60 ;  /* 0x000000040d3c7825 */ /* 0x000fc800078e023c */
[----:B------:R-:W-:-:S04]  /*38b90*/  IMAD.WIDE R76, R13, 0x4, R76 ;  /* 0x000000040d4c7825 */ /* 0x000fc800078e024c */
[----:B------:R-:W-:-:S04]  /*38ba0*/  IMAD.WIDE R92, R13, 0x4, R92 ;  /* 0x000000040d5c7825 */ /* 0x000fc800078e025c */
[----:B------:R-:W-:-:S04]  /*38bb0*/  IMAD.WIDE R108, R13, 0x4, R108 ;  /* 0x000000040d6c7825 */ /* 0x000fc800078e026c */
[----:B------:R-:W-:-:S04]  /*38bc0*/  IMAD.WIDE R124, R13, 0x4, R124 ;  /* 0x000000040d7c7825 */ /* 0x000fc800078e027c */
[----:B------:R-:W-:-:S04]  /*38bd0*/  IMAD.WIDE R140, R13, 0x4, R140 ;  /* 0x000000040d8c7825 */ /* 0x000fc800078e028c */
[----:B------:R-:W-:-:S04]  /*38be0*/  IMAD.WIDE R156, R13, 0x4, R156 ;  /* 0x000000040d9c7825 */ /* 0x000fc800078e029c */
[C---:B------:R-:W-:Y:S01]  /*38bf0*/  IMAD.WIDE R172, R13.reuse, 0x4, R172 ;  /* 0x000000040dac7825 */ /* 0x040fe200078e02ac */
[----:B---3--:R-:W-:Y:S04]  /*38c00*/  LDGSTS.E [R252+0x23c00], desc[UR8][R218.64], P0 ;  /* 0x23c00000dafc7fae */ /* 0x008fe80008121848 */
[----:B------:R-:W-:Y:S04]  /*38c10*/  STL.64 [R1+0x17b8], R218 ;  /* 0x0017b8da01007387 */ /* 0x000fe80000100a00 */
[----:B------:R-:W-:Y:S04]  /*38c20*/  LDGSTS.E [R252+0x24000], desc[UR8][R90.64], P0 ;  /* 0x240000005afc7fae */ /* 0x000fe80008121848 */
        /* <DEDUP_REMOVED lines=10> */
[----:B------:R1:W-:Y:S04]  /*38cd0*/  STL.64 [R1+0x17e8], R44 ;  /* 0x0017e82c01007387 */ /* 0x0003e80000100a00 */
[----:B------:R-:W-:Y:S04]  /*38ce0*/  LDGSTS.E [R252+0x25800], desc[UR8][R60.64], P0 ;  /* 0x258000003cfc7fae */ /* 0x000fe80008121848 */
[----:B------:R-:W-:Y:S04]  /*38cf0*/  LDGSTS.E [R252+0x25c00], desc[UR8][R76.64], P0 ;  /* 0x25c000004cfc7fae */ /* 0x000fe80008121848 */
[----:B-1----:R-:W3:Y:S04]  /*38d00*/  LDL.LU.64 R44, [R1+0xe0] ;  /* 0x0000e000012c7983 */ /* 0x002ee80000300a00 */
[----:B------:R-:W-:Y:S04]  /*38d10*/  STL.64 [R1+0x17f0], R60 ;  /* 0x0017f03c01007387 */ /* 0x000fe80000100a00 */
        /* <DEDUP_REMOVED lines=13> */
[----:B-1----:R-:W3:Y:S01]  /*38df0*/  LDL.LU.64 R172, [R1+0x120] ;  /* 0x0001200001ac7983 */ /* 0x002ee20000300a00 */
[----:B------:R-:W-:-:S04]  /*38e00*/  IMAD.WIDE R188, R13, 0x4, R188 ;  /* 0x000000040dbc7825 */ /* 0x000fc800078e02bc */
[C---:B------:R-:W-:Y:S01]  /*38e10*/  IMAD.WIDE R204, R13.reuse, 0x4, R204 ;  /* 0x000000040dcc7825 */ /* 0x040fe200078e02cc */
[----:B------:R-:W-:Y:S04]  /*38e20*/  LDGSTS.E [R252+0x27800], desc[UR8][R188.64], P0 ;  /* 0x27800000bcfc7fae */ /* 0x000fe80008121848 */
[----:B------:R-:W-:Y:S04]  /*38e30*/  LDGSTS.E [R252+0x27c00], desc[UR8][R204.64], P0 ;  /* 0x27c00000ccfc7fae */ /* 0x000fe80008121848 */
[----:B----4-:R1:W-:Y:S04]  /*38e40*/  LDGSTS.E [R250+0x20080], desc[UR8][R58.64], P0 ;  /* 0x200800003afa7fae */ /* 0x0103e80008121848 */
[----:B--2---:R-:W-:Y:S04]  /*38e50*/  LDGSTS.E [R250+0x20480], desc[UR8][R170.64], P0 ;  /* 0x20480000aafa7fae */ /* 0x004fe80008121848 */
[----:B------:R-:W-:Y:S01]  /*38e60*/  LDGSTS.E [R250+0x20880], desc[UR8][R154.64], P0 ;  /* 0x208800009afa7fae */ /* 0x000fe20008121848 */
[----:B-1----:R-:W-:-:S03]  /*38e70*/  IMAD.WIDE R58, R13, 0x4, R58 ;  /* 0x000000040d3a7825 */ /* 0x002fc600078e023a */
[----:B------:R-:W-:Y:S04]  /*38e80*/  STL.64 [R1+0x1830], R188 ;  /* 0x001830bc01007387 */ /* 0x000fe80000100a00 */
[----:B------:R-:W-:Y:S04]  /*38e90*/  LDGSTS.E [R250+0x20c80], desc[UR8][R138.64], P0 ;  /* 0x20c800008afa7fae */ /* 0x000fe80008121848 */
[----:B------:R-:W-:Y:S04]  /*38ea0*/  STL.64 [R1+0x1838], R204 ;  /* 0x001838cc01007387 */ /* 0x000fe80000100a00 */
[----:B------:R-:W-:Y:S04]  /*38eb0*/  LDGSTS.E [R250+0x21080], desc[UR8][R122.64], P0 ;  /* 0x210800007afa7fae */ /* 0x000fe80008121848 */
[----:B------:R-:W2:Y:S04]  /*38ec0*/  LDL.LU.64 R156, [R1+0x118] ;  /* 0x00011800019c7983 */ /* 0x000ea80000300a00 */
[----:B------:R-:W-:Y:S04]  /*38ed0*/  LDGSTS.E [R250+0x21480], desc[UR8][R106.64], P0 ;  /* 0x214800006afa7fae */ /* 0x000fe80008121848 */
[----:B------:R-:W4:Y:S04]  /*38ee0*/  LDL.LU.64 R28, [R1+0xd8] ;  /* 0x0000d800011c7983 */ /* 0x000f280000300a00 */
[----:B------:R-:W-:Y:S04]  /*38ef0*/  LDGSTS.E [R250+0x21880], desc[UR8][R42.64], P0 ;  /* 0x218800002afa7fae */ /* 0x000fe80008121848 */
[----:B------:R1:W-:Y:S04]  /*38f00*/  STL.64 [R1+0xd18], R58 ;  /* 0x000d183a01007387 */ /* 0x0003e80000100a00 */
[----:B------:R-:W-:Y:S04]  /*38f10*/  LDGSTS.E [R250+0x21c80], desc[UR8][R26.64], P0 ;  /* 0x21c800001afa7fae */ /* 0x000fe80008121848 */
[----:B------:R-:W4:Y:S04]  /*38f20*/  LDL.LU.64 R186, [R1+0x98] ;  /* 0x0000980001ba7983 */ /* 0x000f280000300a00 */
[----:B------:R-:W-:Y:S04]  /*38f30*/  LDGSTS.E [R250+0x22080], desc[UR8][R222.64], P0 ;  /* 0x22080000defa7fae */ /* 0x000fe80008121848 */
[----:B-1----:R-:W4:Y:S04]  /*38f40*/  LDL.LU.64 R58, [R1+0x58] ;  /* 0x00005800013a7983 */ /* 0x002f280000300a00 */
[----:B------:R-:W-:Y:S04]  /*38f50*/  LDGSTS.E [R250+0x22480], desc[UR8][R246.64], P0 ;  /* 0x22480000f6fa7fae */ /* 0x000fe80008121848 */
[----:B------:R-:W-:Y:S04]  /*38f60*/  LDGSTS.E [R250+0x22880], desc[UR8][R244.64], P0 ;  /* 0x22880000f4fa7fae */ /* 0x000fe80008121848 */
[----:B------:R-:W-:Y:S04]  /*38f70*/  LDGSTS.E [R250+0x22c80], desc[UR8][R2.64], P0 ;  /* 0x22c8000002fa7fae */ /* 0x000fe80008121848 */
[----:B------:R-:W2:Y:S04]  /*38f80*/  LDL.LU.64 R246, [R1+0x1a68] ;  /* 0x001a680001f67983 */ /* 0x000ea80000300a00 */
[----:B------:R-:W4:Y:S04]  /*38f90*/  LDL.LU.64 R244, [R1+0x1a60] ;  /* 0x001a600001f47983 */ /* 0x000f280000300a00 */
[----:B------:R-:W2:Y:S04]  /*38fa0*/  LDL.LU.64 R2, [R1+0x1a58] ;  /* 0x001a580001027983 */ /* 0x000ea80000300a00 */
[----:B------:R-:W-:Y:S01]  /*38fb0*/  LDGSTS.E [R250+0x23080], desc[UR8][R248.64], P0 ;  /* 0x23080000f8fa7fae */ /* 0x000fe20008121848 */
[----:B------:R-:W-:-:S03]  /*38fc0*/  IMAD.WIDE R14, R13, 0x4, R14 ;  /* 0x000000040d0e7825 */ /* 0x000fc600078e020e */
[----:B------:R-:W4:Y:S04]  /*38fd0*/  LDL.LU.64 R248, [R1+0x1a50] ;  /* 0x001a500001f87983 */ /* 0x000f280000300a00 */
[----:B------:R-:W2:Y:S04]  /*38fe0*/  LDL.LU.64 R42, [R1+0x458] ;  /* 0x00045800012a7983 */ /* 0x000ea80000300a00 */
[----:B------:R-:W4:Y:S04]  /*38ff0*/  LDL.64 R26, [R1+0x418] ;  /* 0x00041800011a7983 */ /* 0x000f280000100a00 */
[----:B------:R-:W4:Y:S04]  /*39000*/  LDL.64 R222, [R1+0x3d8] ;  /* 0x0003d80001de7983 */ /* 0x000f280000100a00 */
[----:B------:R-:W4:Y:S04]  /*39010*/  LDL.LU.64 R188, [R1+0x298] ;  /* 0x0002980001bc7983 */ /* 0x000f280000300a00 */
[----:B------:R-:W4:Y:S01]  /*39020*/  LDL.LU.64 R60, [R1+0x258] ;  /* 0x00025800013c7983 */ /* 0x000f220000300a00 */
        /* <DEDUP_REMOVED lines=18> */
[----:B------:R1:W-:Y:S04]  /*39150*/  STL.64 [R1+0x1858], R74 ;  /* 0x0018584a01007387 */ /* 0x0003e80000100a00 */
[----:B------:R-:W-:Y:S04]  /*39160*/  LDGSTS.E [R250+0x24880], desc[UR8][R234.64], P0 ;  /* 0x24880000eafa7fae */ /* 0x000fe80008121848 */
[----:B------:R2:W-:Y:S04]  /*39170*/  LDGSTS.E [R250+0x24c80], desc[UR8][R14.64], P0 ;  /* 0x24c800000efa7fae */ /* 0x0005e80008121848 */
[----:B-1----:R-:W3:Y:S04]  /*39180*/  LDL.LU.64 R74, [R1+0x218] ;  /* 0x00021800014a7983 */ /* 0x002ee80000300a00 */
[----:B------:R-:W-:Y:S04]  /*39190*/  STL.64 [R1+0x1860], R4 ;  /* 0x0018600401007387 */ /* 0x000fe80000100a00 */
[----:B------:R1:W-:Y:S04]  /*391a0*/  STL.64 [R1+0x1868], R234 ;  /* 0x001868ea01007387 */ /* 0x0003e80000100a00 */
[----:B------:R-:W-:Y:S04]  /*391b0*/  LDGSTS.E [R250+0x25080], desc[UR8][R30.64], P0 ;  /* 0x250800001efa7fae */ /* 0x000fe80008121848 */
[----:B------:R-:W-:Y:S04]  /*391c0*/  LDGSTS.E [R250+0x25480], desc[UR8][R46.64], P0 ;  /* 0x254800002efa7fae */ /* 0x000fe80008121848 */
[----:B-1----:R-:W3:Y:S04]  /*391d0*/  LDL.LU.64 R234, [R1+0x2d8] ;  /* 0x0002d80001ea7983 */ /* 0x002ee80000300a00 */
[----:B------:R-:W-:Y:S04]  /*391e0*/  STL.64 [R1+0x1870], R14 ;  /* 0x0018700e01007387 */ /* 0x000fe80000100a00 */
[----:B------:R-:W-:Y:S04]  /*391f0*/  STL.64 [R1+0x1878], R30 ;  /* 0x0018781e01007387 */ /* 0x000fe80000100a00 */
        /* <DEDUP_REMOVED lines=19> */
[----:B------:R-:W-:Y:S03]  /*39330*/  STL.64 [R1+0x18c0], R174 ;  /* 0x0018c0ae01007387 */ /* 0x000fe60000100a00 */
[C---:B------:R-:W-:Y:S01]  /*39340*/  IMAD.WIDE R206, R13.reuse, 0x4, R206 ;  /* 0x000000040dce7825 */ /* 0x040fe200078e02ce */
[----:B------:R-:W-:Y:S03]  /*39350*/  STL.64 [R1+0x18c8], R190 ;  /* 0x0018c8be01007387 */ /* 0x000fe60000100a00 */
[C---:B--2---:R-:W-:Y:S01]  /*39360*/  IMAD.WIDE R14, R13.reuse, 0x4, R42 ;  /* 0x000000040d0e7825 */ /* 0x044fe200078e022a */
[----:B------:R-:W-:Y:S04]  /*39370*/  STL.64 [R1+0x18d8], R250 ;  /* 0x0018d8fa01007387 */ /* 0x000fe80000100a00 */
[----:B------:R-:W-:Y:S04]  /*39380*/  STL.64 [R1+0x18d0], R206 ;  /* 0x0018d0ce01007387 */ /* 0x000fe80000100a00 */
[----:B------:R-:W2:Y:S04]  /*39390*/  LDL.LU.64 R4, [R1+0x2d0] ;  /* 0x0002d00001047983 */ /* 0x000ea80000300a00 */
[----:B------:R-:W2:Y:S04]  /*393a0*/  LDL.LU.64 R94, [R1+0x250] ;  /* 0x00025000015e7983 */ /* 0x000ea80000300a00 */
[----:B------:R-:W-:Y:S04]  /*393b0*/  STL.64 [R1+0xd20], R14 ;  /* 0x000d200e01007387 */ /* 0x000fe80000100a00 */
[----:B------:R-:W-:Y:S04]  /*393c0*/  LDGSTS.E [R250+0x27480], desc[UR8][R174.64], P0 ;  /* 0x27480000aefa7fae */ /* 0x000fe80008121848 */
[----:B------:R-:W2:Y:S04]  /*393d0*/  LDL.LU.64 R142, [R1+0x1d0] ;  /* 0x0001d000018e7983 */ /* 0x000ea80000300a00 */
[----:B------:R-:W-:Y:S04]  /*393e0*/  LDGSTS.E [R250+0x27880], desc[UR8][R190.64], P0 ;  /* 0x27880000befa7fae */ /* 0x000fe80008121848 */
[----:B------:R-:W2:Y:S04]  /*393f0*/  LDL.LU.64 R46, [R1+0x190] ;  /* 0x00019000012e7983 */ /* 0x000ea80000300a00 */
[----:B------:R-:W-:Y:S04]  /*39400*/  LDGSTS.E [R250+0x27c80], desc[UR8][R206.64], P0 ;  /* 0x27c80000cefa7fae */ /* 0x000fe80008121848 */
[----:B------:R-:W2:Y:S04]  /*39410*/  LDL.LU.64 R44, [R1+0x150] ;  /* 0x00015000012c7983 */ /* 0x000ea80000300a00 */
[----:B----4-:R-:W-:Y:S04]  /*39420*/  LDGSTS.E [R249+0x20100], desc[UR8][R42.64], P0 ;  /* 0x201000002af97fae */ /* 0x010fe80008121848 */
[----:B------:R-:W4:Y:S04]  /*39430*/  LDL.LU.64 R140, [R1+0x110] ;  /* 0x00011000018c7983 */ /* 0x000f280000300a00 */
[----:B------:R-:W4:Y:S04]  /*39440*/  LDL.LU.64 R220, [R1+0xd0] ;  /* 0x0000d00001dc7983 */ /* 0x000f280000300a00 */
[----:B------:R-:W-:Y:S04]  /*39450*/  LDGSTS.E [R249+0x20500], desc[UR8][R26.64], P0 ;  /* 0x205000001af97fae */ /* 0x000fe80008121848 */
[----:B------:R-:W4:Y:S04]  /*39460*/  LDL.LU.64 R170, [R1+0x90] ;  /* 0x0000900001aa7983 */ /* 0x000f280000300a00 */
[----:B------:R-:W-:Y:S04]  /*39470*/  LDGSTS.E [R249+0x20900], desc[UR8][R222.64], P0 ;  /* 0x20900000def97fae */ /* 0x000fe80008121848 */
[----:B------:R-:W4:Y:S04]  /*39480*/  LDL.LU.64 R42, [R1+0x50] ;  /* 0x00005000012a7983 */ /* 0x000f280000300a00 */
[----:B------:R-:W-:Y:S04]  /*39490*/  LDGSTS.E [R249+0x20d00], desc[UR8][R2.64], P0 ;  /* 0x20d0000002f97fae */ /* 0x000fe80008121848 */
[----:B------:R-:W-:Y:S04]  /*394a0*/  LDGSTS.E [R249+0x21100], desc[UR8][R244.64], P0 ;  /* 0x21100000f4f97fae */ /* 0x000fe80008121848 */
[----:B------:R-:W-:Y:S04]  /*394b0*/  LDGSTS.E [R249+0x21500], desc[UR8][R246.64], P0 ;  /* 0x21500000f6f97fae */ /* 0x000fe80008121848 */
[----:B------:R-:W4:Y:S04]  /*394c0*/  LDL.LU.64 R2, [R1+0x1a48] ;  /* 0x001a480001027983 */ /* 0x000f280000300a00 */
[----:B------:R-:W4:Y:S04]  /*394d0*/  LDL.LU.64 R244, [R1+0x1a40] ;  /* 0x001a400001f47983 */ /* 0x000f280000300a00 */
[----:B------:R-:W2:Y:S01]  /*394e0*/  LDL.LU.64 R246, [R1+0x1a38] ;  /* 0x001a380001f67983 */ /* 0x000ea20000300a00 */
        /* <DEDUP_REMOVED lines=14> */
[----:B------:R1:W-:Y:S04]  /*395d0*/  STL.64 [R1+0x1958], R234 ;  /* 0x001958ea01007387 */ /* 0x0003e80000100a00 */
[----:B------:R-:W-:Y:S04]  /*395e0*/  LDGSTS.E [R249+0x21d00], desc[UR8][R188.64], P0 ;  /* 0x21d00000bcf97fae */ /* 0x000fe80008121848 */
[----:B------:R-:W-:Y:S04]  /*395f0*/  LDGSTS.E [R249+0x22100], desc[UR8][R60.64], P0 ;  /* 0x221000003cf97fae */ /* 0x000fe80008121848 */
[----:B-1----:R-:W3:Y:S04]  /*39600*/  LDL.LU.64 R234, [R1+0x390] ;  /* 0x0003900001ea7983 */ /* 0x002ee80000300a00 */
[----:B------:R1:W-:Y:S04]  /*39610*/  STL.64 [R1+0x1928], R188 ;  /* 0x001928bc01007387 */ /* 0x0003e80000100a00 */
[----:B------:R-:W-:Y:S04]  /*39620*/  LDGSTS.E [R249+0x22500], desc[UR8][R74.64], P0 ;  /* 0x225000004af97fae */ /* 0x000fe80008121848 */
[----:B-1----:R-:W4:Y:S04]  /*39630*/  LDL.LU.64 R188, [R1+0x350] ;  /* 0x0003500001bc7983 */ /* 0x002f280000300a00 */
[----:B------:R1:W-:Y:S04]  /*39640*/  STL.64 [R1+0x1900], R60 ;  /* 0x0019003c01007387 */ /* 0x0003e80000100a00 */
[----:B-1----:R-:W4:Y:S04]  /*39650*/  LDL.LU.64 R60, [R1+0x310] ;  /* 0x00031000013c7983 */ /* 0x002f280000300a00 */
[----:B------:R-:W-:Y:S04]  /*39660*/  STL.64 [R1+0x18e8], R74 ;  /* 0x0018e84a01007387 */ /* 0x000fe80000100a00 */
[----:B------:R-:W-:Y:S04]  /*39670*/  LDGSTS.E [R249+0x22900], desc[UR8][R158.64], P0 ;  /* 0x229000009ef97fae */ /* 0x000fe80008121848 */
[----:B------:R1:W-:Y:S04]  /*39680*/  STL.64 [R1+0x18e0], R158 ;  /* 0x0018e09e01007387 */ /* 0x0003e80000100a00 */
[----:B------:R-:W-:Y:S04]  /*39690*/  LDGSTS.E [R249+0x22d00], desc[UR8][R62.64], P0 ;  /* 0x22d000003ef97fae */ /* 0x000fe80008121848 */
[----:B------:R-:W-:Y:S04]  /*396a0*/  LDGSTS.E [R249+0x23100], desc[UR8][R202.64], P0 ;  /* 0x23100000caf97fae */ /* 0x000fe80008121848 */
[----:B-1----:R-:W4:Y:S04]  /*396b0*/  LDL.LU.64 R158, [R1+0x210] ;  /* 0x00021000019e7983 */ /* 0x002f280000300a00 */
[----:B------:R-:W-:Y:S04]  /*396c0*/  STL.64 [R1+0x18f0], R62 ;  /* 0x0018f03e01007387 */ /* 0x000fe80000100a00 */
        /* <DEDUP_REMOVED lines=9> */
[----:B------:R1:W-:Y:S04]  /*39760*/  STL.64 [R1+0x1920], R58 ;  /* 0x0019203a01007387 */ /* 0x0003e80000100a00 */
[----:B------:R2:W-:Y:S04]  /*39770*/  LDGSTS.E [R249+0x24500], desc[UR8][R8.64], P0 ;  /* 0x2450000008f97fae */ /* 0x0005e80008121848 */
[----:B------:R-:W-:Y:S04]  /*39780*/  LDGSTS.E [R249+0x24900], desc[UR8][R232.64], P0 ;  /* 0x24900000e8f97fae */ /* 0x000fe80008121848 */
[----:B-1----:R-:W4:Y:S04]  /*39790*/  LDL.LU.64 R58, [R1+0x290] ;  /* 0x00029000013a7983 */ /* 0x002f280000300a00 */
[----:B------:R2:W-:Y:S04]  /*397a0*/  STL.64 [R1+0x1930], R8 ;  /* 0x0019300801007387 */ /* 0x0005e80000100a00 */
        /* <DEDUP_REMOVED lines=26> */
[----:B------:R1:W-:Y:S01]  /*39950*/  STL.64 [R1+0x19a8], R208 ;  /* 0x0019a8d001007387 */ /* 0x0003e20000100a00 */
[----:B--2---:R-:W-:-:S03]  /*39960*/  IMAD.WIDE R8, R13, 0x4, R246 ;  /* 0x000000040d087825 */ /* 0x004fc600078e02f6 */
[----:B------:R-:W-:Y:S04]  /*39970*/  LDGSTS.E [R248+0x20180], desc[UR8][R246.64], P0 ;  /* 0x20180000f6f87fae */ /* 0x000fe80008121848 */
[----:B-1----:R-:W2:Y:S04]  /*39980*/  LDL.LU.64 R208, [R1+0x410] ;  /* 0x0004100001d07983 */ /* 0x002ea80000300a00 */
[----:B------:R-:W4:Y:S04]  /*39990*/  LDL.LU.64 R246, [R1+0x1a30] ;  /* 0x001a300001f67983 */ /* 0x000f280000300a00 */
[----:B------:R-:W4:Y:S04]  /*399a0*/  LDL.LU.64 R222, [R1+0x448] ;  /* 0x0004480001de7983 */ /* 0x000f280000300a00 */
[----:B------:R-:W4:Y:S04]  /*399b0*/  LDL.LU.64 R232, [R1+0x408] ;  /* 0x0004080001e87983 */ /* 0x000f280000300a00 */
[----:B------:R-:W-:Y:S04]  /*399c0*/  STL.64 [R1+0xd28], R8 ;  /* 0x000d280801007387 */ /* 0x000fe80000100a00 */
[----:B------:R-:W4:Y:S04]  /*399d0*/  LDL.LU.64 R156, [R1+0x3c8] ;  /* 0x0003c800019c7983 */ /* 0x000f280000300a00 */
[----:B------:R-:W4:Y:S04]  /*399e0*/  LDL.LU.64 R192, [R1+0x348] ;  /* 0x0003480001c07983 */ /* 0x000f280000300a00 */
[----:B------:R-:W4:Y:S04]  /*399f0*/  LDL.LU.64 R112, [R1+0x308] ;  /* 0x0003080001707983 */ /* 0x000f280000300a00 */
[----:B------:R-:W4:Y:S04]  /*39a00*/  LDL.LU.64 R48, [R1+0x2c8] ;  /* 0x0002c80001307983 */ /* 0x000f280000300a00 */
[----:B------:R-:W4:Y:S04]  /*39a10*/  LDL.LU.64 R78, [R1+0x248] ;  /* 0x00024800014e7983 */ /* 0x000f280000300a00 */
[----:B------:R-:W4:Y:S01]  /*39a20*/  LDL.LU.64 R250, [R1+0x208] ;  /* 0x0002080001fa7983 */ /* 0x000f220000300a00 */
[----:B------:R-:W-:-:S03]  /*39a30*/  IMAD.WIDE R10, R13, 0x4, R10 ;  /* 0x000000040d0a7825 */ /* 0x000fc600078e020a */
[----:B------:R-:W4:Y:S04]  /*39a40*/  LDL.LU.64 R126, [R1+0x1c8] ;  /* 0x0001c800017e7983 */ /* 0x000f280000300a00 */
[----:B------:R-:W4:Y:S01]  /*39a50*/  LDL.LU.64 R30, [R1+0x188] ;  /* 0x00018800011e7983 */ /* 0x000f220000300a00 */
[----:B------:R-:W-:-:S03]  /*39a60*/  IMAD.WIDE R18, R13, 0x4, R18 ;  /* 0x000000040d127825 */ /* 0x000fc600078e0212 */
        /* <DEDUP_REMOVED lines=17> */
[----:B--2---:R-:W-:Y:S04]  /*39b80*/  LDGSTS.E [R248+0x20580], desc[UR8][R208.64], P0 ;  /* 0x20580000d0f87fae */ /* 0x004fe80008121848 */
[----:B---3--:R-:W-:Y:S04]  /*39b90*/  LDGSTS.E [R248+0x20980], desc[UR8][R28.64], P0 ;  /* 0x209800001cf87fae */ /* 0x008fe80008121848 */
[----:B------:R-:W-:Y:S04]  /*39ba0*/  LDGSTS.E [R248+0x20d80], desc[UR8][R234.64], P0 ;  /* 0x20d80000eaf87fae */ /* 0x000fe80008121848 */
[----:B----4-:R-:W-:Y:S04]  /*39bb0*/  LDGSTS.E [R248+0x21180], desc[UR8][R188.64], P0 ;  /* 0x21180000bcf87fae */ /* 0x010fe80008121848 */
[----:B------:R-:W-:Y:S04]  /*39bc0*/  LDGSTS.E [R248+0x21580], desc[UR8][R60.64], P0 ;  /* 0x215800003cf87fae */ /* 0x000fe80008121848 */
[----:B------:R1:W-:Y:S04]  /*39bd0*/  LDGSTS.E [R248+0x21980], desc[UR8][R4.64], P0 ;  /* 0x2198000004f87fae */ /* 0x0003e80008121848 */
[----:B------:R-:W-:Y:S04]  /*39be0*/  LDGSTS.E [R248+0x21d80], desc[UR8][R58.64], P0 ;  /* 0x21d800003af87fae */ /* 0x000fe80008121848 */
[----:B------:R-:W-:Y:S04]  /*39bf0*/  LDGSTS.E [R248+0x22180], desc[UR8][R94.64], P0 ;  /* 0x221800005ef87fae */ /* 0x000fe80008121848 */
[----:B------:R-:W-:Y:S04]  /*39c00*/  LDGSTS.E [R248+0x22580], desc[UR8][R158.64], P0 ;  /* 0x225800009ef87fae */ /* 0x000fe80008121848 */
[----:B------:R-:W-:Y:S04]  /*39c10*/  LDGSTS.E [R248+0x22980], desc[UR8][R142.64], P0 ;  /* 0x229800008ef87fae */ /* 0x000fe80008121848 */
[----:B------:R-:W-:Y:S04]  /*39c20*/  LDGSTS.E [R248+0x22d80], desc[UR8][R46.64], P0 ;  /* 0x22d800002ef87fae */ /* 0x000fe80008121848 */
[----:B------:R-:W-:Y:S04]  /*39c30*/  LDGSTS.E [R248+0x23180], desc[UR8][R44.64], P0 ;  /* 0x231800002cf87fae */ /* 0x000fe80008121848 */
[----:B------:R2:W-:Y:S04]  /*39c40*/  LDGSTS.E [R248+0x23580], desc[UR8][R140.64], P0 ;  /* 0x235800008cf87fae */ /* 0x0005e80008121848 */
[----:B------:R-:W-:Y:S04]  /*39c50*/  LDGSTS.E [R248+0x23980], desc[UR8][R220.64], P0 ;  /* 0x23980000dcf87fae */ /* 0x000fe80008121848 */
        /* <DEDUP_REMOVED lines=16> */
[----:B---3--:R-:W3:Y:S04]  /*39d60*/  LDL.LU.64 R58, [R1+0x388] ;  /* 0x00038800013a7983 */ /* 0x008ee80000300a00 */
        /* <DEDUP_REMOVED lines=14> */
[----:B------:R-:W-:Y:S04]  /*39e50*/  LDGSTS.E [R248+0x27d80], desc[UR8][R210.64], P0 ;  /* 0x27d80000d2f87fae */ /* 0x000fe80008121848 */
[----:B------:R4:W-:Y:S01]  /*39e60*/  STL.64 [R1+0x16e0], R248 ;  /* 0x0016e0f801007387 */ /* 0x0009e20000100a00 */
[----:B-1----:R-:W-:-:S03]  /*39e70*/  IMAD.WIDE R4, R13, 0x4, R222 ;  /* 0x000000040d047825 */ /* 0x002fc600078e02de */
[----:B------:R-:W-:Y:S04]  /*39e80*/  LDGSTS.E [R247+0x20200], desc[UR8][R222.64], P0 ;  /* 0x20200000def77fae */ /* 0x000fe80008121848 */
[----:B------:R-:W-:Y:S04]  /*39e90*/  LDGSTS.E [R247+0x20600], desc[UR8][R232.64], P0 ;  /* 0x20600000e8f77fae */ /* 0x000fe80008121848 */
[----:B----4-:R-:W4:Y:S04]  /*39ea0*/  LDL.LU.64 R248, [R1+0x288] ;  /* 0x0002880001f87983 */ /* 0x010f280000300a00 */
[----:B------:R-:W2:Y:S04]  /*39eb0*/  LDL.LU.64 R8, [R1+0x400] ;  /* 0x0004000001087983 */ /* 0x000ea80000300a00 */
[----:B------:R-:W2:Y:S04]  /*39ec0*/  LDL.LU.64 R142, [R1+0x3c0] ;  /* 0x0003c000018e7983 */ /* 0x000ea80000300a00 */
[----:B------:R1:W-:Y:S04]  /*39ed0*/  STL.64 [R1+0xd30], R4 ;  /* 0x000d300401007387 */ /* 0x0003e80000100a00 */
[----:B------:R-:W-:Y:S04]  /*39ee0*/  LDGSTS.E [R247+0x20a00], desc[UR8][R156.64], P0 ;  /* 0x20a000009cf77fae */ /* 0x000fe80008121848 */
        /* <DEDUP_REMOVED lines=30> */
[----:B------:R-:W-:Y:S04]  /*3a0d0*/  LDGSTS.E [R247+0x21200], desc[UR8][R192.64], P0 ;  /* 0x21200000c0f77fae */ /* 0x000fe80008121848 */
[----:B------:R-:W-:Y:S04]  /*3a0e0*/  LDGSTS.E [R247+0x21600], desc[UR8][R112.64], P0 ;  /* 0x2160000070f77fae */ /* 0x000fe80008121848 */
[----:B------:R-:W-:Y:S04]  /*3a0f0*/  LDGSTS.E [R247+0x21a00], desc[UR8][R48.64], P0 ;  /* 0x21a0000030f77fae */ /* 0x000fe80008121848 */
[----:B----4-:R-:W-:Y:S04]  /*3a100*/  LDGSTS.E [R247+0x21e00], desc[UR8][R248.64], P0 ;  /* 0x21e00000f8f77fae */ /* 0x010fe80008121848 */
[----:B------:R-:W-:Y:S04]  /*3a110*/  LDGSTS.E [R247+0x22200], desc[UR8][R78.64], P0 ;  /* 0x222000004ef77fae */ /* 0x000fe80008121848 */
        /* <DEDUP_REMOVED lines=24> */
[----:B--2---:R-:W-:Y:S04]  /*3a2a0*/  LDGSTS.E [R246+0x20680], desc[UR8][R8.64], P0 ;  /* 0x2068000008f67fae */ /* 0x004fe80008121848 */
[----:B------:R-:W-:Y:S04]  /*3a2b0*/  LDGSTS.E [R246+0x20a80], desc[UR8][R142.64], P0 ;  /* 0x20a800008ef67fae */ /* 0x000fe80008121848 */
[----:B------:R-:W2:Y:S04]  /*3a2c0*/  LDL.LU.64 R244, [R1+0x1a28] ;  /* 0x001a280001f47983 */ /* 0x000ea80000300a00 */
[----:B------:R-:W-:Y:S04]  /*3a2d0*/  LDGSTS.E [R246+0x20e80], desc[UR8][R4.64], P0 ;  /* 0x20e8000004f67fae */ /* 0x000fe80008121848 */
[----:B------:R-:W-:Y:S04]  /*3a2e0*/  LDGSTS.E [R246+0x21280], desc[UR8][R176.64], P0 ;  /* 0x21280000b0f67fae */ /* 0x000fe80008121848 */
[----:B------:R-:W-:Y:S04]  /*3a2f0*/  LDGSTS.E [R246+0x21680], desc[UR8][R96.64], P0 ;  /* 0x2168000060f67fae */ /* 0x000fe80008121848 */
[----:B------:R-:W-:Y:S04]  /*3a300*/  LDGSTS.E [R246+0x21a80], desc[UR8][R32.64], P0 ;  /* 0x21a8000020f67fae */ /* 0x000fe80008121848 */
[----:B------:R-:W-:Y:S04]  /*3a310*/  LDGSTS.E [R246+0x21e80], desc[UR8][R174.64], P0 ;  /* 0x21e80000aef67fae */ /* 0x000fe80008121848 */
[----:B------:R-:W-:Y:S01]  /*3a320*/  LDGSTS.E [R246+0x22280], desc[UR8][R202.64], P0 ;  /* 0x22280000caf67fae */ /* 0x000fe20008121848 */
[----:B------:R-:W-:-:S03]  /*3a330*/  IMAD.WIDE R6, R13, 0x4, R6 ;  /* 0x000000040d067825 */ /* 0x000fc600078e0206 */
[----:B------:R-:W-:Y:S04]  /*3a340*/  LDGSTS.E [R246+0x22680], desc[UR8][R206.64], P0 ;  /* 0x22680000cef67fae */ /* 0x000fe80008121848 */
[----:B------:R-:W-:Y:S01]  /*3a350*/  LDGSTS.E [R246+0x22a80], desc[UR8][R110.64], P0 ;  /* 0x22a800006ef67fae */ /* 0x000fe20008121848 */
[----:B------:R-:W-:-:S03]  /*3a360*/  IMAD.WIDE R22, R13, 0x4, R22 ;  /* 0x000000040d167825 */ /* 0x000fc600078e0216 */
        /* <DEDUP_REMOVED lines=8> */
[----:B------:R-:W3:Y:S04]  /*3a3f0*/  LDL.LU.64 R44, [R1+0x3f8] ;  /* 0x0003f800012c7983 */ /* 0x000ee80000300a00 */
[----:B------:R-:W-:Y:S01]  /*3a400*/  LDGSTS.E [R246+0x23e80], desc[UR8][R138.64], P0 ;  /* 0x23e800008af67fae */ /* 0x000fe20008121848 */
[----:B------:R-:W-:-:S03]  /*3a410*/  IMAD.WIDE R102, R13, 0x4, R102 ;  /* 0x000000040d667825 */ /* 0x000fc600078e0266 */
[----:B------:R-:W4:Y:S04]  /*3a420*/  LDL.LU.64 R158, [R1+0x3b8] ;  /* 0x0003b800019e7983 */ /* 0x000f280000300a00 */
[----:B------:R-:W-:Y:S01]  /*3a430*/  LDGSTS.E [R246+0x24280], desc[UR8][R222.64], P0 ;  /* 0x24280000def67fae */ /* 0x000fe20008121848 */
[----:B------:R-:W-:-:S03]  /*3a440*/  IMAD.WIDE R118, R13, 0x4, R118 ;  /* 0x000000040d767825 */ /* 0x000fc600078e0276 */
[----:B------:R1:W-:Y:S04]  /*3a450*/  STL.64 [R1+0xd38], R14 ;  /* 0x000d380e01007387 */ /* 0x0003e80000100a00 */
[----:B------:R-:W-:Y:S01]  /*3a460*/  LDGSTS.E [R246+0x24680], desc[UR8][R6.64], P0 ;  /* 0x2468000006f67fae */ /* 0x000fe20008121848 */
[----:B------:R-:W-:-:S03]  /*3a470*/  IMAD.WIDE R134, R13, 0x4, R134 ;  /* 0x000000040d867825 */ /* 0x000fc600078e0286 */
[----:B------:R-:W4:Y:S04]  /*3a480*/  LDL.LU.64 R60, [R1+0x378] ;  /* 0x00037800013c7983 */ /* 0x000f280000300a00 */
        /* <DEDUP_REMOVED lines=15> */
[----:B------:R-:W-:Y:S04]  /*3a580*/  LDGSTS.E [R246+0x25e80], desc[UR8][R86.64], P0 ;  /* 0x25e8000056f67fae */ /* 0x000fe80008121848 */
[----:B------:R-:W4:Y:S04]  /*3a590*/  LDL.LU.64 R190, [R1+0x1f8] ;  /* 0x0001f80001be7983 */ /* 0x000f280000300a00 */
[----:B------:R-:W-:Y:S04]  /*3a5a0*/  LDGSTS.E [R246+0x26280], desc[UR8][R102.64], P0 ;  /* 0x2628000066f67fae */ /* 0x000fe80008121848 */
[----:B------:R-:W4:Y:S04]  /*3a5b0*/  LDL.LU.64 R76, [R1+0x1b8] ;  /* 0x0001b800014c7983 */ /* 0x000f280000300a00 */
[----:B------:R-:W-:Y:S04]  /*3a5c0*/  LDGSTS.E [R246+0x26680], desc[UR8][R118.64], P0 ;  /* 0x2668000076f67fae */ /* 0x000fe80008121848 */
[----:B-1----:R-:W4:Y:S04]  /*3a5d0*/  LDL.LU.64 R14, [R1+0x178] ;  /* 0x00017800010e7983 */ /* 0x002f280000300a00 */
        /* <DEDUP_REMOVED lines=9> */
[----:B------:R-:W-:Y:S04]  /*3a670*/  LDGSTS.E [R246+0x27e80], desc[UR8][R214.64], P0 ;  /* 0x27e80000d6f67fae */ /* 0x000fe80008121848 */
[----:B------:R1:W-:Y:S04]  /*3a680*/  STL.64 [R1+0x16a0], R246 ;  /* 0x0016a0f601007387 */ /* 0x0003e80000100a00 */
[----:B-1----:R-:W4:Y:S01]  /*3a690*/  LDL.LU.64 R246, [R1+0x38] ;  /* 0x0000380001f67983 */ /* 0x002f220000300a00 */
[----:B------:R-:W-:-:S03]  /*3a6a0*/  IMAD.WIDE R28, R13, 0x4, R2 ;  /* 0x000000040d1c7825 */ /* 0x000fc600078e0202 */
[----:B--2---:R-:W-:Y:S04]  /*3a6b0*/  LDGSTS.E [R245+0x20300], desc[UR8][R2.64], P0 ;  /* 0x2030000002f57fae */ /* 0x004fe80008121848 */
[----:B------:R-:W2:Y:S04]  /*3a6c0*/  LDL.LU.64 R2, [R1+0x1a20] ;  /* 0x001a200001027983 */ /* 0x000ea80000300a00 */
[----:B------:R-:W2:Y:S04]  /*3a6d0*/  LDL.LU.64 R220, [R1+0x430] ;  /* 0x0004300001dc7983 */ /* 0x000ea80000300a00 */
[----:B------:R-:W2:Y:S04]  /*3a6e0*/  LDL.LU.64 R140, [R1+0x428] ;  /* 0x00042800018c7983 */ /* 0x000ea80000300a00 */
[----:B------:R1:W-:Y:S04]  /*3a6f0*/  STL.64 [R1+0xd40], R28 ;  /* 0x000d401c01007387 */ /* 0x0003e80000100a00 */
[----:B------:R-:W2:Y:S01]  /*3a700*/  LDL.LU.64 R208, [R1+0x420] ;  /* 0x0004200001d07983 */ /* 0x000ea20000300a00 */
[----:B------:R-:W-:-:S03]  /*3a710*/  IMAD.WIDE R240, R13, 0x4, R240 ;  /* 0x000000040df07825 */ /* 0x000fc600078e02f0 */
[----:B------:R-:W2:Y:S01]  /*3a720*/  LDL.LU.64 R188, [R1+0x418] ;  /* 0x0004180001bc7983 */ /* 0x000ea20000300a00 */
[----:B------:R-:W-:-:S03]  /*3a730*/  IMAD.WIDE R24, R13, 0x4, R24 ;  /* 0x000000040d187825 */ /* 0x000fc600078e0218 */
[----:B------:R-:W2:Y:S01]  /*3a740*/  LDL.LU.64 R46, [R1+0x3f0] ;  /* 0x0003f000012e7983 */ /* 0x000ea20000300a00 */
[----:B------:R-:W-:-:S03]  /*3a750*/  IMAD.WIDE R40, R13, 0x4, R40 ;  /* 0x000000040d287825 */ /* 0x000fc600078e0228 */
[----:B-1----:R-:W2:Y:S01]  /*3a760*/  LDL.LU.64 R28, [R1+0x3e8] ;  /* 0x0003e800011c7983 */ /* 0x002ea20000300a00 */
[----:B------:R-:W-:-:S03]  /*3a770*/  IMAD.WIDE R56, R13, 0x4, R56 ;  /* 0x000000040d387825 */ /* 0x000fc600078e0238 */
[----:B------:R-:W2:Y:S01]  /*3a780*/  LDL.LU.64 R144, [R1+0x3e0] ;  /* 0x0003e00001907983 */ /* 0x000ea20000300a00 */
[----:B------:R-:W-:-:S03]  /*3a790*/  IMAD.WIDE R72, R13, 0x4, R72 ;  /* 0x000000040d487825 */ /* 0x000fc600078e0248 */
[----:B------:R-:W2:Y:S04]  /*3a7a0*/  LDL.LU.64 R128, [R1+0x3d8] ;  /* 0x0003d80001807983 */ /* 0x000ea80000300a00 */
[----:B---3--:R-:W-:Y:S01]  /*3a7b0*/  LDGSTS.E [R245+0x20700], desc[UR8][R44.64], P0 ;  /* 0x207000002cf57fae */ /* 0x008fe20008121848 */
[----:B------:R-:W-:-:S03]  /*3a7c0*/  IMAD.WIDE R88, R13, 0x4, R88 ;  /* 0x000000040d587825 */ /* 0x000fc600078e0258 */
[----:B------:R-:W3:Y:S04]  /*3a7d0*/  LDL.LU.64 R94, [R1+0x3b0] ;  /* 0x0003b000015e7983 */ /* 0x000ee80000300a00 */
[----:B----4-:R-:W-:Y:S01]  /*3a7e0*/  LDGSTS.E [R245+0x20b00], desc[UR8][R158.64], P0 ;  /* 0x20b000009ef57fae */ /* 0x010fe20008121848 */
[----:B------:R-:W-:-:S03]  /*3a7f0*/  IMAD.WIDE R120, R13, 0x4, R120 ;  /* 0x000000040d787825 */ /* 0x000fc600078e0278 */
[----:B------:R-:W4:Y:S01]  /*3a800*/  LDL.LU.64 R234, [R1+0x3a8] ;  /* 0x0003a80001ea7983 */ /* 0x000f220000300a00 */
[----:B------:R-:W-:-:S03]  /*3a810*/  IMAD.WIDE R136, R13, 0x4, R136 ;  /* 0x000000040d887825 */ /* 0x000fc600078e0288 */
[----:B------:R-:W4:Y:S01]  /*3a820*/  LDL.LU.64 R64, [R1+0x3a0] ;  /* 0x0003a00001407983 */ /* 0x000f220000300a00 */
[----:B------:R-:W-:-:S03]  /*3a830*/  IMAD.WIDE R152, R13, 0x4, R152 ;  /* 0x000000040d987825 */ /* 0x000fc600078e0298 */
[----:B------:R-:W4:Y:S04]  /*3a840*/  LDL.LU.64 R74, [R1+0x398] ;  /* 0x00039800014a7983 */ /* 0x000f280000300a00 */
        /* <DEDUP_REMOVED lines=12> */
[----:B------:R-:W-:Y:S01]  /*3a910*/  LDGSTS.E [R245+0x23f00], desc[UR8][R122.64], P0 ;  /* 0x23f000007af57fae */ /* 0x000fe20008121848 */
[----:B------:R-:W-:-:S04]  /*3a920*/  IMAD.WIDE R168, R13, 0x4, R168 ;  /* 0x000000040da87825 */ /* 0x000fc800078e02a8 */
[----:B------:R-:W-:-:S04]  /*3a930*/  IMAD.WIDE R184, R13, 0x4, R184 ;  /* 0x000000040db87825 */ /* 0x000fc800078e02b8 */
[----:B------:R-:W-:-:S04]  /*3a940*/  IMAD.WIDE R200, R13, 0x4, R200 ;  /* 0x000000040dc87825 */ /* 0x000fc800078e02c8 */
[C---:B------:R-:W-:Y:S01]  /*3a950*/  IMAD.WIDE R216, R13.reuse, 0x4, R216 ;  /* 0x000000040dd87825 */ /* 0x040fe200078e02d8 */
        /* <DEDUP_REMOVED lines=16> */
[----:B--2---:R1:W-:Y:S01]  /*3aa60*/  LDGSTS.E [R2+0x20380], desc[UR8][R220.64], P0 ;  /* 0x20380000dc027fae */ /* 0x0043e20008121848 */
[----:B------:R-:W-:-:S04]  /*3aa70*/  IMAD.WIDE R140, R13, 0x4, R140 ;  /* 0x000000040d8c7825 */ /* 0x000fc800078e028c */
[----:B-1----:R-:W-:-:S04]  /*3aa80*/  IMAD.WIDE R220, R13, 0x4, R220 ;  /* 0x000000040ddc7825 */ /* 0x002fc800078e02dc */
[C---:B------:R-:W-:Y:S01]  /*3aa90*/  IMAD.WIDE R208, R13.reuse, 0x4, R208 ;  /* 0x000000040dd07825 */ /* 0x040fe200078e02d0 */
[----:B------:R1:W-:Y:S03]  /*3aaa0*/  STL.64 [R1+0xd48], R220 ;  /* 0x000d48dc01007387 */ /* 0x0003e60000100a00 */
[C---:B------:R-:W-:Y:S01]  /*3aab0*/  IMAD.WIDE R188, R13.reuse, 0x4, R188 ;  /* 0x000000040dbc7825 */ /* 0x040fe200078e02bc */
[----:B------:R2:W-:Y:S04]  /*3aac0*/  LDGSTS.E [R2+0x20780], desc[UR8][R46.64], P0 ;  /* 0x207800002e027fae */ /* 0x0005e80008121848 */
[----:B-1----:R-:W4:Y:S04]  /*3aad0*/  LDL.LU.64 R220, [R1+0x1a18] ;  /* 0x001a180001dc7983 */ /* 0x002f280000300a00 */
[----:B------:R1:W-:Y:S01]  /*3aae0*/  STL.64 [R1+0xd50], R140 ;  /* 0x000d508c01007387 */ /* 0x0003e20000100a00 */
[----:B------:R-:W-:-:S04]  /*3aaf0*/  IMAD.WIDE R8, R13, 0x4, R8 ;  /* 0x000000040d087825 */ /* 0x000fc800078e0208 */
[C---:B------:R-:W-:Y:S01]  /*3ab00*/  IMAD.WIDE R44, R13.reuse, 0x4, R44 ;  /* 0x000000040d2c7825 */ /* 0x040fe200078e022c */
[----:B---3--:R3:W-:Y:S04]  /*3ab10*/  LDGSTS.E [R2+0x20b80], desc[UR8][R94.64], P0 ;  /* 0x20b800005e027fae */ /* 0x0087e80008121848 */
[----:B-1----:R-:W4:Y:S04]  /*3ab20*/  LDL.LU.64 R140, [R1+0x1a10] ;  /* 0x001a1000018c7983 */ /* 0x002f280000300a00 */
[----:B------:R1:W-:Y:S04]  /*3ab30*/  STL.64 [R1+0xd58], R208 ;  /* 0x000d58d001007387 */ /* 0x0003e80000100a00 */
[----:B-1----:R-:W3:Y:S04]  /*3ab40*/  LDL.LU.64 R208, [R1+0x1a08] ;  /* 0x001a080001d07983 */ /* 0x002ee80000300a00 */
[----:B------:R3:W-:Y:S01]  /*3ab50*/  STL.64 [R1+0xd60], R188 ;  /* 0x000d60bc01007387 */ /* 0x0007e20000100a00 */
[----:B--2---:R-:W-:-:S04]  /*3ab60*/  IMAD.WIDE R46, R13, 0x4, R46 ;  /* 0x000000040d2e7825 */ /* 0x004fc800078e022e */
[----:B------:R-:W-:-:S04]  /*3ab70*/  IMAD.WIDE R28, R13, 0x4, R28 ;  /* 0x000000040d1c7825 */ /* 0x000fc800078e021c */
[----:B---3--:R-:W-:-:S04]  /*3ab80*/  IMAD.WIDE R188, R13, 0x4, R208 ;  /* 0x000000040dbc7825 */ /* 0x008fc800078e02d0 */
[C---:B------:R-:W-:Y:S01]  /*3ab90*/  IMAD.WIDE R208, R13.reuse, 0x4, R232 ;  /* 0x000000040dd07825 */ /* 0x040fe200078e02e8 */
[----:B------:R1:W-:Y:S04]  /*3aba0*/  STL.64 [R1+0xd68], R188 ;  /* 0x000d68bc01007387 */ /* 0x0003e80000100a00 */
[----:B-1----:R-:W2:Y:S04]  /*3abb0*/  LDL.LU.64 R188, [R1+0x370] ;  /* 0x0003700001bc7983 */ /* 0x002ea80000300a00 */
[----:B------:R1:W-:Y:S04]  /*3abc0*/  STL.64 [R1+0xd70], R208 ;  /* 0x000d70d001007387 */ /* 0x0003e80000100a00 */
[----:B-1----:R-:W3:Y:S04]  /*3abd0*/  LDL.LU.64 R208, [R1+0x368] ;  /* 0x0003680001d07983 */ /* 0x002ee80000300a00 */
[----:B------:R-:W3:Y:S04]  /*3abe0*/  LDL.LU.64 R232, [R1+0x360] ;  /* 0x0003600001e87983 */ /* 0x000ee80000300a00 */
        /* <DEDUP_REMOVED lines=8> */
[----:B------:R-:W-:-:S04]  /*3ac70*/  IMAD.WIDE R144, R13, 0x4, R144 ;  /* 0x000000040d907825 */ /* 0x000fc800078e0290 */
[C---:B------:R-:W-:Y:S01]  /*3ac80*/  IMAD.WIDE R128, R13.reuse, 0x4, R128 ;  /* 0x000000040d807825 */ /* 0x040fe200078e0280 */
[----:B------:R1:W-:Y:S03]  /*3ac90*/  STL.64 [R1+0xd98], R144 ;  /* 0x000d989001007387 */ /* 0x0003e60000100a00 */
[----:B------:R-:W-:-:S04]  /*3aca0*/  IMAD.WIDE R156, R13, 0x4, R156 ;  /* 0x000000040d9c7825 */ /* 0x000fc800078e029c */
[C---:B------:R-:W-:Y:S01]  /*3acb0*/  IMAD.WIDE R142, R13.reuse, 0x4, R142 ;  /* 0x000000040d8e7825 */ /* 0x040fe200078e028e */
[----:B-1----:R-:W3:Y:S03]  /*3acc0*/  LDL.LU.64 R144, [R1+0x330] ;  /* 0x0003300001907983 */ /* 0x002ee60000300a00 */
[C---:B------:R-:W-:Y:S01]  /*3acd0*/  IMAD.WIDE R158, R13.reuse, 0x4, R158 ;  /* 0x000000040d9e7825 */ /* 0x040fe200078e029e */
[----:B------:R1:W-:Y:S03]  /*3ace0*/  STL.64 [R1+0xda0], R128 ;  /* 0x000da08001007387 */ /* 0x0003e60000100a00 */
[----:B------:R-:W-:-:S04]  /*3acf0*/  IMAD.WIDE R94, R13, 0x4, R94 ;  /* 0x000000040d5e7825 */ /* 0x000fc800078e025e */
[----:B----4-:R-:W-:-:S04]  /*3ad00*/  IMAD.WIDE R234, R13, 0x4, R234 ;  /* 0x000000040dea7825 */ /* 0x010fc800078e02ea */
[----:B------:R-:W-:-:S04]  /*3ad10*/  IMAD.WIDE R64, R13, 0x4, R64 ;  /* 0x000000040d407825 */ /* 0x000fc800078e0240 */
[----:B------:R-:W-:-:S04]  /*3ad20*/  IMAD.WIDE R74, R13, 0x4, R74 ;  /* 0x000000040d4a7825 */ /* 0x000fc800078e024a */
[----:B------:R-:W-:-:S04]  /*3ad30*/  IMAD.WIDE R58, R13, 0x4, R58 ;  /* 0x000000040d3a7825 */ /* 0x000fc800078e023a */
[----:B------:R-:W-:-:S04]  /*3ad40*/  IMAD.WIDE R4, R13, 0x4, R4 ;  /* 0x000000040d047825 */ /* 0x000fc800078e0204 */
[C---:B------:R-:W-:Y:S01]  /*3ad50*/  IMAD.WIDE R60, R13.reuse, 0x4, R60 ;  /* 0x000000040d3c7825 */ /* 0x040fe200078e023c */
[----:B--2---:R2:W-:Y:S03]  /*3ad60*/  LDGSTS.E [R2+0x20f80], desc[UR8][R188.64], P0 ;  /* 0x20f80000bc027fae */ /* 0x0045e60008121848 */
[----:B---3--:R-:W-:-:S05]  /*3ad70*/  IMAD.WIDE R28, R13, 0x4, R28 ;  /* 0x000000040d1c7825 */ /* 0x008fca00078e021c */
[----:B------:R3:W-:Y:S04]  /*3ad80*/  STL.64 [R1+0xda8], R28 ;  /* 0x000da81c01007387 */ /* 0x0007e80000100a00 */
[----:B-1----:R-:W4:Y:S04]  /*3ad90*/  LDL.LU.64 R128, [R1+0x328] ;  /* 0x0003280001807983 */ /* 0x002f280000300a00 */
[----:B---3--:R-:W3:Y:S04]  /*3ada0*/  LDL.LU.64 R28, [R1+0x320] ;  /* 0x00032000011c7983 */ /* 0x008ee80000300a00 */
[----:B------:R1:W-:Y:S01]  /*3adb0*/  STL.64 [R1+0xdb0], R156 ;  /* 0x000db09c01007387 */ /* 0x0003e20000100a00 */
[----:B--2---:R-:W-:-:S03]  /*3adc0*/  IMAD.WIDE R188, R13, 0x4, R188 ;  /* 0x000000040dbc7825 */ /* 0x004fc600078e02bc */
[----:B------:R2:W-:Y:S04]  /*3add0*/  LDGSTS.E [R2+0x21380], desc[UR8][R144.64], P0 ;  /* 0x2138000090027fae */ /* 0x0005e80008121848 */
        /* <DEDUP_REMOVED lines=8> */
[----:B-1----:R-:W2:Y:S04]  /*3ae60*/  LDL.LU.64 R234, [R1+0x19d0] ;  /* 0x0019d00001ea7983 */ /* 0x002ea80000300a00 */
[----:B------:R1:W-:Y:S04]  /*3ae70*/  STL.64 [R1+0xdd8], R64 ;  /* 0x000dd84001007387 */ /* 0x0003e80000100a00 */
[----:B-1----:R-:W4:Y:S04]  /*3ae80*/  LDL.LU.64 R64, [R1+0x2f0] ;  /* 0x0002f00001407983 */ /* 0x002f280000300a00 */
[----:B------:R2:W-:Y:S02]  /*3ae90*/  STL.64 [R1+0xde0], R74 ;  /* 0x000de04a01007387 */ /* 0x0005e40000100a00 */
[----:B--2---:R-:W-:-:S02]  /*3aea0*/  IMAD.WIDE R74, R13, 0x4, R234 ;  /* 0x000000040d4a7825 */ /* 0x004fc400078e02ea */
[----:B------:R-:W2:Y:S04]  /*3aeb0*/  LDL.LU.64 R234, [R1+0x2e8] ;  /* 0x0002e80001ea7983 */ /* 0x000ea80000300a00 */
[----:B------:R1:W-:Y:S01]  /*3aec0*/  STL.64 [R1+0xde8], R74 ;  /* 0x000de84a01007387 */ /* 0x0003e20000100a00 */
[----:B------:R-:W-:-:S04]  /*3aed0*/  IMAD.WIDE R208, R13, 0x4, R208 ;  /* 0x000000040dd07825 */ /* 0x000fc800078e02d0 */
[----:B------:R-:W-:-:S04]  /*3aee0*/  IMAD.WIDE R232, R13, 0x4, R232 ;  /* 0x000000040de87825 */ /* 0x000fc800078e02e8 */
[C---:B------:R-:W-:Y:S01]  /*3aef0*/  IMAD.WIDE R8, R13.reuse, 0x4, R8 ;  /* 0x000000040d087825 */ /* 0x040fe200078e0208 */
[----:B----4-:R4:W-:Y:S04]  /*3af00*/  LDGSTS.E [R2+0x21780], desc[UR8][R64.64], P0 ;  /* 0x2178000040027fae */ /* 0x0109e80008121848 */
[----:B-1----:R-:W2:Y:S04]  /*3af10*/  LDL.LU.64 R74, [R1+0x2e0] ;  /* 0x0002e000014a7983 */ /* 0x002ea80000300a00 */
[----:B------:R1:W-:Y:S04]  /*3af20*/  STL.64 [R1+0xdf0], R58 ;  /* 0x000df03a01007387 */ /* 0x0003e80000100a00 */
[----:B-1----:R-:W2:Y:S04]  /*3af30*/  LDL.LU.64 R58, [R1+0x19c8] ;  /* 0x0019c800013a7983 */ /* 0x002ea80000300a00 */
[----:B------:R1:W-:Y:S04]  /*3af40*/  STL.64 [R1+0xdf8], R4 ;  /* 0x000df80401007387 */ /* 0x0003e80000100a00 */
[----:B-1----:R-:W2:Y:S04]  /*3af50*/  LDL.LU.64 R4, [R1+0x19c0] ;  /* 0x0019c00001047983 */ /* 0x002ea80000300a00 */
[----:B------:R1:W-:Y:S04]  /*3af60*/  STL.64 [R1+0xe00], R60 ;  /* 0x000e003c01007387 */ /* 0x0003e80000100a00 */
[----:B-1----:R-:W2:Y:S04]  /*3af70*/  LDL.LU.64 R60, [R1+0x19b8] ;  /* 0x0019b800013c7983 */ /* 0x002ea80000300a00 */
[----:B------:R1:W-:Y:S04]  /*3af80*/  STL.64 [R1+0xe08], R188 ;  /* 0x000e08bc01007387 */ /* 0x0003e80000100a00 */
        /* <DEDUP_REMOVED lines=11> */
[----:B-1----:R-:W2:Y:S01]  /*3b040*/  LDL.LU.64 R8, [R1+0x2a8] ;  /* 0x0002a80001087983 */ /* 0x002ea20000300a00 */
[----:B---3--:R-:W-:-:S04]  /*3b050*/  IMAD.WIDE R28, R13, 0x4, R28 ;  /* 0x000000040d1c7825 */ /* 0x008fc800078e021c */
[----:B------:R-:W-:-:S04]  /*3b060*/  IMAD.WIDE R156, R13, 0x4, R156 ;  /* 0x000000040d9c7825 */ /* 0x000fc800078e029c */
[----:B------:R-:W-:-:S04]  /*3b070*/  IMAD.WIDE R112, R13, 0x4, R112 ;  /* 0x000000040d707825 */ /* 0x000fc800078e0270 */
[----:B------:R-:W-:-:S04]  /*3b080*/  IMAD.WIDE R96, R13, 0x4, R96 ;  /* 0x000000040d607825 */ /* 0x000fc800078e0260 */
[----:B------:R-:W-:-:S04]  /*3b090*/  IMAD.WIDE R80, R13, 0x4, R80 ;  /* 0x000000040d507825 */ /* 0x000fc800078e0250 */
[----:B----4-:R-:W-:-:S04]  /*3b0a0*/  IMAD.WIDE R64, R13, 0x4, R64 ;  /* 0x000000040d407825 */ /* 0x010fc800078e0240 */
[----:B--2---:R-:W-:-:S04]  /*3b0b0*/  IMAD.WIDE R234, R13, 0x4, R234 ;  /* 0x000000040dea7825 */ /* 0x004fc800078e02ea */
[----:B------:R-:W-:-:S04]  /*3b0c0*/  IMAD.WIDE R60, R13, 0x4, R60 ;  /* 0x000000040d3c7825 */ /* 0x000fc800078e023c */
[----:B------:R-:W-:-:S05]  /*3b0d0*/  IMAD.WIDE R188, R13, 0x4, R188 ;  /* 0x000000040dbc7825 */ /* 0x000fca00078e02bc */
[----:B------:R1:W-:Y:S04]  /*3b0e0*/  STL.64 [R1+0xe28], R188 ;  /* 0x000e28bc01007387 */ /* 0x0003e80000100a00 */
[----:B-1----:R-:W2:Y:S04]  /*3b0f0*/  LDL.LU.64 R188, [R1+0x2a0] ;  /* 0x0002a00001bc7983 */ /* 0x002ea80000300a00 */
[----:B------:R1:W-:Y:S01]  /*3b100*/  STL.64 [R1+0xe30], R192 ;  /* 0x000e30c001007387 */ /* 0x0003e20000100a00 */
[----:B------:R-:W-:-:S04]  /*3b110*/  IMAD.WIDE R74, R13, 0x4, R74 ;  /* 0x000000040d4a7825 */ /* 0x000fc800078e024a */
[----:B------:R-:W-:-:S04]  /*3b120*/  IMAD.WIDE R4, R13, 0x4, R4 ;  /* 0x000000040d047825 */ /* 0x000fc800078e0204 */
[C---:B------:R-:W-:Y:S01]  /*3b130*/  IMAD.WIDE R48, R13.reuse, 0x4, R48 ;  /* 0x000000040d307825 */ /* 0x040fe200078e0230 */
[----:B------:R3:W-:Y:S04]  /*3b140*/  LDGSTS.E [R2+0x21b80], desc[UR8][R232.64], P0 ;  /* 0x21b80000e8027fae */ /* 0x0007e80008121848 */
        /* <DEDUP_REMOVED lines=25> */
[----:B------:R-:W-:-:S03]  /*3b2e0*/  IMAD.WIDE R32, R13, 0x4, R32 ;  /* 0x000000040d207825 */ /* 0x000fc600078e0220 */
[----:B------:R1:W-:Y:S01]  /*3b2f0*/  STL.64 [R1+0xe98], R74 ;  /* 0x000e984a01007387 */ /* 0x0003e20000100a00 */
[----:B------:R-:W-:-:S04]  /*3b300*/  IMAD.WIDE R16, R13, 0x4, R16 ;  /* 0x000000040d107825 */ /* 0x000fc800078e0210 */
[C---:B---3--:R-:W-:Y:S01]  /*3b310*/  IMAD.WIDE R232, R13.reuse, 0x4, R232 ;  /* 0x000000040de87825 */ /* 0x048fe200078e02e8 */
[----:B-1----:R-:W3:Y:S03]  /*3b320*/  LDL.LU.64 R74, [R1+0x230] ;  /* 0x00023000014a7983 */ /* 0x002ee60000300a00 */
[----:B------:R-:W-:-:S04]  /*3b330*/  IMAD.WIDE R8, R13, 0x4, R8 ;  /* 0x000000040d087825 */ /* 0x000fc800078e0208 */
[----:B--2---:R-:W-:-:S04]  /*3b340*/  IMAD.WIDE R188, R13, 0x4, R188 ;  /* 0x000000040dbc7825 */ /* 0x004fc800078e02bc */
[----:B------:R-:W-:-:S04]  /*3b350*/  IMAD.WIDE R58, R13, 0x4, R58 ;  /* 0x000000040d3a7825 */ /* 0x000fc800078e023a */
[----:B------:R-:W-:-:S04]  /*3b360*/  IMAD.WIDE R248, R13, 0x4, R248 ;  /* 0x000000040df87825 */ /* 0x000fc800078e02f8 */
[----:B------:R-:W-:-:S04]  /*3b370*/  IMAD.WIDE R174, R13, 0x4, R174 ;  /* 0x000000040dae7825 */ /* 0x000fc800078e02ae */
[C---:B------:R-:W-:Y:S01]  /*3b380*/  IMAD.WIDE R186, R13.reuse, 0x4, R186 ;  /* 0x000000040dba7825 */ /* 0x040fe200078e02ba */
[----:B----4-:R1:W-:Y:S03]  /*3b390*/  LDGSTS.E [R2+0x21f80], desc[UR8][R28.64], P0 ;  /* 0x21f800001c027fae */ /* 0x0103e60008121848 */
[----:B------:R-:W-:-:S05]  /*3b3a0*/  IMAD.WIDE R234, R13, 0x4, R234 ;  /* 0x000000040dea7825 */ /* 0x000fca00078e02ea */
[----:B------:R2:W-:Y:S01]  /*3b3b0*/  STL.64 [R1+0xea0], R234 ;  /* 0x000ea0ea01007387 */ /* 0x0005e20000100a00 */
[----:B-1----:R-:W-:-:S04]  /*3b3c0*/  IMAD.WIDE R28, R13, 0x4, R28 ;  /* 0x000000040d1c7825 */ /* 0x002fc800078e021c */
[----:B------:R-:W-:-:S04]  /*3b3d0*/  IMAD.WIDE R156, R13, 0x4, R156 ;  /* 0x000000040d9c7825 */ /* 0x000fc800078e029c */
[C---:B------:R-:W-:Y:S01]  /*3b3e0*/  IMAD.WIDE R60, R13.reuse, 0x4, R60 ;  /* 0x000000040d3c7825 */ /* 0x040fe200078e023c */
[----:B---3--:R1:W-:Y:S04]  /*3b3f0*/  LDGSTS.E [R2+0x22380], desc[UR8][R74.64], P0 ;  /* 0x223800004a027fae */ /* 0x0083e80008121848 */
[----:B--2---:R-:W2:Y:S04]  /*3b400*/  LDL.LU.64 R234, [R1+0x228] ;  /* 0x0002280001ea7983 */ /* 0x004ea80000300a00 */
[----:B------:R3:W-:Y:S04]  /*3b410*/  STL.64 [R1+0xea8], R4 ;  /* 0x000ea80401007387 */ /* 0x0007e80000100a00 */
[----:B---3--:R-:W3:Y:S04]  /*3b420*/  LDL.LU.64 R4, [R1+0x220] ;  /* 0x0002200001047983 */ /* 0x008ee80000300a00 */
[----:B------:R4:W-:Y:S04]  /*3b430*/  STL.64 [R1+0xeb0], R48 ;  /* 0x000eb03001007387 */ /* 0x0009e80000100a00 */
[----:B----4-:R-:W4:Y:S04]  /*3b440*/  LDL.LU.64 R48, [R1+0x1950] ;  /* 0x0019500001307983 */ /* 0x010f280000300a00 */
        /* <DEDUP_REMOVED lines=9> */
[----:B-1----:R-:W2:Y:S02]  /*3b4e0*/  LDL.LU.64 R188, [R1+0x1928] ;  /* 0x0019280001bc7983 */ /* 0x002ea40000300a00 */
[----:B--2---:R-:W-:-:S05]  /*3b4f0*/  IMAD.WIDE R188, R13, 0x4, R188 ;  /* 0x000000040dbc7825 */ /* 0x004fca00078e02bc */
[----:B------:R1:W-:Y:S04]  /*3b500*/  STL.64 [R1+0xee0], R188 ;  /* 0x000ee0bc01007387 */ /* 0x0003e80000100a00 */
[----:B-1----:R-:W2:Y:S04]  /*3b510*/  LDL.LU.64 R188, [R1+0x1f0] ;  /* 0x0001f00001bc7983 */ /* 0x002ea80000300a00 */
        /* <DEDUP_REMOVED lines=14> */
[----:B------:R-:W-:-:S04]  /*3b600*/  IMAD.WIDE R94, R13, 0x4, R94 ;  /* 0x000000040d5e7825 */ /* 0x000fc800078e025e */
[----:B------:R-:W-:-:S04]  /*3b610*/  IMAD.WIDE R78, R13, 0x4, R78 ;  /* 0x000000040d4e7825 */ /* 0x000fc800078e024e */
[----:B------:R-:W-:-:S04]  /*3b620*/  IMAD.WIDE R202, R13, 0x4, R202 ;  /* 0x000000040dca7825 */ /* 0x000fc800078e02ca */
[----:B------:R-:W-:-:S04]  /*3b630*/  IMAD.WIDE R62, R13, 0x4, R62 ;  /* 0x000000040d3e7825 */ /* 0x000fc800078e023e */
[----:B------:R-:W-:-:S04]  /*3b640*/  IMAD.WIDE R74, R13, 0x4, R74 ;  /* 0x000000040d4a7825 */ /* 0x000fc800078e024a */
[----:B------:R-:W-:-:S04]  /*3b650*/  IMAD.WIDE R234, R13, 0x4, R234 ;  /* 0x000000040dea7825 */ /* 0x000fc800078e02ea */
[----:B---3--:R-:W-:-:S04]  /*3b660*/  IMAD.WIDE R4, R13, 0x4, R4 ;  /* 0x000000040d047825 */ /* 0x008fc800078e0204 */
        /* <DEDUP_REMOVED lines=15> */
[----:B--2---:R1:W-:Y:S03]  /*3b760*/  LDGSTS.E [R2+0x22780], desc[UR8][R188.64], P0 ;  /* 0x22780000bc027fae */ /* 0x0043e60008121848 */
[----:B----4-:R-:W-:-:S05]  /*3b770*/  IMAD.WIDE R60, R13, 0x4, R60 ;  /* 0x000000040d3c7825 */ /* 0x010fca00078e023c */
[----:B------:R2:W-:Y:S04]  /*3b780*/  STL.64 [R1+0xf20], R60 ;  /* 0x000f203c01007387 */ /* 0x0005e80000100a00 */
        /* <DEDUP_REMOVED lines=10> */
[----:B-1----:R-:W3:Y:S04]  /*3b830*/  LDL.LU.64 R74, [R1+0x18e8] ;  /* 0x0018e800014a7983 */ /* 0x002ee80000300a00 */
[----:B------:R1:W-:Y:S04]  /*3b840*/  STL.64 [R1+0xf50], R234 ;  /* 0x000f50ea01007387 */ /* 0x0003e80000100a00 */
[----:B-1----:R-:W4:Y:S04]  /*3b850*/  LDL.LU.64 R234, [R1+0x170] ;  /* 0x0001700001ea7983 */ /* 0x002f280000300a00 */
[----:B------:R1:W-:Y:S04]  /*3b860*/  STL.64 [R1+0xf58], R4 ;  /* 0x000f580401007387 */ /* 0x0003e80000100a00 */
[----:B-1----:R-:W4:Y:S01]  /*3b870*/  LDL.LU.64 R4, [R1+0x168] ;  /* 0x0001680001047983 */ /* 0x002f220000300a00 */
[----:B------:R-:W-:-:S04]  /*3b880*/  IMAD.WIDE R188, R13, 0x4, R188 ;  /* 0x000000040dbc7825 */ /* 0x000fc800078e02bc */
[----:B------:R-:W-:-:S04]  /*3b890*/  IMAD.WIDE R248, R13, 0x4, R248 ;  /* 0x000000040df87825 */ /* 0x000fc800078e02f8 */
[C---:B------:R-:W-:Y:S01]  /*3b8a0*/  IMAD.WIDE R174, R13.reuse, 0x4, R174 ;  /* 0x000000040dae7825 */ /* 0x040fe200078e02ae */
[----:B--2---:R1:W-:Y:S03]  /*3b8b0*/  LDGSTS.E [R2+0x22b80], desc[UR8][R60.64], P0 ;  /* 0x22b800003c027fae */ /* 0x0043e60008121848 */
[----:B---3--:R-:W-:-:S05]  /*3b8c0*/  IMAD.WIDE R74, R13, 0x4, R74 ;  /* 0x000000040d4a7825 */ /* 0x008fca00078e024a */
[----:B------:R2:W-:Y:S01]  /*3b8d0*/  STL.64 [R1+0xf60], R74 ;  /* 0x000f604a01007387 */ /* 0x0005e20000100a00 */
[----:B-1----:R-:W-:-:S04]  /*3b8e0*/  IMAD.WIDE R60, R13, 0x4, R60 ;  /* 0x000000040d3c7825 */ /* 0x002fc800078e023c */
[----:B------:R-:W-:-:S04]  /*3b8f0*/  IMAD.WIDE R94, R13, 0x4, R94 ;  /* 0x000000040d5e7825 */ /* 0x000fc800078e025e */
[C---:B----4-:R-:W-:Y:S01]  /*3b900*/  IMAD.WIDE R78, R13.reuse, 0x4, R78 ;  /* 0x000000040d4e7825 */ /* 0x050fe200078e024e */
[----:B------:R1:W-:Y:S04]  /*3b910*/  LDGSTS.E [R2+0x22f80], desc[UR8][R234.64], P0 ;  /* 0x22f80000ea027fae */ /* 0x0003e80008121848 */
        /* <DEDUP_REMOVED lines=19> */
[----:B---3--:R-:W-:-:S05]  /*3ba50*/  IMAD.WIDE R158, R13, 0x4, R158 ;  /* 0x000000040d9e7825 */ /* 0x008fca00078e029e */
[----:B------:R1:W-:Y:S04]  /*3ba60*/  STL.64 [R1+0xfa0], R158 ;  /* 0x000fa09e01007387 */ /* 0x0003e80000100a00 */
[----:B-1----:R-:W3:Y:S04]  /*3ba70*/  LDL.LU.64 R158, [R1+0x18b8] ;  /* 0x0018b800019e7983 */ /* 0x002ee80000300a00 */
[----:B------:R1:W-:Y:S04]  /*3ba80*/  STL.64 [R1+0xfa8], R142 ;  /* 0x000fa88e01007387 */ /* 0x0003e80000100a00 */
[----:B-1----:R-:W3:Y:S04]  /*3ba90*/  LDL.LU.64 R142, [R1+0x18b0] ;  /* 0x0018b000018e7983 */ /* 0x002ee80000300a00 */
[----:B------:R1:W-:Y:S04]  /*3baa0*/  STL.64 [R1+0xfb0], R126 ;  /* 0x000fb07e01007387 */ /* 0x0003e80000100a00 */
[----:B-1----:R-:W3:Y:S04]  /*3bab0*/  LDL.LU.64 R126, [R1+0x18a8] ;  /* 0x0018a800017e7983 */ /* 0x002ee80000300a00 */
[----:B------:R1:W-:Y:S01]  /*3bac0*/  STL.64 [R1+0xfb8], R110 ;  /* 0x000fb86e01007387 */ /* 0x0003e20000100a00 */
[----:B--2---:R-:W-:-:S04]  /*3bad0*/  IMAD.WIDE R74, R13, 0x4, R74 ;  /* 0x000000040d4a7825 */ /* 0x004fc800078e024a */
[C---:B------:R-:W-:Y:S01]  /*3bae0*/  IMAD.WIDE R204, R13.reuse, 0x4, R204 ;  /* 0x000000040dcc7825 */ /* 0x040fe200078e02cc */
[----:B----4-:R2:W-:Y:S04]  /*3baf0*/  LDGSTS.E [R2+0x23380], desc[UR8][R188.64], P0 ;  /* 0x23380000bc027fae */ /* 0x0105e80008121848 */
[----:B-1----:R-:W4:Y:S04]  /*3bb00*/  LDL.LU.64 R110, [R1+0x18a0] ;  /* 0x0018a000016e7983 */ /* 0x002f280000300a00 */
[----:B------:R1:W-:Y:S04]  /*3bb10*/  STL.64 [R1+0xfc0], R76 ;  /* 0x000fc04c01007387 */ /* 0x0003e80000100a00 */
[----:B-1----:R-:W3:Y:S04]  /*3bb20*/  LDL.LU.64 R76, [R1+0xf0] ;  /* 0x0000f000014c7983 */ /* 0x002ee80000300a00 */
        /* <DEDUP_REMOVED lines=32> */
[----:B------:R-:W-:-:S03]  /*3bd30*/  IMAD.WIDE R248, R13, 0x4, R248 ;  /* 0x000000040df87825 */ /* 0x000fc600078e02f8 */
[----:B-1----:R-:W2:Y:S04]  /*3bd40*/  LDL.LU.64 R204, [R1+0x1838] ;  /* 0x0018380001cc7983 */ /* 0x002ea80000300a00 */
[----:B------:R1:W-:Y:S04]  /*3bd50*/  STL.64 [R1+0x1048], R188 ;  /* 0x001048bc01007387 */ /* 0x0003e80000100a00 */
[----:B-1----:R-:W2:Y:S04]  /*3bd60*/  LDL.LU.64 R188, [R1+0x1830] ;  /* 0x0018300001bc7983 */ /* 0x002ea80000300a00 */
[----:B------:R1:W-:Y:S01]  /*3bd70*/  STL.64 [R1+0x1050], R248 ;  /* 0x001050f801007387 */ /* 0x0003e20000100a00 */
[----:B------:R-:W-:-:S04]  /*3bd80*/  IMAD.WIDE R124, R13, 0x4, R124 ;  /* 0x000000040d7c7825 */ /* 0x000fc800078e027c */
[----:B------:R-:W-:-:S04]  /*3bd90*/  IMAD.WIDE R108, R13, 0x4, R108 ;  /* 0x000000040d6c7825 */ /* 0x000fc800078e026c */
[----:B------:R-:W-:-:S04]  /*3bda0*/  IMAD.WIDE R92, R13, 0x4, R92 ;  /* 0x000000040d5c7825 */ /* 0x000fc800078e025c */
[C---:B------:R-:W-:Y:S01]  /*3bdb0*/  IMAD.WIDE R28, R13.reuse, 0x4, R28 ;  /* 0x000000040d1c7825 */ /* 0x040fe200078e021c */
[----:B---3--:R3:W-:Y:S03]  /*3bdc0*/  LDGSTS.E [R2+0x23780], desc[UR8][R76.64], P0 ;  /* 0x237800004c027fae */ /* 0x0087e60008121848 */
[----:B------:R-:W-:-:S04]  /*3bdd0*/  IMAD.WIDE R220, R13, 0x4, R220 ;  /* 0x000000040ddc7825 */ /* 0x000fc800078e02dc */
[----:B---3--:R-:W-:-:S04]  /*3bde0*/  IMAD.WIDE R76, R13, 0x4, R76 ;  /* 0x000000040d4c7825 */ /* 0x008fc800078e024c */
[----:B----4-:R-:W-:-:S04]  /*3bdf0*/  IMAD.WIDE R60, R13, 0x4, R60 ;  /* 0x000000040d3c7825 */ /* 0x010fc800078e023c */
[----:B------:R-:W-:-:S04]  /*3be00*/  IMAD.WIDE R236, R13, 0x4, R236 ;  /* 0x000000040dec7825 */ /* 0x000fc800078e02ec */
[----:B------:R-:W-:-:S04]  /*3be10*/  IMAD.WIDE R238, R13, 0x4, R238 ;  /* 0x000000040dee7825 */ /* 0x000fc800078e02ee */
[C---:B------:R-:W-:Y:S01]  /*3be20*/  IMAD.WIDE R90, R13.reuse, 0x4, R90 ;  /* 0x000000040d5a7825 */ /* 0x040fe200078e025a */
[----:B------:R3:W-:Y:S03]  /*3be30*/  LDGSTS.E [R2+0x23b80], desc[UR8][R218.64], P0 ;  /* 0x23b80000da027fae */ /* 0x0007e60008121848 */
[----:B---3--:R-:W-:-:S04]  /*3be40*/  IMAD.WIDE R218, R13, 0x4, R218 ;  /* 0x000000040dda7825 */ /* 0x008fc800078e02da */
[----:B------:R-:W-:-:S04]  /*3be50*/  IMAD.WIDE R44, R13, 0x4, R44 ;  /* 0x000000040d2c7825 */ /* 0x000fc800078e022c */
[----:B------:R-:W-:-:S04]  /*3be60*/  IMAD.WIDE R202, R13, 0x4, R202 ;  /* 0x000000040dca7825 */ /* 0x000fc800078e02ca */
[----:B------:R-:W-:-:S04]  /*3be70*/  IMAD.WIDE R186, R13, 0x4, R186 ;  /* 0x000000040dba7825 */ /* 0x000fc800078e02ba */
[----:B------:R-:W-:-:S04]  /*3be80*/  IMAD.WIDE R170, R13, 0x4, R170 ;  /* 0x000000040daa7825 */ /* 0x000fc800078e02aa */
[C---:B------:R-:W-:Y:S01]  /*3be90*/  IMAD.WIDE R154, R13.reuse, 0x4, R154 ;  /* 0x000000040d9a7825 */ /* 0x040fe200078e029a */
[----:B------:R3:W-:Y:S03]  /*3bea0*/  LDGSTS.E [R2+0x23f80], desc[UR8][R106.64], P0 ;  /* 0x23f800006a027fae */ /* 0x0007e60008121848 */
[C---:B-1----:R-:W-:Y:S02]  /*3beb0*/  IMAD.WIDE R248, R13.reuse, 0x4, R172 ;  /* 0x000000040df87825 */ /* 0x042fe400078e02ac */
[----:B------:R-:W4:Y:S04]  /*3bec0*/  LDL.LU.64 R172, [R1+0x1828] ;  /* 0x0018280001ac7983 */ /* 0x000f280000300a00 */
[----:B------:R1:W-:Y:S02]  /*3bed0*/  STL.64 [R1+0x1058], R248 ;  /* 0x001058f801007387 */ /* 0x0003e40000100a00 */
[----:B-1----:R-:W-:-:S02]  /*3bee0*/  IMAD.WIDE R248, R13, 0x4, R156 ;  /* 0x000000040df87825 */ /* 0x002fc400078e029c */
[----:B------:R-:W4:Y:S04]  /*3bef0*/  LDL.LU.64 R156, [R1+0x1820] ;  /* 0x00182000019c7983 */ /* 0x000f280000300a00 */
[----:B------:R1:W-:Y:S02]  /*3bf00*/  STL.64 [R1+0x1060], R248 ;  /* 0x001060f801007387 */ /* 0x0003e40000100a00 */
[C---:B-1----:R-:W-:Y:S02]  /*3bf10*/  IMAD.WIDE R248, R13.reuse, 0x4, R140 ;  /* 0x000000040df87825 */ /* 0x042fe400078e028c */
[----:B------:R-:W2:Y:S04]  /*3bf20*/  LDL.LU.64 R140, [R1+0x1818] ;  /* 0x00181800018c7983 */ /* 0x000ea80000300a00 */
[----:B------:R1:W-:Y:S04]  /*3bf30*/  STL.64 [R1+0x1068], R248 ;  /* 0x001068f801007387 */ /* 0x0003e80000100a00 */
[----:B-1----:R-:W4:Y:S04]  /*3bf40*/  LDL.LU.64 R248, [R1+0x30] ;  /* 0x0000300001f87983 */ /* 0x002f280000300a00 */
[----:B------:R1:W-:Y:S04]  /*3bf50*/  STL.64 [R1+0x1070], R124 ;  /* 0x0010707c01007387 */ /* 0x0003e80000100a00 */
        /* <DEDUP_REMOVED lines=31> */
[C---:B------:R-:W-:Y:S01]  /*3c150*/  IMAD.WIDE R246, R13.reuse, 0x4, R246 ;  /* 0x000000040df67825 */ /* 0x040fe200078e02f6 */
[----:B----4-:R1:W-:Y:S03]  /*3c160*/  LDGSTS.E [R2+0x24380], desc[UR8][R248.64], P0 ;  /* 0x24380000f8027fae */ /* 0x0103e60008121848 */
[----:B--2---:R-:W-:-:S04]  /*3c170*/  IMAD.WIDE R90, R13, 0x4, R90 ;  /* 0x000000040d5a7825 */ /* 0x004fc800078e025a */
[----:B------:R-:W-:-:S05]  /*3c180*/  IMAD.WIDE R218, R13, 0x4, R218 ;  /* 0x000000040dda7825 */ /* 0x000fca00078e02da */
[----:B------:R2:W-:Y:S04]  /*3c190*/  STL.64 [R1+0x10d0], R218 ;  /* 0x0010d0da01007387 */ /* 0x0005e80000100a00 */
[----:B--2---:R-:W2:Y:S04]  /*3c1a0*/  LDL.LU.64 R218, [R1+0x17b0] ;  /* 0x0017b00001da7983 */ /* 0x004ea80000300a00 */
[----:B------:R3:W-:Y:S04]  /*3c1b0*/  STL.64 [R1+0x10d8], R202 ;  /* 0x0010d8ca01007387 */ /* 0x0007e80000100a00 */
[----:B---3--:R-:W3:Y:S04]  /*3c1c0*/  LDL.LU.64 R202, [R1+0x17a8] ;  /* 0x0017a80001ca7983 */ /* 0x008ee80000300a00 */
[----:B------:R4:W-:Y:S04]  /*3c1d0*/  STL.64 [R1+0x10e0], R186 ;  /* 0x0010e0ba01007387 */ /* 0x0009e80000100a00 */
[----:B----4-:R-:W4:Y:S04]  /*3c1e0*/  LDL.LU.64 R186, [R1+0x17a0] ;  /* 0x0017a00001ba7983 */ /* 0x010f280000300a00 */
        /* <DEDUP_REMOVED lines=22> */
[----:B------:R1:W-:Y:S02]  /*3c350*/  STL.64 [R1+0x1140], R246 ;  /* 0x001140f601007387 */ /* 0x0003e40000100a00 */
[----:B-1----:R-:W-:-:S04]  /*3c360*/  IMAD.WIDE R246, R13, 0x4, R248 ;  /* 0x000000040df67825 */ /* 0x002fc800078e02f8 */
[C---:B------:R-:W-:Y:S02]  /*3c370*/  IMAD.WIDE R248, R13.reuse, 0x4, R238 ;  /* 0x000000040df87825 */ /* 0x040fe400078e02ee */
[----:B------:R-:W4:Y:S04]  /*3c380*/  LDL.LU.64 R238, [R1+0x1740] ;  /* 0x0017400001ee7983 */ /* 0x000f280000300a00 */
[----:B------:R1:W-:Y:S02]  /*3c390*/  STL.64 [R1+0x1148], R246 ;  /* 0x001148f601007387 */ /* 0x0003e40000100a00 */
[C---:B-1----:R-:W-:Y:S02]  /*3c3a0*/  IMAD.WIDE R246, R13.reuse, 0x4, R4 ;  /* 0x000000040df67825 */ /* 0x042fe400078e0204 */
[----:B------:R-:W2:Y:S04]  /*3c3b0*/  LDL.LU.64 R4, [R1+0x1738] ;  /* 0x0017380001047983 */ /* 0x000ea80000300a00 */
[----:B------:R1:W-:Y:S02]  /*3c3c0*/  STL.64 [R1+0x1150], R248 ;  /* 0x001150f801007387 */ /* 0x0003e40000100a00 */
[----:B-1----:R-:W-:-:S02]  /*3c3d0*/  IMAD.WIDE R248, R13, 0x4, R8 ;  /* 0x000000040df87825 */ /* 0x002fc400078e0208 */
[----:B------:R-:W2:Y:S04]  /*3c3e0*/  LDL.LU.64 R8, [R1+0x1730] ;  /* 0x0017300001087983 */ /* 0x000ea80000300a00 */
[----:B------:R1:W-:Y:S02]  /*3c3f0*/  STL.64 [R1+0x1158], R246 ;  /* 0x001158f601007387 */ /* 0x0003e40000100a00 */
[C---:B-1----:R-:W-:Y:S02]  /*3c400*/  IMAD.WIDE R246, R13.reuse, 0x4, R10 ;  /* 0x000000040df67825 */ /* 0x042fe400078e020a */
[----:B------:R-:W2:Y:S04]  /*3c410*/  LDL.LU.64 R10, [R1+0x1728] ;  /* 0x00172800010a7983 */ /* 0x000ea80000300a00 */
[----:B------:R1:W-:Y:S02]  /*3c420*/  STL.64 [R1+0x1160], R248 ;  /* 0x001160f801007387 */ /* 0x0003e40000100a00 */
[----:B-1----:R-:W-:-:S02]  /*3c430*/  IMAD.WIDE R248, R13, 0x4, R242 ;  /* 0x000000040df87825 */ /* 0x002fc400078e02f2 */
[----:B------:R-:W2:Y:S04]  /*3c440*/  LDL.LU.64 R242, [R1+0x1720] ;  /* 0x0017200001f27983 */ /* 0x000ea80000300a00 */
[----:B------:R1:W-:Y:S04]  /*3c450*/  STL.64 [R1+0x1168], R246 ;  /* 0x001168f601007387 */ /* 0x0003e80000100a00 */
[----:B------:R-:W-:Y:S01]  /*3c460*/  STL.64 [R1+0x1170], R248 ;  /* 0x001170f801007387 */ /* 0x000fe20000100a00 */
[----:B-1----:R-:W-:-:S04]  /*3c470*/  IMAD.WIDE R246, R13, 0x4, R6 ;  /* 0x000000040df67825 */ /* 0x002fc800078e0206 */
[C---:B------:R-:W-:Y:S01]  /*3c480*/  IMAD.WIDE R6, R13.reuse, 0x4, R240 ;  /* 0x000000040d067825 */ /* 0x040fe200078e02f0 */
[----:B------:R-:W-:Y:S04]  /*3c490*/  STL.64 [R1+0x1178], R246 ;  /* 0x001178f601007387 */ /* 0x000fe80000100a00 */
[----:B------:R1:W-:Y:S01]  /*3c4a0*/  STL.64 [R1+0x1180], R6 ;  /* 0x0011800601007387 */ /* 0x0003e20000100a00 */
[----:B------:R-:W-:-:S04]  /*3c4b0*/  IMAD.WIDE R234, R13, 0x4, R234 ;  /* 0x000000040dea7825 */ /* 0x000fc800078e02ea */
[----:B------:R-:W-:-:S04]  /*3c4c0*/  IMAD.WIDE R232, R13, 0x4, R232 ;  /* 0x000000040de87825 */ /* 0x000fc800078e02e8 */
[----:B-1----:R-:W-:-:S04]  /*3c4d0*/  IMAD.WIDE R6, R13, 0x4, R236 ;  /* 0x000000040d067825 */ /* 0x002fc800078e02ec */
        /* <DEDUP_REMOVED lines=22> */
[----:B----4-:R1:W-:Y:S04]  /*3c640*/  LDGSTS.E [R2+0x24780], desc[UR8][R238.64], P0 ;  /* 0x24780000ee027fae */ /* 0x0103e80008121848 */
[----:B---3--:R3:W-:Y:S04]  /*3c650*/  LDGSTS.E [R2+0x24b80], desc[UR8][R222.64], P0 ;  /* 0x24b80000de027fae */ /* 0x0087e80008121848 */
[----:B--2---:R-:W-:Y:S01]  /*3c660*/  LDGSTS.E [R2+0x24f80], desc[UR8][R26.64], P0 ;  /* 0x24f800001a027fae */ /* 0x004fe20008121848 */
[----:B-1----:R-:W-:-:S03]  /*3c670*/  IMAD.WIDE R238, R13, 0x4, R238 ;  /* 0x000000040dee7825 */ /* 0x002fc600078e02ee */
[----:B------:R1:W-:Y:S04]  /*3c680*/  LDGSTS.E [R2+0x25380], desc[UR8][R42.64], P0 ;  /* 0x253800002a027fae */ /* 0x0003e80008121848 */
[----:B------:R2:W-:Y:S04]  /*3c690*/  STL.64 [R1+0x1188], R238 ;  /* 0x001188ee01007387 */ /* 0x0005e80000100a00 */
[----:B------:R4:W-:Y:S04]  /*3c6a0*/  STL.64 [R1+0x1190], R6 ;  /* 0x0011900601007387 */ /* 0x0009e80000100a00 */
[----:B------:R-:W-:Y:S04]  /*3c6b0*/  STL.64 [R1+0x1198], R234 ;  /* 0x001198ea01007387 */ /* 0x000fe80000100a00 */
[----:B------:R-:W-:Y:S01]  /*3c6c0*/  STL.64 [R1+0x11a0], R232 ;  /* 0x0011a0e801007387 */ /* 0x000fe20000100a00 */
[C---:B---3--:R-:W-:Y:S01]  /*3c6d0*/  IMAD.WIDE R222, R13.reuse, 0x4, R222 ;  /* 0x000000040dde7825 */ /* 0x048fe200078e02de */
[----:B--2---:R-:W2:Y:S02]  /*3c6e0*/  LDC R238, c[0x0][0x230] ;  /* 0x00008c00ffee7b82 */ /* 0x004ea40000000800 */
[----:B------:R-:W-:Y:S01]  /*3c6f0*/  LDGSTS.E [R2+0x25780], desc[UR8][R58.64], P0 ;  /* 0x257800003a027fae */ /* 0x000fe20008121848 */
[----:B----4-:R-:W-:-:S03]  /*3c700*/  IMAD.WIDE R6, R13, 0x4, R230 ;  /* 0x000000040d067825 */ /* 0x010fc600078e02e6 */
[----:B------:R-:W-:Y:S01]  /*3c710*/  LDGSTS.E [R2+0x25b80], desc[UR8][R74.64], P0 ;  /* 0x25b800004a027fae */ /* 0x000fe20008121848 */
[C---:B------:R-:W-:Y:S01]  /*3c720*/  IMAD.WIDE R120, R13.reuse, 0x4, R120 ;  /* 0x000000040d787825 */ /* 0x040fe200078e0278 */
[----:B------:R-:W3:Y:S02]  /*3c730*/  LDC R239, c[0x0][0x230] ;  /* 0x00008c00ffef7b82 */ /* 0x000ee40000000800 */
[----:B------:R4:W-:Y:S04]  /*3c740*/  STL.64 [R1+0x11a8], R6 ;  /* 0x0011a80601007387 */ /* 0x0009e80000100a00 */
[----:B------:R-:W-:Y:S04]  /*3c750*/  STL.64 [R1+0x11b0], R228 ;  /* 0x0011b0e401007387 */ /* 0x000fe80000100a00 */
[----:B------:R-:W-:Y:S01]  /*3c760*/  STL.64 [R1+0x11b8], R226 ;  /* 0x0011b8e201007387 */ /* 0x000fe20000100a00 */
[----:B----4-:R-:W-:-:S03]  /*3c770*/  IMAD.WIDE R6, R13, 0x4, R224 ;  /* 0x000000040d067825 */ /* 0x010fc600078e02e0 */
[----:B------:R-:W-:Y:S04]  /*3c780*/  LDGSTS.E [R2+0x25f80], desc[UR8][R90.64], P0 ;  /* 0x25f800005a027fae */ /* 0x000fe80008121848 */
[----:B------:R4:W-:Y:S04]  /*3c790*/  STL.64 [R1+0x11c0], R6 ;  /* 0x0011c00601007387 */ /* 0x0009e80000100a00 */
[----:B------:R-:W-:Y:S04]  /*3c7a0*/  STL.64 [R1+0x11c8], R222 ;  /* 0x0011c8de01007387 */ /* 0x000fe80000100a00 */
[----:B------:R1:W-:Y:S01]  /*3c7b0*/  STL.64 [R1+0x16e8], R14 ;  /* 0x0016e80e01007387 */ /* 0x0003e20000100a00 */
[----:B----4-:R-:W-:-:S03]  /*3c7c0*/  IMAD.WIDE R6, R13, 0x4, R220 ;  /* 0x000000040d067825 */ /* 0x010fc600078e02dc */
[----:B------:R-:W-:Y:S04]  /*3c7d0*/  LDGSTS.E [R2+0x26380], desc[UR8][R106.64], P0 ;  /* 0x263800006a027fae */ /* 0x000fe80008121848 */
[----:B------:R4:W-:Y:S01]  /*3c7e0*/  STL.64 [R1+0x11d0], R6 ;  /* 0x0011d00601007387 */ /* 0x0009e20000100a00 */
[----:B-1----:R-:W-:-:S03]  /*3c7f0*/  IMAD.WIDE R14, R13, 0x4, R24 ;  /* 0x000000040d0e7825 */ /* 0x002fc600078e0218 */
[----:B------:R1:W-:Y:S04]  /*3c800*/  STL.64 [R1+0x16c8], R16 ;  /* 0x0016c81001007387 */ /* 0x0003e80000100a00 */
[----:B------:R-:W-:Y:S04]  /*3c810*/  STL.64 [R1+0x16b0], R18 ;  /* 0x0016b01201007387 */ /* 0x000fe80000100a00 */
[----:B------:R-:W-:Y:S01]  /*3c820*/  STL.64 [R1+0x1690], R20 ;  /* 0x0016901401007387 */ /* 0x000fe20000100a00 */
[----:B----4-:R-:W-:-:S03]  /*3c830*/  IMAD.WIDE R6, R13, 0x4, R26 ;  /* 0x000000040d067825 */ /* 0x010fc600078e021a */
[----:B------:R4:W-:Y:S04]  /*3c840*/  STL.64 [R1+0x1678], R22 ;  /* 0x0016781601007387 */ /* 0x0009e80000100a00 */
[----:B------:R2:W-:Y:S01]  /*3c850*/  STL.64 [R1+0x1200], R14 ;  /* 0x0012000e01007387 */ /* 0x0005e20000100a00 */
[C---:B-1----:R-:W-:Y:S02]  /*3c860*/  IMAD.WIDE R16, R13.reuse, 0x4, R30 ;  /* 0x000000040d107825 */ /* 0x042fe400078e021e */
[----:B------:R-:W1:Y:S01]  /*3c870*/  LDC R30, c[0x0][0x230] ;  /* 0x00008c00ff1e7b82 */ /* 0x000e620000000800 */
[----:B------:R3:W-:Y:S01]  /*3c880*/  STL.64 [R1+0x1208], R6 ;  /* 0x0012080601007387 */ /* 0x0007e20000100a00 */
[----:B----4-:R-:W-:-:S03]  /*3c890*/  IMAD.WIDE R22, R13, 0x4, R100 ;  /* 0x000000040d167825 */ /* 0x010fc600078e0264 */
[----:B------:R-:W-:Y:S03]  /*3c8a0*/  LDGSTS.E [R2+0x26780], desc[UR8][R122.64], P0 ;  /* 0x267800007a027fae */ /* 0x000fe60008121848 */
[----:B------:R-:W4:Y:S01]  /*3c8b0*/  LDC R31, c[0x0][0x230] ;  /* 0x00008c00ff1f7b82 */ /* 0x000f220000000800 */
[C---:B--2---:R-:W-:Y:S01]  /*3c8c0*/  IMAD.WIDE R14, R13.reuse, 0x4, R28 ;  /* 0x000000040d0e7825 */ /* 0x044fe200078e021c */
[----:B------:R2:W-:Y:S03]  /*3c8d0*/  LDGSTS.E [R2+0x26b80], desc[UR8][R138.64], P0 ;  /* 0x26b800008a027fae */ /* 0x0005e60008121848 */
[C---:B---3--:R-:W-:Y:S01]  /*3c8e0*/  IMAD.WIDE R6, R13.reuse, 0x4, R32 ;  /* 0x000000040d067825 */ /* 0x048fe200078e0220 */
[----:B------:R3:W-:Y:S02]  /*3c8f0*/  STL.64 [R1+0x1210], R14 ;  /* 0x0012100e01007387 */ /* 0x0007e40000100a00 */
[----:B------:R-:W1:Y:S02]  /*3c900*/  LDC R28, c[0x0][0x230] ;  /* 0x00008c00ff1c7b82 */ /* 0x000e640000000800 */
[----:B------:R2:W-:Y:S04]  /*3c910*/  STL.64 [R1+0x1218], R16 ;  /* 0x0012181001007387 */ /* 0x0005e80000100a00 */
[----:B------:R2:W-:Y:S01]  /*3c920*/  STL.64 [R1+0x1220], R6 ;  /* 0x0012200601007387 */ /* 0x0005e20000100a00 */
[C---:B------:R-:W-:Y:S01]  /*3c930*/  IMAD.WIDE R18, R13.reuse, 0x4, R112 ;  /* 0x000000040d127825 */ /* 0x040fe200078e0270 */
[----:B------:R-:W4:Y:S02]  /*3c940*/  LDC R29, c[0x0][0x230] ;  /* 0x00008c00ff1d7b82 */ /* 0x000f240000000800 */
[----:B------:R-:W-:Y:S01]  /*3c950*/  LDGSTS.E [R2+0x26f80], desc[UR8][R154.64], P0 ;  /* 0x26f800009a027fae */ /* 0x000fe20008121848 */
[----:B---3--:R-:W-:-:S03]  /*3c960*/  IMAD.WIDE R14, R13, 0x4, R34 ;  /* 0x000000040d0e7825 */ /* 0x008fc600078e0222 */
[----:B------:R3:W-:Y:S01]  /*3c970*/  LDGSTS.E [R2+0x27380], desc[UR8][R170.64], P0 ;  /* 0x27380000aa027fae */ /* 0x0007e20008121848 */
[C---:B--2---:R-:W-:Y:S01]  /*3c980*/  IMAD.WIDE R16, R13.reuse, 0x4, R36 ;  /* 0x000000040d107825 */ /* 0x044fe200078e0224 */
[----:B------:R-:W2:Y:S02]  /*3c990*/  LDC R32, c[0x0][0x230] ;  /* 0x00008c00ff207b82 */ /* 0x000ea40000000800 */
[----:B------:R3:W-:Y:S01]  /*3c9a0*/  STL.64 [R1+0x1228], R14 ;  /* 0x0012280e01007387 */ /* 0x0007e20000100a00 */
[----:B------:R-:W-:-:S03]  /*3c9b0*/  IMAD.WIDE R6, R13, 0x4, R38 ;  /* 0x000000040d067825 */ /* 0x000fc600078e0226 */
[----:B------:R3:W-:Y:S04]  /*3c9c0*/  STL.64 [R1+0x1230], R16 ;  /* 0x0012301001007387 */ /* 0x0007e80000100a00 */
[----:B------:R3:W-:Y:S02]  /*3c9d0*/  STL.64 [R1+0x1238], R6 ;  /* 0x0012380601007387 */ /* 0x0007e40000100a00 */
[C---:B---3--:R-:W-:Y:S02]  /*3c9e0*/  IMAD.WIDE R14, R13.reuse, 0x4, R40 ;  /* 0x000000040d0e7825 */ /* 0x048fe400078e0228 */
[----:B------:R-:W-:Y:S02]  /*3c9f0*/  LDGSTS.E [R2+0x27780], desc[UR8][R186.64], P0 ;  /* 0x27780000ba027fae */ /* 0x000fe40008121848 */
[----:B------:R-:W-:-:S02]  /*3ca00*/  IMAD.WIDE R16, R13, 0x4, R44 ;  /* 0x000000040d107825 */ /* 0x000fc400078e022c */
[----:B------:R3:W-:Y:S02]  /*3ca10*/  STL.64 [R1+0x1240], R14 ;  /* 0x0012400e01007387 */ /* 0x0007e40000100a00 */
[C---:B------:R-:W-:Y:S02]  /*3ca20*/  IMAD.WIDE R6, R13.reuse, 0x4, R42 ;  /* 0x000000040d067825 */ /* 0x040fe400078e022a */
[----:B------:R-:W-:Y:S04]  /*3ca30*/  STL.64 [R1+0x1250], R16 ;  /* 0x0012501001007387 */ /* 0x000fe80000100a00 */
[----:B------:R-:W-:Y:S01]  /*3ca40*/  STL.64 [R1+0x1248], R6 ;  /* 0x0012480601007387 */ /* 0x000fe20000100a00 */
[----:B---3--:R-:W-:-:S03]  /*3ca50*/  IMAD.WIDE R14, R13, 0x4, R48 ;  /* 0x000000040d0e7825 */ /* 0x008fc600078e0230 */
[----:B------:R3:W-:Y:S01]  /*3ca60*/  STL.64 [R1+0x1680], R6 ;  /* 0x0016800601007387 */ /* 0x0007e20000100a00 */
[----:B------:R-:W-:-:S03]  /*3ca70*/  IMAD.WIDE R48, R13, 0x4, R50 ;  /* 0x000000040d307825 */ /* 0x000fc600078e0232 */
[----:B------:R-:W-:Y:S04]  /*3ca80*/  STL.64 [R1+0x1260], R14 ;  /* 0x0012600e01007387 */ /* 0x000fe80000100a00 */
[----:B------:R-:W-:Y:S04]  /*3ca90*/  STL.64 [R1+0x1258], R248 ;  /* 0x001258f801007387 */ /* 0x000fe80000100a00 */
[----:B------:R-:W-:Y:S01]  /*3caa0*/  STL.64 [R1+0x16f0], R248 ;  /* 0x0016f0f801007387 */ /* 0x000fe20000100a00 */
[----:B---3--:R-:W-:-:S03]  /*3cab0*/  IMAD.WIDE R6, R13, 0x4, R60 ;  /* 0x000000040d067825 */ /* 0x008fc600078e023c */
[----:B------:R-:W-:Y:S04]  /*3cac0*/  STL.64 [R1+0x1268], R48 ;  /* 0x0012683001007387 */ /* 0x000fe80000100a00 */
[----:B------:R-:W-:Y:S04]  /*3cad0*/  STL.64 [R1+0x16b8], R48 ;  /* 0x0016b83001007387 */ /* 0x000fe80000100a00 */
[----:B------:R-:W-:Y:S04]  /*3cae0*/  STL.64 [R1+0x1270], R46 ;  /* 0x0012702e01007387 */ /* 0x000fe80000100a00 */
[----:B------:R-:W-:Y:S01]  /*3caf0*/  STL.64 [R1+0x1698], R46 ;  /* 0x0016982e01007387 */ /* 0x000fe20000100a00 */
[----:B------:R-:W-:-:S03]  /*3cb00*/  IMAD.WIDE R44, R13, 0x4, R58 ;  /* 0x000000040d2c7825 */ /* 0x000fc600078e023a */
[----:B------:R-:W-:Y:S04]  /*3cb10*/  STL.64 [R1+0x1278], R54 ;  /* 0x0012783601007387 */ /* 0x000fe80000100a00 */
[----:B------:R3:W-:Y:S04]  /*3cb20*/  STL.64 [R1+0x1688], R54 ;  /* 0x0016883601007387 */ /* 0x0007e80000100a00 */
[----:B------:R-:W-:Y:S04]  /*3cb30*/  STL.64 [R1+0x1280], R56 ;  /* 0x0012803801007387 */ /* 0x000fe80000100a00 */
[----:B------:R1:W-:Y:S04]  /*3cb40*/  STL.64 [R1+0x16a8], R56 ;  /* 0x0016a83801007387 */ /* 0x0003e80000100a00 */
[----:B------:R4:W-:Y:S01]  /*3cb50*/  STL.64 [R1+0x1290], R6 ;  /* 0x0012900601007387 */ /* 0x0009e20000100a00 */
[----:B---3--:R-:W-:-:S03]  /*3cb60*/  IMAD.WIDE R54, R13, 0x4, R68 ;  /* 0x000000040d367825 */ /* 0x008fc600078e0244 */
[----:B------:R-:W-:Y:S01]  /*3cb70*/  STL.64 [R1+0x1288], R44 ;  /* 0x0012882c01007387 */ /* 0x000fe20000100a00 */
[----:B-1----:R-:W-:-:S03]  /*3cb80*/  IMAD.WIDE R56, R13, 0x4, R66 ;  /* 0x000000040d387825 */ /* 0x002fc600078e0242 */
[----:B------:R-:W-:Y:S01]  /*3cb90*/  LDGSTS.E [R2+0x27b80], desc[UR8][R202.64], P0 ;  /* 0x27b80000ca027fae */ /* 0x000fe20008121848 */
[----:B----4-:R-:W-:-:S03]  /*3cba0*/  IMAD.WIDE R6, R13, 0x4, R64 ;  /* 0x000000040d067825 */ /* 0x010fc600078e0240 */
[----:B------:R-:W-:Y:S04]  /*3cbb0*/  STL.64 [R1+0x16c0], R44 ;  /* 0x0016c02c01007387 */ /* 0x000fe80000100a00 */
[----:B------:R1:W-:Y:S04]  /*3cbc0*/  STL.64 [R1+0x12a0], R6 ;  /* 0x0012a00601007387 */ /* 0x0003e80000100a00 */
[----:B------:R-:W-:Y:S04]  /*3cbd0*/  STL.64 [R1+0x1298], R62 ;  /* 0x0012983e01007387 */ /* 0x000fe80000100a00 */
[----:B------:R-:W-:Y:S04]  /*3cbe0*/  STL.64 [R1+0x16f8], R62 ;  /* 0x0016f83e01007387 */ /* 0x000fe80000100a00 */
[----:B------:R-:W-:Y:S01]  /*3cbf0*/  STL.64 [R1+0x12a8], R56 ;  /* 0x0012a83801007387 */ /* 0x000fe20000100a00 */
        /* <DEDUP_REMOVED lines=15> */
[----:B------:R-:W-:Y:S01]  /*3ccf0*/  STL.64 [R1+0x12e0], R44 ;  /* 0x0012e02c01007387 */ /* 0x000fe20000100a00 */
[----:B------:R-:W-:-:S03]  /*3cd00*/  IMAD.WIDE R54, R13, 0x4, R94 ;  /* 0x000000040d367825 */ /* 0x000fc600078e025e */
[----:B------:R-:W-:Y:S01]  /*3cd10*/  STL.64 [R1+0x12e8], R246 ;  /* 0x0012e8f601007387 */ /* 0x000fe20000100a00 */
[----:B------:R-:W-:-:S03]  /*3cd20*/  IMAD.WIDE R48, R13, 0x4, R96 ;  /* 0x000000040d307825 */ /* 0x000fc600078e0260 */
[----:B------:R-:W-:Y:S01]  /*3cd30*/  STL.64 [R1+0x12f0], R6 ;  /* 0x0012f00601007387 */ /* 0x000fe20000100a00 */
[----:B------:R-:W-:-:S03]  /*3cd40*/  IMAD.WIDE R46, R13, 0x4, R98 ;  /* 0x000000040d2e7825 */ /* 0x000fc600078e0262 */
[----:B------:R-:W-:Y:S04]  /*3cd50*/  STL.64 [R1+0x12f8], R86 ;  /* 0x0012f85601007387 */ /* 0x000fe80000100a00 */
[----:B------:R-:W-:Y:S01]  /*3cd60*/  STL.64 [R1+0x1300], R88 ;  /* 0x0013005801007387 */ /* 0x000fe20000100a00 */
[----:B------:R-:W-:-:S03]  /*3cd70*/  IMAD.WIDE R70, R13, 0x4, R108 ;  /* 0x000000040d467825 */ /* 0x000fc600078e026c */
[----:B------:R1:W-:Y:S01]  /*3cd80*/  STL.64 [R1+0x1310], R14 ;  /* 0x0013100e01007387 */ /* 0x0003e20000100a00 */
[----:B------:R-:W-:-:S03]  /*3cd90*/  IMAD.WIDE R38, R13, 0x4, R106 ;  /* 0x000000040d267825 */ /* 0x000fc600078e026a */
        /* <DEDUP_REMOVED lines=41> */
[----:B-1----:R-:W-:-:S03]  /*3d030*/  IMAD.WIDE R14, R13, 0x4, R170 ;  /* 0x000000040d0e7825 */ /* 0x002fc600078e02aa */
        /* <DEDUP_REMOVED lines=10> */
[----:B------:R-:W-:Y:S01]  /*3d0e0*/  STL.64 [R1+0x1660], R24 ;  /* 0x0016601801007387 */ /* 0x000fe20000100a00 */
[----:B------:R-:W-:-:S03]  /*3d0f0*/  IMAD.WIDE R138, R13, 0x4, R190 ;  /* 0x000000040d8a7825 */ /* 0x000fc600078e02be */
        /* <DEDUP_REMOVED lines=9> */
[----:B------:R-:W3:Y:S01]  /*3d190*/  LDL.64 R194, [R1+0x7c0] ;  /* 0x0007c00001c27983 */ /* 0x000ee20000100a00 */
[----:B------:R-:W-:-:S03]  /*3d1a0*/  IMAD.WIDE R94, R13, 0x4, R198 ;  /* 0x000000040d5e7825 */ /* 0x000fc600078e02c6 */
[----:B------:R-:W-:Y:S01]  /*3d1b0*/  STL.64 [R1+0x1630], R138 ;  /* 0x0016308a01007387 */ /* 0x000fe20000100a00 */
[----:B------:R-:W-:-:S03]  /*3d1c0*/  IMAD.WIDE R188, R13, 0x4, R204 ;  /* 0x000000040dbc7825 */ /* 0x000fc600078e02cc */
[----:B------:R-:W-:Y:S01]  /*3d1d0*/  STL.64 [R1+0x1628], R124 ;  /* 0x0016287c01007387 */ /* 0x000fe20000100a00 */
[----:B------:R-:W-:-:S03]  /*3d1e0*/  IMAD.WIDE R180, R13, 0x4, R200 ;  /* 0x000000040db47825 */ /* 0x000fc600078e02c8 */
[----:B------:R-:W4:Y:S01]  /*3d1f0*/  LDL.64 R196, [R1+0x7c8] ;  /* 0x0007c80001c47983 */ /* 0x000f220000100a00 */
[----:B------:R-:W-:-:S03]  /*3d200*/  IMAD.WIDE R24, R13, 0x4, R208 ;  /* 0x000000040d187825 */ /* 0x000fc600078e02d0 */
[----:B------:R-:W-:Y:S01]  /*3d210*/  STL.64 [R1+0x1620], R112 ;  /* 0x0016207001007387 */ /* 0x000fe20000100a00 */
[----:B------:R-:W-:-:S03]  /*3d220*/  IMAD.WIDE R178, R13, 0x4, R202 ;  /* 0x000000040db27825 */ /* 0x000fc600078e02ca */
[----:B------:R-:W2:Y:S04]  /*3d230*/  LDL.64 R198, [R1+0x7d0] ;  /* 0x0007d00001c67983 */ /* 0x000ea80000100a00 */
[----:B------:R-:W-:Y:S01]  /*3d240*/  STL.64 [R1+0x1618], R106 ;  /* 0x0016186a01007387 */ /* 0x000fe20000100a00 */
[----:B------:R-:W-:-:S03]  /*3d250*/  IMAD.WIDE R26, R13, 0x4, R210 ;  /* 0x000000040d1a7825 */ /* 0x000fc600078e02d2 */
[----:B------:R-:W2:Y:S04]  /*3d260*/  LDL.64 R200, [R1+0x7d8] ;  /* 0x0007d80001c87983 */ /* 0x000ea80000100a00 */
[----:B------:R-:W-:Y:S04]  /*3d270*/  STL.64 [R1+0x1610], R94 ;  /* 0x0016105e01007387 */ /* 0x000fe80000100a00 */
[----:B------:R-:W2:Y:S04]  /*3d280*/  LDL.64 R202, [R1+0x7e0] ;  /* 0x0007e00001ca7983 */ /* 0x000ea80000100a00 */
[----:B------:R-:W-:Y:S01]  /*3d290*/  STL.64 [R1+0x1608], R188 ;  /* 0x001608bc01007387 */ /* 0x000fe20000100a00 */
[----:B------:R-:W-:-:S03]  /*3d2a0*/  IMAD.WIDE R126, R13, 0x4, R206 ;  /* 0x000000040d7e7825 */ /* 0x000fc600078e02ce */
[----:B------:R1:W-:Y:S04]  /*3d2b0*/  STL.64 [R1+0x15f8], R24 ;  /* 0x0015f81801007387 */ /* 0x0003e80000100a00 */
[----:B------:R1:W-:Y:S04]  /*3d2c0*/  STL.64 [R1+0x15f0], R26 ;  /* 0x0015f01a01007387 */ /* 0x0003e80000100a00 */
[----:B------:R-:W2:Y:S01]  /*3d2d0*/  LDL.64 R230, [R1+0x9c0] ;  /* 0x0009c00001e67983 */ /* 0x000ea20000100a00 */
[----:B-1----:R-:W-:-:S03]  /*3d2e0*/  IMAD.WIDE R24, R13, 0x4, R212 ;  /* 0x000000040d187825 */ /* 0x002fc600078e02d4 */
[----:B------:R-:W2:Y:S04]  /*3d2f0*/  LDL.64 R232, [R1+0x9c8] ;  /* 0x0009c80001e87983 */ /* 0x000ea80000100a00 */
[----:B------:R-:W-:Y:S01]  /*3d300*/  LDGSTS.E [R2+0x27f80], desc[UR8][R218.64], P0 ;  /* 0x27f80000da027fae */ /* 0x000fe20008121848 */
[C---:B------:R-:W-:Y:S01]  /*3d310*/  IMAD.WIDE R170, R13.reuse, 0x4, R174 ;  /* 0x000000040daa7825 */ /* 0x040fe200078e02ae */
[----:B------:R-:W1:Y:S02]  /*3d320*/  LDC R26, c[0x0][0x230] ;  /* 0x00008c00ff1a7b82 */ /* 0x000e640000000800 */
[----:B------:R1:W-:Y:S04]  /*3d330*/  STL.64 [R1+0x15e8], R24 ;  /* 0x0015e81801007387 */ /* 0x0003e80000100a00 */
[----:B------:R-:W2:Y:S01]  /*3d340*/  LDL.64 R234, [R1+0x9d0] ;  /* 0x0009d00001ea7983 */ /* 0x000ea20000100a00 */
[----:B------:R-:W-:Y:S01]  /*3d350*/  IMAD.WIDE R168, R13, 0x4, R176 ;  /* 0x000000040da87825 */ /* 0x000fe200078e02b0 */
[----:B------:R-:W2:Y:S02]  /*3d360*/  LDC R27, c[0x0][0x230] ;  /* 0x00008c00ff1b7b82 */ /* 0x000ea40000000800 */
[----:B------:R-:W2:Y:S04]  /*3d370*/  LDL.64 R240, [R1+0x9d8] ;  /* 0x0009d80001f07983 */ /* 0x000ea80000100a00 */
[----:B------:R-:W-:Y:S04]  /*3d380*/  STL.64 [R1+0x1600], R126 ;  /* 0x0016007e01007387 */ /* 0x000fe80000100a00 */
[----:B------:R-:W2:Y:S04]  /*3d390*/  LDL.64 R204, [R1+0x7e8] ;  /* 0x0007e80001cc7983 */ /* 0x000ea80000100a00 */
[----:B------:R-:W2:Y:S04]  /*3d3a0*/  LDL.64 R206, [R1+0x7f0] ;  /* 0x0007f00001ce7983 */ /* 0x000ea80000100a00 */
[----:B------:R-:W2:Y:S04]  /*3d3b0*/  LDL.64 R208, [R1+0x7f8] ;  /* 0x0007f80001d07983 */ /* 0x000ea80000100a00 */
[----:B------:R-:W0:Y:S01]  /*3d3c0*/  LDGDEPBAR ;  /* 0x00000000000079af */ /* 0x000e220000000000 */
[C---:B-1----:R-:W-:Y:S01]  /*3d3d0*/  VIADD R25, R244.reuse, 0x100000 ;  /* 0x00100000f4197836 */ /* 0x042fe20000000000 */
[----:B------:R-:W-:Y:S01]  /*3d3e0*/  BAR.SYNC.DEFER_BLOCKING 0x0 ;  /* 0x0000000000007b1d */ /* 0x000fe20000010000 */
[----:B------:R-:W-:-:S02]  /*3d3f0*/  VIADD R24, R244, 0x100000 ;  /* 0x00100000f4187836 */ /* 0x000fc40000000000 */
[----:B------:R-:W-:Y:S01]  /*3d400*/  IMAD.WIDE R152, R13, 0x4, R152 ;  /* 0x000000040d987825 */ /* 0x000fe200078e0298 */
[----:B------:R-:W-:-:S03]  /*3d410*/  ISETP.GE.U32.AND P0, PT, R12, 0x7ffffd7e, PT ;  /* 0x7ffffd7e0c00780c */ /* 0x000fc60003f06070 */
[C---:B------:R-:W-:Y:S01]  /*3d420*/  IMAD.WIDE R154, R13.reuse, 0x4, R154 ;  /* 0x000000040d9a7825 */ /* 0x040fe200078e029a */
[----:B------:R-:W2:Y:S03]  /*3d430*/  LDL.64 R236, [R1+0x9e0] ;  /* 0x0009e00001ec7983 */ /* 0x000ea60000100a00 */
[C---:B------:R-:W-:Y:S01]  /*3d440*/  IMAD.WIDE R156, R13.reuse, 0x4, R156 ;  /* 0x000000040d9c7825 */ /* 0x040fe200078e029c */
[----:B------:R-:W2:Y:S03]  /*3d450*/  LDL.64 R228, [R1+0x9e8] ;  /* 0x0009e80001e47983 */ /* 0x000ea60000100a00 */
[C---:B------:R-:W-:Y:S01]  /*3d460*/  IMAD.WIDE R158, R13.reuse, 0x4, R158 ;  /* 0x000000040d9e7825 */ /* 0x040fe200078e029e */
[----:B------:R-:W2:Y:S03]  /*3d470*/  LDL.64 R224, [R1+0xc48] ;  /* 0x000c480001e07983 */ /* 0x000ea60000100a00 */
        /* <DEDUP_REMOVED lines=9> */
[----:B------:R-:W-:Y:S01]  /*3d510*/  IADD3 R26, R26, -0x223, RZ ;  /* 0xfffffddd1a1a7810 */ /* 0x000fe20007ffe0ff */
[----:B------:R-:W2:Y:S02]  /*3d520*/  LDL.64 R226, [R1+0xca8] ;  /* 0x000ca80001e27983 */ /* 0x000ea40000100a00 */
[----:B------:R-:W-:Y:S01]  /*3d530*/  IMAD.WIDE R176, R13, 0x4, R216 ;  /* 0x000000040db07825 */ /* 0x000fe200078e02d8 */
[C---:B------:R-:W-:Y:S01]  /*3d540*/  IADD3 R13, R244.reuse, 0x100000, RZ ;  /* 0x00100000f40d7810 */ /* 0x040fe20007ffe0ff */
[----:B------:R-:W2:Y:S02]  /*3d550*/  LDL.64 R210, [R1+0x780] ;  /* 0x0007800001d27983 */ /* 0x000ea40000100a00 */
[----:B------:R-:W-:Y:S02]  /*3d560*/  VIADD R12, R244, 0x100000 ;  /* 0x00100000f40c7836 */ /* 0x000fe40000000000 */
[----:B------:R-:W2:Y:S04]  /*3d570*/  LDL.64 R212, [R1+0x788] ;  /* 0x0007880001d47983 */ /* 0x000ea80000100a00 */
[----:B------:R-:W2:Y:S04]  /*3d580*/  LDL.64 R214, [R1+0x790] ;  /* 0x0007900001d67983 */ /* 0x000ea80000100a00 */
[----:B------:R-:W2:Y:S04]  /*3d590*/  LDL.64 R216, [R1+0x798] ;  /* 0x0007980001d87983 */ /* 0x000ea80000100a00 */
[----:B------:R-:W-:Y:S01]  /*3d5a0*/  @!PT LDS RZ, [RZ] ;  /* 0x00000000fffff984 */ /* 0x000fe20000000800 */
[----:B------:R-:W-:Y:S01]  /*3d5b0*/  @!PT LDS RZ, [RZ] ;  /* 0x00000000fffff984 */ /* 0x000fe20000000800 */
[----:B------:R-:W-:Y:S01]  /*3d5c0*/  @!PT LDS RZ, [RZ] ;  /* 0x00000000fffff984 */ /* 0x000fe20000000800 */
[----:B---3--:R1:W-:Y:S02]  /*3d5d0*/  LDGSTS.E [R25+-0x80000], desc[UR8][R194.64], !P2 ;  /* 0x80000000c2197fae */ /* 0x0083e4000d121848 */
[----:B-1----:R-:W-:-:S02]  /*3d5e0*/  VIADD R25, R251, 0xfffffdfc ;  /* 0xfffffdfcfb197836 */ /* 0x002fc40000000000 */
[----:B----4-:R1:W-:Y:S03]  /*3d5f0*/  LDGSTS.E [R24+-0x7c000], desc[UR8][R196.64], !P2 ;  /* 0x84000000c4187fae */ /* 0x0103e6000d121848 */
[----:B------:R-:W-:Y:S01]  /*3d600*/  ISETP.GE.U32.AND P2, PT, R25, 0x7ffffd7d, PT ;  /* 0x7ffffd7d1900780c */ /* 0x000fe20003f46070 */
[----:B--2---:R2:W-:Y:S01]  /*3d610*/  LDGSTS.E [R13+-0x7fffc], desc[UR8][R198.64], !P3 ;  /* 0x80004000c60d7fae */ /* 0x0045e2000d921848 */
[----:B-1----:R-:W-:-:S03]  /*3d620*/  IADD3 R24, R238, -0x221, RZ ;  /* 0xfffffddfee187810 */ /* 0x002fc60007ffe0ff */
[----:B------:R-:W-:Y:S01]  /*3d630*/  LDGSTS.E [R12+-0x7bffc], desc[UR8][R200.64], !P3 ;  /* 0x84004000c80c7fae */ /* 0x000fe2000d921848 */
[----:B------:R-:W-:Y:S01]  /*3d640*/  ISETP.GE.U32.AND P3, PT, R24, 0x7ffffd60, PT ;  /* 0x7ffffd601800780c */ /* 0x000fe20003f66070 */
[----:B--2---:R-:W-:Y:S02]  /*3d650*/  VIADD R13, R239, 0xfffffdde ;  /* 0xfffffddeef0d7836 */ /* 0x004fe40000000000 */
[C---:B------:R-:W-:Y:S01]  /*3d660*/  VIADD R25, R244.reuse, 0x100000 ;  /* 0x00100000f4197836 */ /* 0x040fe20000000000 */
[----:B------:R-:W2:Y:S02]  /*3d670*/  LDL.64 R238, [R1+0x9f0] ;  /* 0x0009f00001ee7983 */ /* 0x000ea40000100a00 */
[----:B------:R-:W-:Y:S01]  /*3d680*/  ISETP.GE.U32.AND P4, PT, R13, 0x7ffffd5f, PT ;  /* 0x7ffffd5f0d00780c */ /* 0x000fe20003f86070 */
[C---:B------:R-:W-:Y:S01]  /*3d690*/  VIADD R24, R244.reuse, 0x100000 ;  /* 0x00100000f4187836 */ /* 0x040fe20000000000 */
[----:B------:R-:W-:Y:S01]  /*3d6a0*/  LDGSTS.E [R12+-0x7fff8], desc[UR8][R202.64], !P0 ;  /* 0x80008000ca0c7fae */ /* 0x000fe2000c121848 */
[----:B------:R-:W-:-:S03]  /*3d6b0*/  VIADD R13, R244, 0x100000 ;  /* 0x00100000f40d7836 */ /* 0x000fc60000000000 */
[----:B------:R-:W-:Y:S04]  /*3d6c0*/  LDGSTS.E [R25+-0x7bff8], desc[UR8][R204.64], !P0 ;  /* 0x84008000cc197fae */ /* 0x000fe8000c121848 */
[----:B------:R-:W-:Y:S04]  /*3d6d0*/  LDGSTS.E [R24+-0x7fff4], desc[UR8][R206.64], !P2 ;  /* 0x8000c000ce187fae */ /* 0x000fe8000d121848 */
[----:B------:R-:W-:Y:S04]  /*3d6e0*/  LDGSTS.E [R13+-0x7bff4], desc[UR8][R208.64], !P2 ;  /* 0x8400c000d00d7fae */ /* 0x000fe8000d121848 */
[----:B------:R-:W-:Y:S04]  /*3d6f0*/  LDGSTS.E [R12+-0x78000], desc[UR8][R230.64], !P3 ;  /* 0x88000000e60c7fae */ /* 0x000fe8000d921848 */
[----:B------:R-:W-:Y:S04]  /*3d700*/  LDGSTS.E [R25+-0x74000], desc[UR8][R232.64], !P3 ;  /* 0x8c000000e8197fae */ /* 0x000fe8000d921848 */
[----:B------:R1:W-:Y:S04]  /*3d710*/  LDGSTS.E [R24+-0x77ffc], desc[UR8][R234.64], !P4 ;  /* 0x88004000ea187fae */ /* 0x0003e8000e121848 */
[----:B------:R-:W3:Y:S04]  /*3d720*/  LDL.64 R230, [R1+0x9f8] ;  /* 0x0009f80001e67983 */ /* 0x000ee80000100a00 */
[----:B------:R-:W4:Y:S04]  /*3d730*/  LDL.64 R232, [R1+0xc58] ;  /* 0x000c580001e87983 */ /* 0x000f280000100a00 */
[----:B------:R-:W-:Y:S04]  /*3d740*/  LDGSTS.E [R13+-0x73ffc], desc[UR8][R240.64], !P4 ;  /* 0x8c004000f00d7fae */ /* 0x000fe8000e121848 */
[----:B------:R-:W4:Y:S04]  /*3d750*/  LDL.64 R234, [R1+0xc68] ;  /* 0x000c680001ea7983 */ /* 0x000f280000100a00 */
[----:B------:R-:W4:Y:S01]  /*3d760*/  LDL.64 R240, [R1+0xc78] ;  /* 0x000c780001f07983 */ /* 0x000f220000100a00 */
[----:B------:R-:W-:Y:S01]  /*3d770*/  ISETP.GE.U32.AND P0, PT, R26, 0x7ffffd5e, PT ;  /* 0x7ffffd5e1a00780c */ /* 0x000fe20003f06070 */
[----:B-1----:R-:W-:Y:S01]  /*3d780*/  VIADD R24, R27, 0xfffffdbf ;  /* 0xfffffdbf1b187836 */ /* 0x002fe20000000000 */
[----:B------:R-:W-:Y:S01]  /*3d790*/  IADD3 R26, R28, -0x224, RZ ;  /* 0xfffffddc1c1a7810 */ /* 0x000fe20007ffe0ff */
[----:B------:R-:W-:Y:S01]  /*3d7a0*/  VIADD R25, R29, 0xfffffdbe ;  /* 0xfffffdbe1d197836 */ /* 0x000fe20000000000 */
[----:B------:R-:W1:Y:S02]  /*3d7b0*/  LDC R28, c[0x0][0x230] ;  /* 0x00008c00ff1c7b82 */ /* 0x000e640000000800 */
[----:B------:R-:W-:-:S02]  /*3d7c0*/  ISETP.GE.U32.AND P2, PT, R26, 0x7ffffd5d, PT ;  /* 0x7ffffd5d1a00780c */ /* 0x000fc40003f46070 */
[----:B------:R-:W-:Y:S02]  /*3d7d0*/  ISETP.GE.U32.AND P3, PT, R24, 0x7ffffd40, PT ;  /* 0x7ffffd401800780c */ /* 0x000fe40003f66070 */
[----:B------:R-:W-:Y:S02]  /*3d7e0*/  ISETP.GE.U32.AND P4, PT, R25, 0x7ffffd3f, PT ;  /* 0x7ffffd3f1900780c */ /* 0x000fe40003f86070 */
[----:B------:R-:W-:Y:S01]  /*3d7f0*/  IADD3 R24, R30, -0x243, RZ ;  /* 0xfffffdbd1e187810 */ /* 0x000fe20007ffe0ff */
[----:B------:R-:W-:Y:S01]  /*3d800*/  LDGSTS.E [R12+-0x77ff8], desc[UR8][R236.64], !P0 ;  /* 0x88008000ec0c7fae */ /* 0x000fe2000c121848 */
[C---:B------:R-:W-:Y:S01]  /*3d810*/  VIADD R26, R244.reuse, 0x100000 ;  /* 0x00100000f41a7836 */ /* 0x040fe20000000000 */
[----:B------:R-:W1:Y:S01]  /*3d820*/  LDC R27, c[0x0][0x230] ;  /* 0x00008c00ff1b7b82 */ /* 0x000e620000000800 */
[----:B------:R-:W-:Y:S01]  /*3d830*/  VIADD R25, R244, 0x100000 ;  /* 0x00100000f4197836 */ /* 0x000fe20000000000 */
[----:B------:R-:W-:Y:S01]  /*3d840*/  LDGSTS.E [R13+-0x73ff8], desc[UR8][R228.64], !P0 ;  /* 0x8c008000e40d7fae */ /* 0x000fe2000c121848 */
[----:B------:R-:W-:-:S02]  /*3d850*/  ISETP.GE.U32.AND P0, PT, R24, 0x7ffffd3e, PT ;  /* 0x7ffffd3e1800780c */ /* 0x000fc40003f06070 */
[----:B------:R-:W-:-:S03]  /*3d860*/  IADD3 R24, R244, 0x100000, RZ ;  /* 0x00100000f4187810 */ /* 0x000fc60007ffe0ff */
[----:B------:R-:W1:Y:S01]  /*3d870*/  LDC R30, c[0x0][0x230] ;  /* 0x00008c00ff1e7b82 */ /* 0x000e620000000800 */
[----:B------:R-:W4:Y:S04]  /*3d880*/  LDL.64 R236, [R1+0xc88] ;  /* 0x000c880001ec7983 */ /* 0x000f280000100a00 */
[----:B------:R-:W4:Y:S03]  /*3d890*/  LDL.64 R228, [R1+0xcb8] ;  /* 0x000cb80001e47983 */ /* 0x000f260000100a00 */
[----:B------:R-:W1:Y:S01]  /*3d8a0*/  LDC R29, c[0x0][0x230] ;  /* 0x00008c00ff1d7b82 */ /* 0x000e620000000800 */
[----:B--2---:R-:W-:Y:S04]  /*3d8b0*/  LDGSTS.E [R12+-0x77ff4], desc[UR8][R238.64], !P2 ;  /* 0x8800c000ee0c7fae */ /* 0x004fe8000d121848 */
[----:B------:R-:W2:Y:S04]  /*3d8c0*/  LDL.64 R238, [R1+0xc98] ;  /* 0x000c980001ee7983 */ /* 0x000ea80000100a00 */
[----:B---3--:R-:W-:Y:S04]  /*3d8d0*/  LDGSTS.E [R26+-0x73ff4], desc[UR8][R230.64], !P2 ;  /* 0x8c00c000e61a7fae */ /* 0x008fe8000d121848 */
[----:B------:R1:W-:Y:S04]  /*3d8e0*/  LDGSTS.E [R25+-0x70000], desc[UR8][R224.64], !P3 ;  /* 0x90000000e0197fae */ /* 0x0003e8000d921848 */
[----:B----4-:R3:W-:Y:S04]  /*3d8f0*/  LDGSTS.E [R24+-0x6c000], desc[UR8][R232.64], !P3 ;  /* 0x94000000e8187fae */ /* 0x0107e8000d921848 */
[----:B------:R-:W4:Y:S04]  /*3d900*/  LDL.64 R230, [R1+0x15a0] ;  /* 0x0015a00001e67983 */ /* 0x000f280000100a00 */
[----:B------:R3:W-:Y:S04]  /*3d910*/  LDGSTS.E [R13+-0x6fffc], desc[UR8][R234.64], !P4 ;  /* 0x90004000ea0d7fae */ /* 0x0007e8000e121848 */
[----:B------:R-:W-:Y:S04]  /*3d920*/  LDGSTS.E [R12+-0x6bffc], desc[UR8][R240.64], !P4 ;  /* 0x94004000f00c7fae */ /* 0x000fe8000e121848 */
[----:B------:R-:W4:Y:S04]  /*3d930*/  LDL.64 R232, [R1+0x15a8] ;  /* 0x0015a80001e87983 */ /* 0x000f280000100a00 */
[----:B------:R-:W4:Y:S04]  /*3d940*/  LDL.64 R234, [R1+0x15b8] ;  /* 0x0015b80001ea7983 */ /* 0x000f280000100a00 */
[----:B------:R-:W4:Y:S01]  /*3d950*/  LDL.64 R240, [R1+0x15b0] ;  /* 0x0015b00001f07983 */ /* 0x000f220000100a00 */
[----:B-1----:R-:W-:-:S02]  /*3d960*/  VIADD R25, R28, 0xfffffdbc ;  /* 0xfffffdbc1c197836 */ /* 0x002fc40000000000 */
[----:B---3--:R-:W-:Y:S01]  /*3d970*/  VIADD R24, R31, 0xfffffd9f ;  /* 0xfffffd9f1f187836 */ /* 0x008fe20000000000 */
[----:B------:R-:W-:Y:S01]  /*3d980*/  IADD3 R13, R32, -0x262, RZ ;  /* 0xfffffd9e200d7810 */ /* 0x000fe20007ffe0ff */
[----:B------:R-:W-:Y:S01]  /*3d990*/  VIADD R26, R27, 0xfffffd9d ;  /* 0xfffffd9d1b1a7836 */ /* 0x000fe20000000000 */
[----:B------:R-:W-:Y:S01]  /*3d9a0*/  ISETP.GE.U32.AND P2, PT, R25, 0x7ffffd3d, PT ;  /* 0x7ffffd3d1900780c */ /* 0x000fe20003f46070 */
[----:B------:R-:W1:Y:S01]  /*3d9b0*/  LDC R28, c[0x0][0x230] ;  /* 0x00008c00ff1c7b82 */ /* 0x000e620000000800 */
[----:B------:R-:W-:Y:S02]  /*3d9c0*/  ISETP.GE.U32.AND P3, PT, R24, 0x7ffffd20, PT ;  /* 0x7ffffd201800780c */ /* 0x000fe40003f66070 */
[----:B------:R-:W-:Y:S01]  /*3d9d0*/  ISETP.GE.U32.AND P4, PT, R13, 0x7ffffd1f, PT ;  /* 0x7ffffd1f0d00780c */ /* 0x000fe20003f86070 */
[C---:B------:R-:W-:Y:S01]  /*3d9e0*/  VIADD R25, R244.reuse, 0x100000 ;  /* 0x00100000f4197836 */ /* 0x040fe20000000000 */
[C---:B------:R-:W-:Y:S01]  /*3d9f0*/  IADD3 R24, R244.reuse, 0x100000, RZ ;  /* 0x00100000f4187810 */ /* 0x040fe20007ffe0ff */
[----:B------:R-:W-:Y:S01]  /*3da00*/  VIADD R13, R244, 0x100000 ;  /* 0x00100000f40d7836 */ /* 0x000fe20000000000 */
[----:B------:R-:W-:Y:S01]  /*3da10*/  LDGSTS.E [R12+-0x6fff8], desc[UR8][R236.64], !P0 ;  /* 0x90008000ec0c7fae */ /* 0x000fe2000c121848 */
[----:B------:R-:W3:Y:S08]  /*3da20*/  LDC R32, c[0x0][0x230] ;  /* 0x00008c00ff207b82 */ /* 0x000ef00000000800 */
[----:B------:R-:W3:Y:S01]  /*3da30*/  LDC R27, c[0x0][0x230] ;  /* 0x00008c00ff1b7b82 */ /* 0x000ee20000000800 */
[----:B------:R-:W3:Y:S07]  /*3da40*/  LDL.64 R236, [R1+0x15c8] ;  /* 0x0015c80001ec7983 */ /* 0x000eee0000100a00 */
[----:B------:R-:W3:Y:S01]  /*3da50*/  LDC R31, c[0x0][0x230] ;  /* 0x00008c00ff1f7b82 */ /* 0x000ee20000000800 */
[----:B--2---:R-:W-:Y:S04]  /*3da60*/  LDGSTS.E [R25+-0x6bff8], desc[UR8][R238.64], !P0 ;  /* 0x94008000ee197fae */ /* 0x004fe8000c121848 */
[----:B------:R-:W-:Y:S04]  /*3da70*/  LDGSTS.E [R24+-0x6fff4], desc[UR8][R226.64], !P2 ;  /* 0x9000c000e2187fae */ /* 0x000fe8000d121848 */
[----:B------:R-:W-:Y:S04]  /*3da80*/  LDGSTS.E [R13+-0x6bff4], desc[UR8][R228.64], !P2 ;  /* 0x9400c000e40d7fae */ /* 0x000fe8000d121848 */
[----:B------:R-:W2:Y:S04]  /*3da90*/  LDL.64 R238, [R1+0x15d0] ;  /* 0x0015d00001ee7983 */ /* 0x000ea80000100a00 */
[----:B----4-:R-:W-:Y:S04]  /*3daa0*/  LDGSTS.E [R12+-0x68000], desc[UR8][R230.64], !P3 ;  /* 0x98000000e60c7fae */ /* 0x010fe8000d921848 */
[----:B------:R-:W-:Y:S04]  /*3dab0*/  LDGSTS.E [R25+-0x64000], desc[UR8][R232.64], !P3 ;  /* 0x9c000000e8197fae */ /* 0x000fe8000d921848 */
[----:B------:R1:W-:Y:S01]  /*3dac0*/  LDGSTS.E [R24+-0x67ffc], desc[UR8][R240.64], !P4 ;  /* 0x98004000f0187fae */ /* 0x0003e2000e121848 */
[----:B------:R-:W-:-:S03]  /*3dad0*/  ISETP.GE.U32.AND P0, PT, R26, 0x7ffffd1e, PT ;  /* 0x7ffffd1e1a00780c */ /* 0x000fc60003f06070 */
[----:B------:R-:W-:Y:S04]  /*3dae0*/  LDGSTS.E [R13+-0x63ffc], desc[UR8][R234.64], !P4 ;  /* 0x9c004000ea0d7fae */ /* 0x000fe8000e121848 */
[----:B------:R-:W4:Y:S06]  /*3daf0*/  LDL.64 R240, [R1+0x15d8] ;  /* 0x0015d80001f07983 */ /* 0x000f2c0000100a00 */
[----:B------:R-:W-:Y:S01]  /*3db00*/  LDGSTS.E [R12+-0x67ff8], desc[UR8][R242.64], !P0 ;  /* 0x98008000f20c7fae */ /* 0x000fe2000c121848 */
[----:B------:R-:W-:Y:S01]  /*3db10*/  VIADD R26, R30, 0xfffffd9c ;  /* 0xfffffd9c1e1a7836 */ /* 0x000fe20000000000 */
[----:B------:R-:W-:Y:S01]  /*3db20*/  IADD3 R244, R244, 0x100000, RZ ;  /* 0x00100000f4f47810 */ /* 0x000fe20007ffe0ff */
[----:B------:R-:W4:Y:S01]  /*3db30*/  LDC R30, c[0x0][0x230] ;  /* 0x00008c00ff1e7b82 */ /* 0x000f220000000800 */
[----:B------:R-:W4:Y:S04]  /*3db40*/  LDL.LU.64 R242, [R1+0x1718] ;  /* 0x0017180001f27983 */ /* 0x000f280000300a00 */
[----:B------:R-:W4:Y:S01]  /*3db50*/  LDL.64 R218, [R1+0x7a0] ;  /* 0x0007a00001da7983 */ /* 0x000f220000100a00 */
[----:B------:R-:W-:-:S02]  /*3db60*/  ISETP.GE.U32.AND P4, PT, R26, 0x7ffffd1d, PT ;  /* 0x7ffffd1d1a00780c */ /* 0x000fc40003f86070 */
[----:B-1----:R-:W-:Y:S01]  /*3db70*/  IADD3 R24, R28, -0x205, RZ ;  /* 0xfffffdfb1c187810 */ /* 0x002fe20007ffe0ff */
[----:B------:R-:W4:Y:S01]  /*3db80*/  LDL.64 R220, [R1+0x7a8] ;  /* 0x0007a80001dc7983 */ /* 0x000f220000100a00 */
[----:B------:R-:W-:Y:S01]  /*3db90*/  VIADD R25, R29, 0xfffffdfa ;  /* 0xfffffdfa1d197836 */ /* 0x000fe20000000000 */
[----:B------:R-:W1:Y:S02]  /*3dba0*/  LDC R26, c[0x0][0x230] ;  /* 0x00008c00ff1a7b82 */ /* 0x000e640000000800 */
[----:B------:R-:W4:Y:S04]  /*3dbb0*/  LDL.64 R222, [R1+0x7b0] ;  /* 0x0007b00001de7983 */ /* 0x000f280000100a00 */
[----:B------:R-:W4:Y:S04]  /*3dbc0*/  LDL.64 R224, [R1+0x7b8] ;  /* 0x0007b80001e07983 */ /* 0x000f280000100a00 */
[----:B------:R-:W4:Y:S04]  /*3dbd0*/  LDL.64 R230, [R1+0x980] ;  /* 0x0009800001e67983 */ /* 0x000f280000100a00 */
[----:B------:R-:W4:Y:S04]  /*3dbe0*/  LDL.64 R232, [R1+0x988] ;  /* 0x0009880001e87983 */ /* 0x000f280000100a00 */
[----:B------:R-:W4:Y:S04]  /*3dbf0*/  LDL.64 R234, [R1+0x990] ;  /* 0x0009900001ea7983 */ /* 0x000f280000100a00 */
[----:B---3--:R3:W-:Y:S04]  /*3dc00*/  LDGSTS.E [R13+-0x63ff8], desc[UR8][R236.64], !P0 ;  /* 0x9c008000ec0d7fae */ /* 0x0087e8000c121848 */
[----:B------:R-:W3:Y:S01]  /*3dc10*/  LDL.64 R226, [R1+0x9a8] ;  /* 0x0009a80001e27983 */ /* 0x000ee20000100a00 */
[----:B------:R-:W-:Y:S01]  /*3dc20*/  ISETP.GE.U32.AND P2, PT, R24, 0x7ffffd7c, PT ;  /* 0x7ffffd7c1800780c */ /* 0x000fe20003f46070 */
[----:B------:R-:W1:Y:S02]  /*3dc30*/  LDC R28, c[0x0][0x230] ;  /* 0x00008c00ff1c7b82 */ /* 0x000e640000000800 */
[----:B------:R-:W3:Y:S04]  /*3dc40*/  LDL.64 R228, [R1+0x9b8] ;  /* 0x0009b80001e47983 */ /* 0x000ee80000100a00 */
[----:B------:R-:W3:Y:S02]  /*3dc50*/  LDL.64 R236, [R1+0x998] ;  /* 0x0009980001ec7983 */ /* 0x000ee40000100a00 */
[----:B------:R-:W1:Y:S02]  /*3dc60*/  LDC R29, c[0x0][0x230] ;  /* 0x00008c00ff1d7b82 */ /* 0x000e640000000800 */
        /* <DEDUP_REMOVED lines=9> */
[----:B--2---:R2:W-:Y:S04]  /*3dd00*/  LDGSTS.E [R12+-0x67ff4], desc[UR8][R238.64], !P4 ;  /* 0x9800c000ee0c7fae */ /* 0x0045e8000e121848 */
[----:B------:R-:W2:Y:S04]  /*3dd10*/  LDL.64 R238, [R1+0x9a0] ;  /* 0x0009a00001ee7983 */ /* 0x000ea80000100a00 */
[----:B----4-:R-:W-:Y:S04]  /*3dd20*/  LDGSTS.E [R244+-0x63ff4], desc[UR8][R240.64], !P4 ;  /* 0x9c00c000f0f47fae */ /* 0x010fe8000e121848 */
[----:B------:R-:W4:Y:S01]  /*3dd30*/  LDL.64 R240, [R1+0x9b0] ;  /* 0x0009b00001f07983 */ /* 0x000f220000100a00 */
[----:B------:R-:W-:Y:S01]  /*3dd40*/  ISETP.GE.U32.AND P3, PT, R25, 0x7ffffd7b, PT ;  /* 0x7ffffd7b1900780c */ /* 0x000fe20003f66070 */
[----:B------:R-:W-:-:S02]  /*3dd50*/  VIADD R24, R32, 0xfffffdf9 ;  /* 0xfffffdf920187836 */ /* 0x000fc40000000000 */
[C---:B------:R-:W-:Y:S01]  /*3dd60*/  VIADD R25, R243.reuse, 0x100000 ;  /* 0x00100000f3197836 */ /* 0x040fe20000000000 */
[C---:B---3--:R-:W-:Y:S01]  /*3dd70*/  IADD3 R13, R243.reuse, 0x100000, RZ ;  /* 0x00100000f30d7810 */ /* 0x048fe20007ffe0ff */
[C---:B--2---:R-:W-:Y:S01]  /*3dd80*/  VIADD R12, R243.reuse, 0x100000 ;  /* 0x00100000f30c7836 */ /* 0x044fe20000000000 */
[----:B------:R-:W-:Y:S01]  /*3dd90*/  ISETP.GE.U32.AND P0, PT, R24, 0x7ffffd7a, PT ;  /* 0x7ffffd7a1800780c */ /* 0x000fe20003f06070 */
[----:B------:R-:W-:Y:S01]  /*3dda0*/  VIADD R24, R243, 0x100000 ;  /* 0x00100000f3187836 */ /* 0x000fe20000000000 */
[----:B------:R2:W-:Y:S01]  /*3ddb0*/  LDGSTS.E [R25+-0x80000], desc[UR8][R210.64], !P2 ;  /* 0x80000000d2197fae */ /* 0x0005e2000d121848 */
[----:B-1----:R-:W-:Y:S01]  /*3ddc0*/  IADD3 R26, R26, -0x227, RZ ;  /* 0xfffffdd91a1a7810 */ /* 0x002fe20007ffe0ff */
[----:B------:R-:W1:Y:S02]  /*3ddd0*/  LDC R32, c[0x0][0x230] ;  /* 0x00008c00ff207b82 */ /* 0x000e640000000800 */
[----:B------:R3:W-:Y:S04]  /*3dde0*/  LDGSTS.E [R24+-0x7c000], desc[UR8][R212.64], !P2 ;  /* 0x84000000d4187fae */ /* 0x0007e8000d121848 */
[----:B------:R3:W-:Y:S01]  /*3ddf0*/  LDGSTS.E [R13+-0x7fffc], desc[UR8][R214.64], !P3 ;  /* 0x80004000d60d7fae */ /* 0x0007e2000d921848 */
[----:B--2---:R-:W-:-:S03]  /*3de00*/  VIADD R25, R27, 0xfffffdf8 ;  /* 0xfffffdf81b197836 */ /* 0x004fc60000000000 */
[----:B------:R-:W-:Y:S01]  /*3de10*/  LDGSTS.E [R12+-0x7bffc], desc[UR8][R216.64], !P3 ;  /* 0x84004000d80c7fae */ /* 0x000fe2000d921848 */
[----:B------:R-:W2:Y:S01]  /*3de20*/  LDC R27, c[0x0][0x230] ;  /* 0x00008c00ff1b7b82 */ /* 0x000ea20000000800 */
[----:B---3--:R-:W-:Y:S02]  /*3de30*/  IADD3 R24, R30, -0x225, RZ ;  /* 0xfffffddb1e187810 */ /* 0x008fe40007ffe0ff */
[----:B------:R-:W-:Y:S01]  /*3de40*/  LDGSTS.E [R12+-0x7fff8], desc[UR8][R218.64], !P0 ;  /* 0x80008000da0c7fae */ /* 0x000fe2000c121848 */
[----:B------:R-:W-:Y:S01]  /*3de50*/  ISETP.GE.U32.AND P2, PT, R25, 0x7ffffd79, PT ;  /* 0x7ffffd791900780c */ /* 0x000fe20003f46070 */
[----:B------:R-:W-:Y:S01]  /*3de60*/  VIADD R13, R31, 0xfffffdda ;  /* 0xfffffdda1f0d7836 */ /* 0x000fe20000000000 */
[----:B------:R-:W-:Y:S01]  /*3de70*/  ISETP.GE.U32.AND P3, PT, R24, 0x7ffffd5c, PT ;  /* 0x7ffffd5c1800780c */ /* 0x000fe20003f66070 */
[----:B------:R-:W-:Y:S01]  /*3de80*/  VIADD R25, R243, 0x100000 ;  /* 0x00100000f3197836 */ /* 0x000fe20000000000 */
[----:B------:R-:W3:Y:S02]  /*3de90*/  LDC R30, c[0x0][0x230] ;  /* 0x00008c00ff1e7b82 */ /* 0x000ee40000000800 */
[----:B------:R-:W-:Y:S01]  /*3dea0*/  ISETP.GE.U32.AND P4, PT, R13, 0x7ffffd5b, PT ;  /* 0x7ffffd5b0d00780c */ /* 0x000fe20003f86070 */
[C---:B------:R-:W-:Y:S01]  /*3deb0*/  VIADD R24, R243.reuse, 0x100000 ;  /* 0x00100000f3187836 */ /* 0x040fe20000000000 */
[----:B------:R-:W-:Y:S01]  /*3dec0*/  LDGSTS.E [R25+-0x7bff8], desc[UR8][R220.64], !P0 ;  /* 0x84008000dc197fae */ /* 0x000fe2000c121848 */
[----:B------:R-:W-:Y:S01]  /*3ded0*/  VIADD R13, R243, 0x100000 ;  /* 0x00100000f30d7836 */ /* 0x000fe20000000000 */
[----:B------:R-:W-:-:S03]  /*3dee0*/  ISETP.GE.U32.AND P0, PT, R26, 0x7ffffd5a, PT ;  /* 0x7ffffd5a1a00780c */ /* 0x000fc60003f06070 */
[----:B------:R-:W-:Y:S01]  /*3def0*/  LDGSTS.E [R24+-0x7fff4], desc[UR8][R222.64], !P2 ;  /* 0x8000c000de187fae */ /* 0x000fe2000d121848 */
[----:B------:R-:W-:Y:S01]  /*3df00*/  IADD3 R26, R28, -0x228, RZ ;  /* 0xfffffdd81c1a7810 */ /* 0x000fe20007ffe0ff */
[----:B------:R-:W1:Y:S02]  /*3df10*/  LDC R31, c[0x0][0x230] ;  /* 0x00008c00ff1f7b82 */ /* 0x000e640000000800 */
[----:B------:R-:W-:Y:S01]  /*3df20*/  LDGSTS.E [R13+-0x7bff4], desc[UR8][R224.64], !P2 ;  /* 0x8400c000e00d7fae */ /* 0x000fe2000d121848 */
[----:B------:R-:W-:-:S03]  /*3df30*/  ISETP.GE.U32.AND P2, PT, R26, 0x7ffffd59, PT ;  /* 0x7ffffd591a00780c */ /* 0x000fc60003f46070 */
[----:B------:R-:W-:Y:S02]  /*3df40*/  LDGSTS.E [R12+-0x78000], desc[UR8][R230.64], !P3 ;  /* 0x88000000e60c7fae */ /* 0x000fe4000d921848 */
[----:B------:R-:W1:Y:S02]  /*3df50*/  LDC R28, c[0x0][0x230] ;  /* 0x00008c00ff1c7b82 */ /* 0x000e640000000800 */
[----:B------:R-:W-:Y:S04]  /*3df60*/  LDGSTS.E [R25+-0x74000], desc[UR8][R232.64], !P3 ;  /* 0x8c000000e8197fae */ /* 0x000fe8000d921848 */
[----:B------:R2:W-:Y:S04]  /*3df70*/  LDGSTS.E [R24+-0x77ffc], desc[UR8][R234.64], !P4 ;  /* 0x88004000ea187fae */ /* 0x0005e8000e121848 */
[----:B------:R-:W3:Y:S04]  /*3df80*/  LDL.64 R230, [R1+0xbc8] ;  /* 0x000bc80001e67983 */ /* 0x000ee80000100a00 */
[----:B------:R-:W3:Y:S04]  /*3df90*/  LDL.64 R232, [R1+0xbd8] ;  /* 0x000bd80001e87983 */ /* 0x000ee80000100a00 */
[----:B------:R-:W3:Y:S04]  /*3dfa0*/  LDL.64 R234, [R1+0xbe8] ;  /* 0x000be80001ea7983 */ /* 0x000ee80000100a00 */
[----:B------:R-:W-:Y:S04]  /*3dfb0*/  LDGSTS.E [R13+-0x73ffc], desc[UR8][R236.64], !P4 ;  /* 0x8c004000ec0d7fae */ /* 0x000fe8000e121848 */
[----:B------:R-:W3:Y:S04]  /*3dfc0*/  LDL.64 R236, [R1+0xbf8] ;  /* 0x000bf80001ec7983 */ /* 0x000ee80000100a00 */
[----:B------:R-:W-:Y:S04]  /*3dfd0*/  LDGSTS.E [R12+-0x77ff8], desc[UR8][R238.64], !P0 ;  /* 0x88008000ee0c7fae */ /* 0x000fe8000c121848 */
[----:B------:R-:W-:Y:S04]  /*3dfe0*/  LDGSTS.E [R13+-0x73ff8], desc[UR8][R226.64], !P0 ;  /* 0x8c008000e20d7fae */ /* 0x000fe8000c121848 */
[----:B------:R-:W3:Y:S01]  /*3dff0*/  LDL.64 R238, [R1+0xc08] ;  /* 0x000c080001ee7983 */ /* 0x000ee20000100a00 */
[----:B--2---:R-:W-:-:S02]  /*3e000*/  VIADD R24, R27, 0xfffffdbb ;  /* 0xfffffdbb1b187836 */ /* 0x004fc40000000000 */
[----:B------:R-:W-:Y:S01]  /*3e010*/  VIADD R25, R29, 0xfffffdba ;  /* 0xfffffdba1d197836 */ /* 0x000fe20000000000 */
[----:B------:R-:W2:Y:S01]  /*3e020*/  LDL.64 R226, [R1+0xc38] ;  /* 0x000c380001e27983 */ /* 0x000ea20000100a00 */
[----:B------:R-:W-:-:S03]  /*3e030*/  VIADD R26, R243, 0x100000 ;  /* 0x00100000f31a7836 */ /* 0x000fc60000000000 */
[----:B----4-:R-:W-:Y:S01]  /*3e040*/  LDGSTS.E [R12+-0x77ff4], desc[UR8][R240.64], !P2 ;  /* 0x8800c000f00c7fae */ /* 0x010fe2000d121848 */
[----:B------:R-:W-:Y:S01]  /*3e050*/  ISETP.GE.U32.AND P3, PT, R24, 0x7ffffd3c, PT ;  /* 0x7ffffd3c1800780c */ /* 0x000fe20003f66070 */
[----:B------:R-:W4:Y:S08]  /*3e060*/  LDC R27, c[0x0][0x230] ;  /* 0x00008c00ff1b7b82 */ /* 0x000f300000000800 */
[----:B------:R-:W2:Y:S01]  /*3e070*/  LDC R29, c[0x0][0x230] ;  /* 0x00008c00ff1d7b82 */ /* 0x000ea20000000800 */
[----:B------:R-:W2:Y:S01]  /*3e080*/  LDL.64 R240, [R1+0xc18] ;  /* 0x000c180001f07983 */ /* 0x000ea20000100a00 */
[----:B------:R-:W-:-:S02]  /*3e090*/  ISETP.GE.U32.AND P4, PT, R25, 0x7ffffd3b, PT ;  /* 0x7ffffd3b1900780c */ /* 0x000fc40003f86070 */
[----:B---3--:R-:W-:Y:S01]  /*3e0a0*/  IADD3 R24, R30, -0x247, RZ ;  /* 0xfffffdb91e187810 */ /* 0x008fe20007ffe0ff */
[C---:B------:R-:W-:Y:S01]  /*3e0b0*/  VIADD R25, R243.reuse, 0x100000 ;  /* 0x00100000f3197836 */ /* 0x040fe20000000000 */
[----:B------:R-:W-:Y:S02]  /*3e0c0*/  LDGSTS.E [R26+-0x73ff4], desc[UR8][R228.64], !P2 ;  /* 0x8c00c000e41a7fae */ /* 0x000fe4000d121848 */
[----:B------:R-:W3:Y:S01]  /*3e0d0*/  LDC R30, c[0x0][0x230] ;  /* 0x00008c00ff1e7b82 */ /* 0x000ee20000000800 */
[----:B------:R-:W-:Y:S02]  /*3e0e0*/  ISETP.GE.U32.AND P0, PT, R24, 0x7ffffd3a, PT ;  /* 0x7ffffd3a1800780c */ /* 0x000fe40003f06070 */
[----:B------:R-:W-:Y:S01]  /*3e0f0*/  IADD3 R24, R243, 0x100000, RZ ;  /* 0x00100000f3187810 */ /* 0x000fe20007ffe0ff */
[----:B------:R-:W3:Y:S04]  /*3e100*/  LDL.64 R228, [R1+0x1560] ;  /* 0x0015600001e47983 */ /* 0x000ee80000100a00 */
[----:B------:R1:W-:Y:S04]  /*3e110*/  LDGSTS.E [R25+-0x70000], desc[UR8][R230.64], !P3 ;  /* 0x90000000e6197fae */ /* 0x0003e8000d921848 */
[----:B------:R4:W-:Y:S04]  /*3e120*/  LDGSTS.E [R24+-0x6c000], desc[UR8][R232.64], !P3 ;  /* 0x94000000e8187fae */ /* 0x0009e8000d921848 */
[----:B------:R4:W-:Y:S04]  /*3e130*/  LDGSTS.E [R13+-0x6fffc], desc[UR8][R234.64], !P4 ;  /* 0x90004000ea0d7fae */ /* 0x0009e8000e121848 */
[----:B------:R-:W3:Y:S01]  /*3e140*/  LDL.64 R230, [R1+0x1568] ;  /* 0x0015680001e67983 */ /* 0x000ee20000100a00 */
[----:B-1----:R-:W-:-:S02]  /*3e150*/  VIADD R25, R28, 0xfffffdb8 ;  /* 0xfffffdb81c197836 */ /* 0x002fc40000000000 */
[----:B----4-:R-:W-:Y:S01]  /*3e160*/  VIADD R26, R27, 0xfffffd99 ;  /* 0xfffffd991b1a7836 */ /* 0x010fe20000000000 */
[----:B------:R-:W4:Y:S01]  /*3e170*/  LDL.64 R232, [R1+0x1570] ;  /* 0x0015700001e87983 */ /* 0x000f220000100a00 */
[----:B------:R-:W-:-:S03]  /*3e180*/  VIADD R24, R31, 0xfffffd9b ;  /* 0xfffffd9b1f187836 */ /* 0x000fc60000000000 */
[----:B------:R-:W4:Y:S01]  /*3e190*/  LDL.64 R234, [R1+0x1578] ;  /* 0x0015780001ea7983 */ /* 0x000f220000100a00 */
[----:B------:R-:W-:Y:S01]  /*3e1a0*/  ISETP.GE.U32.AND P2, PT, R25, 0x7ffffd39, PT ;  /* 0x7ffffd391900780c */ /* 0x000fe20003f46070 */
[----:B------:R-:W-:Y:S02]  /*3e1b0*/  VIADD R25, R243, 0x100000 ;  /* 0x00100000f3197836 */ /* 0x000fe40000000000 */
[----:B------:R-:W-:Y:S01]  /*3e1c0*/  LDGSTS.E [R12+-0x6bffc], desc[UR8][R236.64], !P4 ;  /* 0x94004000ec0c7fae */ /* 0x000fe2000e121848 */
[----:B------:R-:W-:Y:S01]  /*3e1d0*/  IADD3 R13, R32, -0x266, RZ ;  /* 0xfffffd9a200d7810 */ /* 0x000fe20007ffe0ff */
[----:B------:R-:W1:Y:S08]  /*3e1e0*/  LDC R28, c[0x0][0x230] ;  /* 0x00008c00ff1c7b82 */ /* 0x000e700000000800 */
[----:B------:R-:W1:Y:S01]  /*3e1f0*/  LDC R27, c[0x0][0x230] ;  /* 0x00008c00ff1b7b82 */ /* 0x000e620000000800 */
[----:B------:R-:W4:Y:S07]  /*3e200*/  LDL.64 R236, [R1+0x1580] ;  /* 0x0015800001ec7983 */ /* 0x000f2e0000100a00 */
[----:B------:R-:W1:Y:S01]  /*3e210*/  LDC R31, c[0x0][0x230] ;  /* 0x00008c00ff1f7b82 */ /* 0x000e620000000800 */
[----:B------:R-:W-:Y:S01]  /*3e220*/  LDGSTS.E [R12+-0x6fff8], desc[UR8][R238.64], !P0 ;  /* 0x90008000ee0c7fae */ /* 0x000fe2000c121848 */
[----:B------:R-:W-:-:S06]  /*3e230*/  ISETP.GE.U32.AND P3, PT, R24, 0x7ffffd1c, PT ;  /* 0x7ffffd1c1800780c */ /* 0x000fcc0003f66070 */
[----:B------:R-:W1:Y:S01]  /*3e240*/  LDC R32, c[0x0][0x230] ;  /* 0x00008c00ff207b82 */ /* 0x000e620000000800 */
[----:B------:R-:W4:Y:S04]  /*3e250*/  LDL.64 R238, [R1+0x1588] ;  /* 0x0015880001ee7983 */ /* 0x000f280000100a00 */
[----:B--2---:R-:W-:Y:S04]  /*3e260*/  LDGSTS.E [R25+-0x6bff8], desc[UR8][R240.64], !P0 ;  /* 0x94008000f0197fae */ /* 0x004fe8000c121848 */
[----:B------:R-:W2:Y:S01]  /*3e270*/  LDL.64 R240, [R1+0x1590] ;  /* 0x0015900001f07983 */ /* 0x000ea20000100a00 */
[----:B------:R-:W-:Y:S01]  /*3e280*/  ISETP.GE.U32.AND P4, PT, R13, 0x7ffffd1b, PT ;  /* 0x7ffffd1b0d00780c */ /* 0x000fe20003f86070 */
[C---:B------:R-:W-:Y:S01]  /*3e290*/  VIADD R13, R243.reuse, 0x100000 ;  /* 0x00100000f30d7836 */ /* 0x040fe20000000000 */
[----:B------:R-:W-:-:S02]  /*3e2a0*/  IADD3 R24, R243, 0x100000, RZ ;  /* 0x00100000f3187810 */ /* 0x000fc40007ffe0ff */
[----:B------:R-:W-:-:S03]  /*3e2b0*/  ISETP.GE.U32.AND P0, PT, R26, 0x7ffffd1a, PT ;  /* 0x7ffffd1a1a00780c */ /* 0x000fc60003f06070 */
[----:B------:R-:W-:Y:S01]  /*3e2c0*/  LDGSTS.E [R24+-0x6fff4], desc[UR8][R50.64], !P2 ;  /* 0x9000c00032187fae */ /* 0x000fe2000d121848 */
[----:B---3--:R-:W-:Y:S02]  /*3e2d0*/  VIADD R26, R30, 0xfffffd98 ;  /* 0xfffffd981e1a7836 */ /* 0x008fe40000000000 */
[----:B------:R-:W3:Y:S01]  /*3e2e0*/  LDC R30, c[0x0][0x230] ;  /* 0x00008c00ff1e7b82 */ /* 0x000ee20000000800 */
[----:B------:R-:W-:Y:S04]  /*3e2f0*/  LDGSTS.E [R13+-0x6bff4], desc[UR8][R226.64], !P2 ;  /* 0x9400c000e20d7fae */ /* 0x000fe8000d121848 */
[----:B------:R-:W-:Y:S04]  /*3e300*/  LDGSTS.E [R12+-0x68000], desc[UR8][R228.64], !P3 ;  /* 0x98000000e40c7fae */ /* 0x000fe8000d921848 */
[----:B------:R-:W3:Y:S04]  /*3e310*/  LDL.64 R50, [R1+0x1598] ;  /* 0x0015980001327983 */ /* 0x000ee80000100a00 */
[----:B------:R-:W3:Y:S04]  /*3e320*/  LDL.64 R226, [R1+0x740] ;  /* 0x0007400001e27983 */ /* 0x000ee80000100a00 */
[----:B------:R-:W3:Y:S04]  /*3e330*/  LDL.64 R228, [R1+0x748] ;  /* 0x0007480001e47983 */ /* 0x000ee80000100a00 */
[----:B------:R1:W-:Y:S04]  /*3e340*/  LDGSTS.E [R25+-0x64000], desc[UR8][R230.64], !P3 ;  /* 0x9c000000e6197fae */ /* 0x0003e8000d921848 */
[----:B----4-:R4:W-:Y:S04]  /*3e350*/  LDGSTS.E [R24+-0x67ffc], desc[UR8][R232.64], !P4 ;  /* 0x98004000e8187fae */ /* 0x0109e8000e121848 */
[----:B------:R-:W-:Y:S01]  /*3e360*/  LDGSTS.E [R13+-0x63ffc], desc[UR8][R234.64], !P4 ;  /* 0x9c004000ea0d7fae */ /* 0x000fe2000e121848 */
[----:B------:R-:W-:-:S02]  /*3e370*/  ISETP.GE.U32.AND P4, PT, R26, 0x7ffffd19, PT ;  /* 0x7ffffd191a00780c */ /* 0x000fc40003f86070 */
[----:B------:R-:W-:Y:S01]  /*3e380*/  IADD3 R243, R243, 0x100000, RZ ;  /* 0x00100000f3f37810 */ /* 0x000fe20007ffe0ff */
[----:B------:R-:W3:Y:S01]  /*3e390*/  LDL.64 R230, [R1+0x750] ;  /* 0x0007500001e67983 */ /* 0x000ee20000100a00 */
[----:B-1----:R-:W-:Y:S01]  /*3e3a0*/  VIADD R25, R29, 0xfffffdf6 ;  /* 0xfffffdf61d197836 */ /* 0x002fe20000000000 */
[----:B------:R-:W1:Y:S02]  /*3e3b0*/  LDC R26, c[0x0][0x230] ;  /* 0x00008c00ff1a7b82 */ /* 0x000e640000000800 */
[----:B------:R-:W3:Y:S04]  /*3e3c0*/  LDL.64 R232, [R1+0x758] ;  /* 0x0007580001e87983 */ /* 0x000ee80000100a00 */
[----:B------:R-:W3:Y:S04]  /*3e3d0*/  LDL.64 R234, [R1+0x760] ;  /* 0x0007600001ea7983 */ /* 0x000ee80000100a00 */
[----:B------:R-:W-:Y:S01]  /*3e3e0*/  LDGSTS.E [R12+-0x67ff8], desc[UR8][R236.64], !P0 ;  /* 0x98008000ec0c7fae */ /* 0x000fe2000c121848 */
[----:B----4-:R-:W-:Y:S01]  /*3e3f0*/  IADD3 R24, R28, -0x209, RZ ;  /* 0xfffffdf71c187810 */ /* 0x010fe20007ffe0ff */
[----:B------:R-:W4:Y:S02]  /*3e400*/  LDC R29, c[0x0][0x230] ;  /* 0x00008c00ff1d7b82 */ /* 0x000f240000000800 */
[----:B------:R-:W4:Y:S04]  /*3e410*/  LDL.64 R236, [R1+0x768] ;  /* 0x0007680001ec7983 */ /* 0x000f280000100a00 */
[----:B------:R1:W-:Y:S01]  /*3e420*/  LDGSTS.E [R13+-0x63ff8], desc[UR8][R238.64], !P0 ;  /* 0x9c008000ee0d7fae */ /* 0x0003e2000c121848 */
[----:B------:R-:W-:Y:S01]  /*3e430*/  ISETP.GE.U32.AND P3, PT, R25, 0x7ffffd77, PT ;  /* 0x7ffffd771900780c */ /* 0x000fe20003f66070 */
[----:B------:R-:W4:Y:S02]  /*3e440*/  LDC R28, c[0x0][0x230] ;  /* 0x00008c00ff1c7b82 */ /* 0x000f240000000800 */
[----:B------:R-:W4:Y:S04]  /*3e450*/  LDL.64 R238, [R1+0x770] ;  /* 0x0007700001ee7983 */ /* 0x000f280000100a00 */
[----:B--2---:R2:W-:Y:S04]  /*3e460*/  LDGSTS.E [R12+-0x67ff4], desc[UR8][R240.64], !P4 ;  /* 0x9800c000f00c7fae */ /* 0x0045e8000e121848 */
[----:B------:R-:W4:Y:S01]  /*3e470*/  LDL.64 R240, [R1+0x778] ;  /* 0x0007780001f07983 */ /* 0x000f220000100a00 */
[----:B------:R-:W-:Y:S01]  /*3e480*/  ISETP.GE.U32.AND P2, PT, R24, 0x7ffffd78, PT ;  /* 0x7ffffd781800780c */ /* 0x000fe20003f46070 */
[----:B------:R-:W-:-:S02]  /*3e490*/  VIADD R24, R32, 0xfffffdf5 ;  /* 0xfffffdf520187836 */ /* 0x000fc40000000000 */
[C---:B------:R-:W-:Y:S01]  /*3e4a0*/  VIADD R25, R242.reuse, 0x100000 ;  /* 0x00100000f2197836 */ /* 0x040fe20000000000 */
[C---:B-1----:R-:W-:Y:S01]  /*3e4b0*/  IADD3 R13, R242.reuse, 0x100000, RZ ;  /* 0x00100000f20d7810 */ /* 0x042fe20007ffe0ff */
[----:B--2---:R-:W-:Y:S01]  /*3e4c0*/  VIADD R12, R242, 0x100000 ;  /* 0x00100000f20c7836 */ /* 0x004fe20000000000 */
[----:B------:R-:W-:Y:S01]  /*3e4d0*/  ISETP.GE.U32.AND P0, PT, R24, 0x7ffffd76, PT ;  /* 0x7ffffd761800780c */ /* 0x000fe20003f06070 */
[----:B------:R-:W-:Y:S01]  /*3e4e0*/  VIADD R24, R242, 0x100000 ;  /* 0x00100000f2187836 */ /* 0x000fe20000000000 */
[----:B---3--:R-:W-:Y:S01]  /*3e4f0*/  LDGSTS.E [R243+-0x63ff4], desc[UR8][R50.64], !P4 ;  /* 0x9c00c00032f37fae */ /* 0x008fe2000e121848 */
[----:B------:R-:W-:Y:S01]  /*3e500*/  IADD3 R26, R26, -0x22b, RZ ;  /* 0xfffffdd51a1a7810 */ /* 0x000fe20007ffe0ff */
[----:B------:R-:W1:Y:S03]  /*3e510*/  LDC R32, c[0x0][0x230] ;  /* 0x00008c00ff207b82 */ /* 0x000e660000000800 */
[----:B------:R2:W-:Y:S04]  /*3e520*/  LDGSTS.E [R25+-0x80000], desc[UR8][R226.64], !P2 ;  /* 0x80000000e2197fae */ /* 0x0005e8000d121848 */
[----:B------:R3:W-:Y:S04]  /*3e530*/  LDGSTS.E [R24+-0x7c000], desc[UR8][R228.64], !P2 ;  /* 0x84000000e4187fae */ /* 0x0007e8000d121848 */
[----:B------:R-:W4:Y:S01]  /*3e540*/  LDL.64 R50, [R1+0x958] ;  /* 0x0009580001327983 */ /* 0x000f220000100a00 */
[----:B--2---:R-:W-:-:S02]  /*3e550*/  VIADD R25, R27, 0xfffffdf4 ;  /* 0xfffffdf41b197836 */ /* 0x004fc40000000000 */
[----:B------:R-:W2:Y:S01]  /*3e560*/  LDC R27, c[0x0][0x230] ;  /* 0x00008c00ff1b7b82 */ /* 0x000ea20000000800 */
[----:B---3--:R-:W-:Y:S02]  /*3e570*/  IADD3 R24, R30, -0x229, RZ ;  /* 0xfffffdd71e187810 */ /* 0x008fe40007ffe0ff */
[----:B------:R-:W-:Y:S01]  /*3e580*/  ISETP.GE.U32.AND P2, PT, R25, 0x7ffffd75, PT ;  /* 0x7ffffd751900780c */ /* 0x000fe20003f46070 */
[----:B------:R-:W-:-:S04]  /*3e590*/  VIADD R25, R242, 0x100000 ;  /* 0x00100000f2197836 */ /* 0x000fc80000000000 */
[----:B------:R-:W3:Y:S01]  /*3e5a0*/  LDC R30, c[0x0][0x230] ;  /* 0x00008c00ff1e7b82 */ /* 0x000ee20000000800 */
[----:B------:R1:W-:Y:S04]  /*3e5b0*/  LDGSTS.E [R13+-0x7fffc], desc[UR8][R230.64], !P3 ;  /* 0x80004000e60d7fae */ /* 0x0003e8000d921848 */
[----:B------:R-:W-:Y:S01]  /*3e5c0*/  LDGSTS.E [R12+-0x7bffc], desc[UR8][R232.64], !P3 ;  /* 0x84004000e80c7fae */ /* 0x000fe2000d921848 */
[----:B------:R-:W-:Y:S01]  /*3e5d0*/  ISETP.GE.U32.AND P3, PT, R24, 0x7ffffd58, PT ;  /* 0x7ffffd581800780c */ /* 0x000fe20003f66070 */
[----:B------:R-:W-:Y:S02]  /*3e5e0*/  VIADD R24, R242, 0x100000 ;  /* 0x00100000f2187836 */ /* 0x000fe40000000000 */
[----:B------:R-:W-:Y:S01]  /*3e5f0*/  LDGSTS.E [R12+-0x7fff8], desc[UR8][R234.64], !P0 ;  /* 0x80008000ea0c7fae */ /* 0x000fe2000c121848 */
[----:B-1----:R-:W-:-:S02]  /*3e600*/  VIADD R13, R31, 0xfffffdd6 ;  /* 0xfffffdd61f0d7836 */ /* 0x002fc40000000000 */
[----:B------:R-:W1:Y:S03]  /*3e610*/  LDC R31, c[0x0][0x230] ;  /* 0x00008c00ff1f7b82 */ /* 0x000e660000000800 */
[----:B------:R-:W-:Y:S01]  /*3e620*/  ISETP.GE.U32.AND P4, PT, R13, 0x7ffffd57, PT ;  /* 0x7ffffd570d00780c */ /* 0x000fe20003f86070 */
[----:B------:R-:W-:Y:S01]  /*3e630*/  VIADD R13, R242, 0x100000 ;  /* 0x00100000f20d7836 */ /* 0x000fe20000000000 */
[----:B----4-:R-:W-:Y:S04]  /*3e640*/  LDGSTS.E [R25+-0x7bff8], desc[UR8][R236.64], !P0 ;  /* 0x84008000ec197fae */ /* 0x010fe8000c121848 */
[----:B------:R-:W-:Y:S04]  /*3e650*/  LDGSTS.E [R24+-0x7fff4], desc[UR8][R238.64], !P2 ;  /* 0x8000c000ee187fae */ /* 0x000fe8000d121848 */
[----:B------:R-:W-:Y:S04]  /*3e660*/  LDGSTS.E [R13+-0x7bff4], desc[UR8][R240.64], !P2 ;  /* 0x8400c000f00d7fae */ /* 0x000fe8000d121848 */
[----:B------:R-:W-:Y:S01]  /*3e670*/  LDGSTS.E [R12+-0x78000], desc[UR8][R66.64], !P3 ;  /* 0x88000000420c7fae */ /* 0x000fe2000d921848 */
[----:B------:R-:W-:-:S03]  /*3e680*/  ISETP.GE.U32.AND P0, PT, R26, 0x7ffffd56, PT ;  /* 0x7ffffd561a00780c */ /* 0x000fc60003f06070 */
[----:B------:R-:W4:Y:S01]  /*3e690*/  LDL.64 R66, [R1+0x978] ;  /* 0x0009780001427983 */ /* 0x000f220000100a00 */
[----:B------:R-:W-:Y:S02]  /*3e6a0*/  IADD3 R26, R28, -0x22c, RZ ;  /* 0xfffffdd41c1a7810 */ /* 0x000fe40007ffe0ff */
[----:B------:R-:W1:Y:S01]  /*3e6b0*/  LDC R28, c[0x0][0x230] ;  /* 0x00008c00ff1c7b82 */ /* 0x000e620000000800 */
[----:B------:R-:W-:Y:S01]  /*3e6c0*/  LDGSTS.E [R25+-0x74000], desc[UR8][R64.64], !P3 ;  /* 0x8c00000040197fae */ /* 0x000fe2000d921848 */
[----:B------:R-:W-:-:S03]  /*3e6d0*/  ISETP.GE.U32.AND P2, PT, R26, 0x7ffffd55, PT ;  /* 0x7ffffd551a00780c */ /* 0x000fc60003f46070 */
[----:B------:R2:W-:Y:S04]  /*3e6e0*/  LDGSTS.E [R24+-0x77ffc], desc[UR8][R60.64], !P4 ;  /* 0x880040003c187fae */ /* 0x0005e8000e121848 */
[----:B------:R-:W-:Y:S04]  /*3e6f0*/  LDGSTS.E [R13+-0x73ffc], desc[UR8][R50.64], !P4 ;  /* 0x8c004000320d7fae */ /* 0x000fe8000e121848 */
[----:B------:R-:W3:Y:S04]  /*3e700*/  LDL.64 R64, [R1+0xb58] ;  /* 0x000b580001407983 */ /* 0x000ee80000100a00 */
[----:B------:R-:W3:Y:S04]  /*3e710*/  LDL.64 R60, [R1+0xb68] ;  /* 0x000b6800013c7983 */ /* 0x000ee80000100a00 */
[----:B------:R-:W3:Y:S01]  /*3e720*/  LDL.64 R50, [R1+0xb78] ;  /* 0x000b780001327983 */ /* 0x000ee20000100a00 */
[----:B------:R-:W-:-:S03]  /*3e730*/  VIADD R26, R242, 0x100000 ;  /* 0x00100000f21a7836 */ /* 0x000fc60000000000 */
[----:B------:R-:W-:Y:S04]  /*3e740*/  LDGSTS.E [R12+-0x77ff8], desc[UR8][R74.64], !P0 ;  /* 0x880080004a0c7fae */ /* 0x000fe8000c121848 */
[----:B------:R-:W-:Y:S04]  /*3e750*/  LDGSTS.E [R13+-0x73ff8], desc[UR8][R68.64], !P0 ;  /* 0x8c008000440d7fae */ /* 0x000fe8000c121848 */
[----:B------:R-:W-:Y:S04]  /*3e760*/  LDGSTS.E [R12+-0x77ff4], desc[UR8][R58.64], !P2 ;  /* 0x8800c0003a0c7fae */ /* 0x000fe8000d121848 */
[----:B------:R-:W3:Y:S04]  /*3e770*/  LDL.64 R74, [R1+0xb88] ;  /* 0x000b8800014a7983 */ /* 0x000ee80000100a00 */
[----:B------:R-:W3:Y:S04]  /*3e780*/  LDL.64 R68, [R1+0xbb8] ;  /* 0x000bb80001447983 */ /* 0x000ee80000100a00 */
[----:B------:R-:W3:Y:S04]  /*3e790*/  LDL.64 R58, [R1+0xb98] ;  /* 0x000b9800013a7983 */ /* 0x000ee80000100a00 */
[----:B----4-:R-:W-:Y:S04]  /*3e7a0*/  LDGSTS.E [R26+-0x73ff4], desc[UR8][R66.64], !P2 ;  /* 0x8c00c000421a7fae */ /* 0x010fe8000d121848 */
[----:B------:R-:W4:Y:S01]  /*3e7b0*/  LDL.64 R66, [R1+0x1520] ;  /* 0x0015200001427983 */ /* 0x000f220000100a00 */
[----:B--2---:R-:W-:-:S02]  /*3e7c0*/  VIADD R24, R27, 0xfffffdb7 ;  /* 0xfffffdb71b187836 */ /* 0x004fc40000000000 */
[----:B------:R-:W-:Y:S01]  /*3e7d0*/  VIADD R25, R29, 0xfffffdb6 ;  /* 0xfffffdb61d197836 */ /* 0x000fe20000000000 */
[----:B------:R-:W2:Y:S02]  /*3e7e0*/  LDC R27, c[0x0][0x230] ;  /* 0x00008c00ff1b7b82 */ /* 0x000ea40000000800 */
[----:B------:R-:W-:Y:S02]  /*3e7f0*/  ISETP.GE.U32.AND P3, PT, R24, 0x7ffffd38, PT ;  /* 0x7ffffd381800780c */ /* 0x000fe40003f66070 */
[----:B---3--:R-:W-:Y:S02]  /*3e800*/  IADD3 R24, R30, -0x24b, RZ ;  /* 0xfffffdb51e187810 */ /* 0x008fe40007ffe0ff */
[----:B------:R-:W-:Y:S01]  /*3e810*/  ISETP.GE.U32.AND P4, PT, R25, 0x7ffffd37, PT ;  /* 0x7ffffd371900780c */ /* 0x000fe20003f86070 */
[----:B------:R-:W-:Y:S01]  /*3e820*/  VIADD R25, R242, 0x100000 ;  /* 0x00100000f2197836 */ /* 0x000fe20000000000 */
[----:B------:R-:W-:Y:S01]  /*3e830*/  ISETP.GE.U32.AND P0, PT, R24, 0x7ffffd36, PT ;  /* 0x7ffffd361800780c */ /* 0x000fe20003f06070 */
[----:B------:R-:W3:Y:S01]  /*3e840*/  LDC R30, c[0x0][0x230] ;  /* 0x00008c00ff1e7b82 */ /* 0x000ee20000000800 */
[----:B------:R-:W-:-:S05]  /*3e850*/  IADD3 R24, R242, 0x100000, RZ ;  /* 0x00100000f2187810 */ /* 0x000fca0007ffe0ff */
[----:B------:R1:W-:Y:S02]  /*3e860*/  LDGSTS.E [R25+-0x70000], desc[UR8][R78.64], !P3 ;  /* 0x900000004e197fae */ /* 0x0003e4000d921848 */
[----:B------:R-:W3:Y:S02]  /*3e870*/  LDC R29, c[0x0][0x230] ;  /* 0x00008c00ff1d7b82 */ /* 0x000ee40000000800 */
[----:B------:R2:W-:Y:S04]  /*3e880*/  LDGSTS.E [R24+-0x6c000], desc[UR8][R64.64], !P3 ;  /* 0x9400000040187fae */ /* 0x0005e8000d921848 */
[----:B------:R2:W-:Y:S01]  /*3e890*/  LDGSTS.E [R13+-0x6fffc], desc[UR8][R60.64], !P4 ;  /* 0x900040003c0d7fae */ /* 0x0005e2000e121848 */
[----:B-1----:R-:W-:-:S03]  /*3e8a0*/  VIADD R25, R28, 0xfffffdb4 ;  /* 0xfffffdb41c197836 */ /* 0x002fc60000000000 */
[----:B------:R-:W-:Y:S01]  /*3e8b0*/  LDGSTS.E [R12+-0x6bffc], desc[UR8][R50.64], !P4 ;  /* 0x94004000320c7fae */ /* 0x000fe2000e121848 */
[----:B--2---:R-:W-:Y:S01]  /*3e8c0*/  VIADD R26, R27, 0xfffffd95 ;  /* 0xfffffd951b1a7836 */ /* 0x004fe20000000000 */
[----:B------:R-:W1:Y:S01]  /*3e8d0*/  LDC R28, c[0x0][0x230] ;  /* 0x00008c00ff1c7b82 */ /* 0x000e620000000800 */
[----:B------:R-:W-:Y:S01]  /*3e8e0*/  VIADD R24, R31, 0xfffffd97 ;  /* 0xfffffd971f187836 */ /* 0x000fe20000000000 */
[----:B------:R-:W2:Y:S01]  /*3e8f0*/  LDL.64 R64, [R1+0x1528] ;  /* 0x0015280001407983 */ /* 0x000ea20000100a00 */
[----:B------:R-:W-:-:S03]  /*3e900*/  ISETP.GE.U32.AND P2, PT, R25, 0x7ffffd35, PT ;  /* 0x7ffffd351900780c */ /* 0x000fc60003f46070 */
[----:B------:R-:W2:Y:S01]  /*3e910*/  LDL.64 R60, [R1+0x1530] ;  /* 0x00153000013c7983 */ /* 0x000ea20000100a00 */
[----:B------:R-:W-:-:S03]  /*3e920*/  ISETP.GE.U32.AND P3, PT, R24, 0x7ffffd18, PT ;  /* 0x7ffffd181800780c */ /* 0x000fc60003f66070 */
[----:B------:R-:W2:Y:S01]  /*3e930*/  LDL.64 R50, [R1+0x1538] ;  /* 0x0015380001327983 */ /* 0x000ea20000100a00 */
[----:B------:R-:W-:Y:S01]  /*3e940*/  IADD3 R13, R32, -0x26a, RZ ;  /* 0xfffffd96200d7810 */ /* 0x000fe20007ffe0ff */
[C---:B------:R-:W-:Y:S01]  /*3e950*/  VIADD R25, R242.reuse, 0x100000 ;  /* 0x00100000f2197836 */ /* 0x040fe20000000000 */
[C---:B------:R-:W-:Y:S01]  /*3e960*/  IADD3 R24, R242.reuse, 0x100000, RZ ;  /* 0x00100000f2187810 */ /* 0x040fe20007ffe0ff */
[----:B------:R-:W-:Y:S01]  /*3e970*/  LDGSTS.E [R12+-0x6fff8], desc[UR8][R74.64], !P0 ;  /* 0x900080004a0c7fae */ /* 0x000fe2000c121848 */
[----:B------:R-:W-:Y:S01]  /*3e980*/  ISETP.GE.U32.AND P4, PT, R13, 0x7ffffd17, PT ;  /* 0x7ffffd170d00780c */ /* 0x000fe20003f86070 */
[----:B------:R-:W-:Y:S01]  /*3e990*/  VIADD R13, R242, 0x100000 ;  /* 0x00100000f20d7836 */ /* 0x000fe20000000000 */
[----:B------:R-:W1:Y:S01]  /*3e9a0*/  LDC R32, c[0x0][0x230] ;  /* 0x00008c00ff207b82 */ /* 0x000e620000000800 */
[----:B------:R-:W-:Y:S04]  /*3e9b0*/  LDGSTS.E [R25+-0x6bff8], desc[UR8][R58.64], !P0 ;  /* 0x940080003a197fae */ /* 0x000fe8000c121848 */
[----:B------:R-:W-:Y:S03]  /*3e9c0*/  LDGSTS.E [R24+-0x6fff4], desc[UR8][R76.64], !P2 ;  /* 0x9000c0004c187fae */ /* 0x000fe6000d121848 */
[----:B------:R-:W1:Y:S01]  /*3e9d0*/  LDC R27, c[0x0][0x230] ;  /* 0x00008c00ff1b7b82 */ /* 0x000e620000000800 */
[----:B------:R-:W2:Y:S04]  /*3e9e0*/  LDL.64 R74, [R1+0x1548] ;  /* 0x00154800014a7983 */ /* 0x000ea80000100a00 */
[----:B------:R-:W-:Y:S03]  /*3e9f0*/  LDGSTS.E [R13+-0x6bff4], desc[UR8][R68.64], !P2 ;  /* 0x9400c000440d7fae */ /* 0x000fe6000d121848 */
[----:B------:R-:W1:Y:S01]  /*3ea00*/  LDC R31, c[0x0][0x230] ;  /* 0x00008c00ff1f7b82 */ /* 0x000e620000000800 */
[----:B------:R-:W2:Y:S04]  /*3ea10*/  LDL.64 R58, [R1+0x1550] ;  /* 0x00155000013a7983 */ /* 0x000ea80000100a00 */
[----:B----4-:R-:W-:Y:S04]  /*3ea20*/  LDGSTS.E [R12+-0x68000], desc[UR8][R66.64], !P3 ;  /* 0x98000000420c7fae */ /* 0x010fe8000d921848 */
[----:B------:R-:W4:Y:S01]  /*3ea30*/  LDL.64 R66, [R1+0x1558] ;  /* 0x0015580001427983 */ /* 0x000f220000100a00 */
[----:B------:R-:W-:Y:S01]  /*3ea40*/  ISETP.GE.U32.AND P0, PT, R26, 0x7ffffd16, PT ;  /* 0x7ffffd161a00780c */ /* 0x000fe20003f06070 */
[----:B---3--:R-:W-:Y:S01]  /*3ea50*/  VIADD R26, R30, 0xfffffd94 ;  /* 0xfffffd941e1a7836 */ /* 0x008fe20000000000 */
[----:B------:R-:W-:Y:S01]  /*3ea60*/  IADD3 R242, R242, 0x100000, RZ ;  /* 0x00100000f2f27810 */ /* 0x000fe20007ffe0ff */
[----:B------:R-:W3:Y:S01]  /*3ea70*/  LDC R30, c[0x0][0x230] ;  /* 0x00008c00ff1e7b82 */ /* 0x000ee20000000800 */
[----:B--2---:R-:W-:Y:S04]  /*3ea80*/  LDGSTS.E [R25+-0x64000], desc[UR8][R64.64], !P3 ;  /* 0x9c00000040197fae */ /* 0x004fe8000d921848 */
[----:B------:R1:W-:Y:S04]  /*3ea90*/  LDGSTS.E [R24+-0x67ffc], desc[UR8][R60.64], !P4 ;  /* 0x980040003c187fae */ /* 0x0003e8000e121848 */
[----:B------:R-:W-:Y:S01]  /*3eaa0*/  LDGSTS.E [R13+-0x63ffc], desc[UR8][R50.64], !P4 ;  /* 0x9c004000320d7fae */ /* 0x000fe2000e121848 */
[----:B------:R-:W-:-:S02]  /*3eab0*/  ISETP.GE.U32.AND P4, PT, R26, 0x7ffffd15, PT ;  /* 0x7ffffd151a00780c */ /* 0x000fc40003f86070 */
[----:B------:R-:W2:Y:S01]  /*3eac0*/  LDC R26, c[0x0][0x230] ;  /* 0x00008c00ff1a7b82 */ /* 0x000ea20000000800 */
[----:B------:R-:W3:Y:S04]  /*3ead0*/  LDL.64 R64, [R1+0x608] ;  /* 0x0006080001407983 */ /* 0x000ee80000100a00 */
[----:B------:R-:W3:Y:S04]  /*3eae0*/  LDL.64 R60, [R1+0x710] ;  /* 0x00071000013c7983 */ /* 0x000ee80000100a00 */
[----:B------:R-:W3:Y:S04]  /*3eaf0*/  LDL.64 R50, [R1+0x718] ;  /* 0x0007180001327983 */ /* 0x000ee80000100a00 */
[----:B------:R-:W-:Y:S04]  /*3eb00*/  LDGSTS.E [R12+-0x67ff8], desc[UR8][R10.64], !P0 ;  /* 0x980080000a0c7fae */ /* 0x000fe8000c121848 */
[----:B------:R2:W-:Y:S04]  /*3eb10*/  LDGSTS.E [R13+-0x63ff8], desc[UR8][R74.64], !P0 ;  /* 0x9c0080004a0d7fae */ /* 0x0005e8000c121848 */
[----:B------:R2:W-:Y:S04]  /*3eb20*/  LDGSTS.E [R12+-0x67ff4], desc[UR8][R58.64], !P4 ;  /* 0x9800c0003a0c7fae */ /* 0x0005e8000e121848 */
[----:B------:R-:W3:Y:S01]  /*3eb30*/  LDL.LU.64 R10, [R1+0x1710] ;  /* 0x00171000010a7983 */ /* 0x000ee20000300a00 */
[----:B-1----:R-:W-:Y:S01]  /*3eb40*/  IADD3 R24, R28, -0x20d, RZ ;  /* 0xfffffdf31c187810 */ /* 0x002fe20007ffe0ff */
[----:B------:R-:W-:Y:S01]  /*3eb50*/  VIADD R25, R29, 0xfffffdf2 ;  /* 0xfffffdf21d197836 */ /* 0x000fe20000000000 */
[----:B------:R-:W1:Y:S01]  /*3eb60*/  LDC R28, c[0x0][0x230] ;  /* 0x00008c00ff1c7b82 */ /* 0x000e620000000800 */
[----:B------:R-:W3:Y:S04]  /*3eb70*/  LDL.64 R68, [R1+0x720] ;  /* 0x0007200001447983 */ /* 0x000ee80000100a00 */
[----:B----4-:R-:W-:Y:S01]  /*3eb80*/  LDGSTS.E [R242+-0x63ff4], desc[UR8][R66.64], !P4 ;  /* 0x9c00c00042f27fae */ /* 0x010fe2000e121848 */
[----:B------:R-:W-:-:S02]  /*3eb90*/  ISETP.GE.U32.AND P2, PT, R24, 0x7ffffd74, PT ;  /* 0x7ffffd741800780c */ /* 0x000fc40003f46070 */
[----:B------:R-:W4:Y:S01]  /*3eba0*/  LDC R29, c[0x0][0x230] ;  /* 0x00008c00ff1d7b82 */ /* 0x000f220000000800 */
[----:B------:R-:W4:Y:S04]  /*3ebb0*/  LDL.64 R58, [R1+0x728] ;  /* 0x00072800013a7983 */ /* 0x000f280000100a00 */
[----:B------:R-:W4:Y:S04]  /*3ebc0*/  LDL.64 R78, [R1+0x730] ;  /* 0x00073000014e7983 */ /* 0x000f280000100a00 */
[----:B------:R-:W4:Y:S01]  /*3ebd0*/  LDL.64 R242, [R1+0x600] ;  /* 0x0006000001f27983 */ /* 0x000f220000100a00 */
[----:B------:R-:W-:Y:S01]  /*3ebe0*/  ISETP.GE.U32.AND P3, PT, R25, 0x7ffffd73, PT ;  /* 0x7ffffd731900780c */ /* 0x000fe20003f66070 */
[----:B------:R-:W-:-:S02]  /*3ebf0*/  VIADD R24, R32, 0xfffffdf1 ;  /* 0xfffffdf120187836 */ /* 0x000fc40000000000 */
[----:B------:R-:W4:Y:S01]  /*3ec00*/  LDL.64 R74, [R1+0x738] ;  /* 0x00073800014a7983 */ /* 0x000f220000100a00 */
[----:B--2---:R-:W-:Y:S01]  /*3ec10*/  IADD3 R26, R26, -0x22f, RZ ;  /* 0xfffffdd11a1a7810 */ /* 0x004fe20007ffe0ff */
[----:B------:R-:W2:Y:S01]  /*3ec20*/  LDC R32, c[0x0][0x230] ;  /* 0x00008c00ff207b82 */ /* 0x000ea20000000800 */
[----:B------:R-:W-:Y:S01]  /*3ec30*/  ISETP.GE.U32.AND P0, PT, R24, 0x7ffffd72, PT ;  /* 0x7ffffd721800780c */ /* 0x000fe20003f06070 */
[----:B------:R-:W2:Y:S04]  /*3ec40*/  LDL.64 R66, [R1+0x800] ;  /* 0x0008000001427983 */ /* 0x000ea80000100a00 */
[----:B------:R-:W2:Y:S01]  /*3ec50*/  LDL.64 R76, [R1+0x928] ;  /* 0x00092800014c7983 */ /* 0x000ea20000100a00 */
[C---:B---3--:R-:W-:Y:S01]  /*3ec60*/  VIADD R25, R11.reuse, 0x100000 ;  /* 0x001000000b197836 */ /* 0x048fe20000000000 */
[C---:B------:R-:W-:Y:S01]  /*3ec70*/  IADD3 R13, R11.reuse, 0x100000, RZ ;  /* 0x001000000b0d7810 */ /* 0x040fe20007ffe0ff */
[----:B------:R-:W-:-:S02]  /*3ec80*/  VIADD R24, R11, 0x100000 ;  /* 0x001000000b187836 */ /* 0x000fc40000000000 */
[----:B------:R-:W-:Y:S01]  /*3ec90*/  VIADD R12, R11, 0x100000 ;  /* 0x001000000b0c7836 */ /* 0x000fe20000000000 */
[----:B----4-:R3:W-:Y:S04]  /*3eca0*/  LDGSTS.E [R25+-0x80000], desc[UR8][R242.64], !P2 ;  /* 0x80000000f2197fae */ /* 0x0107e8000d121848 */
[----:B------:R4:W-:Y:S04]  /*3ecb0*/  LDGSTS.E [R24+-0x7c000], desc[UR8][R64.64], !P2 ;  /* 0x8400000040187fae */ /* 0x0009e8000d121848 */
[----:B------:R1:W-:Y:S04]  /*3ecc0*/  LDGSTS.E [R13+-0x7fffc], desc[UR8][R60.64], !P3 ;  /* 0x800040003c0d7fae */ /* 0x0003e8000d921848 */
[----:B------:R-:W-:Y:S04]  /*3ecd0*/  LDGSTS.E [R12+-0x7bffc], desc[UR8][R50.64], !P3 ;  /* 0x84004000320c7fae */ /* 0x000fe8000d921848 */
[----:B------:R-:W2:Y:S04]  /*3ece0*/  LDL.64 R64, [R1+0x808] ;  /* 0x0008080001407983 */ /* 0x000ea80000100a00 */
[----:B------:R-:W2:Y:S04]  /*3ecf0*/  LDL.64 R60, [R1+0x910] ;  /* 0x00091000013c7983 */ /* 0x000ea80000100a00 */
[----:B------:R-:W2:Y:S01]  /*3ed00*/  LDL.64 R50, [R1+0x918] ;  /* 0x0009180001327983 */ /* 0x000ea20000100a00 */
[----:B---3--:R-:W-:Y:S01]  /*3ed10*/  VIADD R25, R27, 0xfffffdf0 ;  /* 0xfffffdf01b197836 */ /* 0x008fe20000000000 */
[----:B----4-:R-:W-:Y:S01]  /*3ed20*/  IADD3 R24, R30, -0x22d, RZ ;  /* 0xfffffdd31e187810 */ /* 0x010fe20007ffe0ff */
[----:B-1----:R-:W-:Y:S01]  /*3ed30*/  VIADD R13, R31, 0xfffffdd2 ;  /* 0xfffffdd21f0d7836 */ /* 0x002fe20000000000 */
[----:B------:R-:W-:Y:S01]  /*3ed40*/  LDGSTS.E [R12+-0x7fff8], desc[UR8][R68.64], !P0 ;  /* 0x80008000440c7fae */ /* 0x000fe2000c121848 */
[----:B------:R-:W1:Y:S01]  /*3ed50*/  LDC R27, c[0x0][0x230] ;  /* 0x00008c00ff1b7b82 */ /* 0x000e620000000800 */
[----:B------:R-:W-:Y:S01]  /*3ed60*/  ISETP.GE.U32.AND P2, PT, R25, 0x7ffffd71, PT ;  /* 0x7ffffd711900780c */ /* 0x000fe20003f46070 */
[----:B------:R-:W-:Y:S01]  /*3ed70*/  VIADD R25, R11, 0x100000 ;  /* 0x001000000b197836 */ /* 0x000fe20000000000 */
[----:B------:R-:W-:-:S02]  /*3ed80*/  ISETP.GE.U32.AND P3, PT, R24, 0x7ffffd54, PT ;  /* 0x7ffffd541800780c */ /* 0x000fc40003f66070 */
[----:B------:R-:W-:Y:S02]  /*3ed90*/  ISETP.GE.U32.AND P4, PT, R13, 0x7ffffd53, PT ;  /* 0x7ffffd530d00780c */ /* 0x000fe40003f86070 */
[----:B------:R-:W-:Y:S01]  /*3eda0*/  LDGSTS.E [R25+-0x7bff8], desc[UR8][R58.64], !P0 ;  /* 0x840080003a197fae */ /* 0x000fe2000c121848 */
[C---:B------:R-:W-:Y:S01]  /*3edb0*/  VIADD R24, R11.reuse, 0x100000 ;  /* 0x001000000b187836 */ /* 0x040fe20000000000 */
[----:B------:R-:W3:Y:S02]  /*3edc0*/  LDC R30, c[0x0][0x230] ;  /* 0x00008c00ff1e7b82 */ /* 0x000ee40000000800 */
[----:B------:R-:W4:Y:S01]  /*3edd0*/  LDL.64 R68, [R1+0x920] ;  /* 0x0009200001447983 */ /* 0x000f220000100a00 */
[----:B------:R-:W-:-:S03]  /*3ede0*/  VIADD R13, R11, 0x100000 ;  /* 0x001000000b0d7836 */ /* 0x000fc60000000000 */
[----:B------:R-:W-:Y:S02]  /*3edf0*/  LDGSTS.E [R24+-0x7fff4], desc[UR8][R78.64], !P2 ;  /* 0x8000c0004e187fae */ /* 0x000fe4000d121848 */
[----:B------:R-:W3:Y:S02]  /*3ee00*/  LDC R31, c[0x0][0x230] ;  /* 0x00008c00ff1f7b82 */ /* 0x000ee40000000800 */
[----:B------:R-:W3:Y:S04]  /*3ee10*/  LDL.64 R58, [R1+0x930] ;  /* 0x00093000013a7983 */ /* 0x000ee80000100a00 */
[----:B------:R-:W-:Y:S04]  /*3ee20*/  LDGSTS.E [R13+-0x7bff4], desc[UR8][R74.64], !P2 ;  /* 0x8400c0004a0d7fae */ /* 0x000fe8000d121848 */
[----:B--2---:R-:W-:Y:S01]  /*3ee30*/  LDGSTS.E [R12+-0x78000], desc[UR8][R66.64], !P3 ;  /* 0x88000000420c7fae */ /* 0x004fe2000d921848 */
[----:B------:R-:W-:-:S03]  /*3ee40*/  ISETP.GE.U32.AND P0, PT, R26, 0x7ffffd52, PT ;  /* 0x7ffffd521a00780c */ /* 0x000fc60003f06070 */
[----:B------:R-:W2:Y:S04]  /*3ee50*/  LDL.64 R78, [R1+0xb30] ;  /* 0x000b3000014e7983 */ /* 0x000ea80000100a00 */
[----:B------:R-:W2:Y:S04]  /*3ee60*/  LDL.64 R74, [R1+0x938] ;  /* 0x00093800014a7983 */ /* 0x000ea80000100a00 */
[----:B------:R-:W2:Y:S04]  /*3ee70*/  LDL.64 R66, [R1+0xa00] ;  /* 0x000a000001427983 */ /* 0x000ea80000100a00 */
[----:B------:R-:W-:Y:S04]  /*3ee80*/  LDGSTS.E [R25+-0x74000], desc[UR8][R64.64], !P3 ;  /* 0x8c00000040197fae */ /* 0x000fe8000d921848 */
[----:B------:R1:W-:Y:S04]  /*3ee90*/  LDGSTS.E [R24+-0x77ffc], desc[UR8][R60.64], !P4 ;  /* 0x880040003c187fae */ /* 0x0003e8000e121848 */
[----:B------:R-:W-:Y:S04]  /*3eea0*/  LDGSTS.E [R13+-0x73ffc], desc[UR8][R50.64], !P4 ;  /* 0x8c004000320d7fae */ /* 0x000fe8000e121848 */
[----:B------:R-:W2:Y:S04]  /*3eeb0*/  LDL.64 R64, [R1+0xa08] ;  /* 0x000a080001407983 */ /* 0x000ea80000100a00 */
[----:B------:R-:W2:Y:S04]  /*3eec0*/  LDL.64 R60, [R1+0xb10] ;  /* 0x000b1000013c7983 */ /* 0x000ea80000100a00 */
[----:B------:R-:W2:Y:S01]  /*3eed0*/  LDL.64 R50, [R1+0xb18] ;  /* 0x000b180001327983 */ /* 0x000ea20000100a00 */
[----:B------:R-:W-:Y:S01]  /*3eee0*/  IADD3 R26, R28, -0x230, RZ ;  /* 0xfffffdd01c1a7810 */ /* 0x000fe20007ffe0ff */
[----:B-1----:R-:W-:Y:S01]  /*3eef0*/  VIADD R24, R27, 0xfffffdb3 ;  /* 0xfffffdb31b187836 */ /* 0x002fe20000000000 */
[----:B------:R-:W1:Y:S01]  /*3ef00*/  LDC R28, c[0x0][0x230] ;  /* 0x00008c00ff1c7b82 */ /* 0x000e620000000800 */
[----:B------:R-:W-:Y:S01]  /*3ef10*/  VIADD R25, R29, 0xfffffdb2 ;  /* 0xfffffdb21d197836 */ /* 0x000fe20000000000 */
[----:B------:R-:W-:Y:S01]  /*3ef20*/  ISETP.GE.U32.AND P2, PT, R26, 0x7ffffd51, PT ;  /* 0x7ffffd511a00780c */ /* 0x000fe20003f46070 */
[----:B----4-:R-:W-:Y:S01]  /*3ef30*/  LDGSTS.E [R12+-0x77ff8], desc[UR8][R68.64], !P0 ;  /* 0x88008000440c7fae */ /* 0x010fe2000c121848 */
[----:B------:R-:W-:-:S02]  /*3ef40*/  ISETP.GE.U32.AND P3, PT, R24, 0x7ffffd34, PT ;  /* 0x7ffffd341800780c */ /* 0x000fc40003f66070 */
[----:B------:R-:W-:Y:S01]  /*3ef50*/  ISETP.GE.U32.AND P4, PT, R25, 0x7ffffd33, PT ;  /* 0x7ffffd331900780c */ /* 0x000fe20003f86070 */
[----:B------:R-:W-:Y:S01]  /*3ef60*/  LDGSTS.E [R13+-0x73ff8], desc[UR8][R76.64], !P0 ;  /* 0x8c0080004c0d7fae */ /* 0x000fe2000c121848 */
[----:B---3--:R-:W-:Y:S01]  /*3ef70*/  IADD3 R24, R30, -0x24f, RZ ;  /* 0xfffffdb11e187810 */ /* 0x008fe20007ffe0ff */
[C---:B------:R-:W-:Y:S01]  /*3ef80*/  VIADD R26, R11.reuse, 0x100000 ;  /* 0x001000000b1a7836 */ /* 0x040fe20000000000 */
[----:B------:R-:W3:Y:S01]  /*3ef90*/  LDC R27, c[0x0][0x230] ;  /* 0x00008c00ff1b7b82 */ /* 0x000ee20000000800 */
[----:B------:R-:W4:Y:S07]  /*3efa0*/  LDL.64 R68, [R1+0xb20] ;  /* 0x000b200001447983 */ /* 0x000f2e0000100a00 */
[----:B------:R-:W3:Y:S01]  /*3efb0*/  LDC R29, c[0x0][0x230] ;  /* 0x00008c00ff1d7b82 */ /* 0x000ee20000000800 */
[----:B------:R-:W-:Y:S01]  /*3efc0*/  LDGSTS.E [R12+-0x77ff4], desc[UR8][R58.64], !P2 ;  /* 0x8800c0003a0c7fae */ /* 0x000fe2000d121848 */
[----:B------:R-:W-:Y:S01]  /*3efd0*/  VIADD R25, R11, 0x100000 ;  /* 0x001000000b197836 */ /* 0x000fe20000000000 */
[----:B------:R-:W-:-:S02]  /*3efe0*/  ISETP.GE.U32.AND P0, PT, R24, 0x7ffffd32, PT ;  /* 0x7ffffd321800780c */ /* 0x000fc40003f06070 */
[----:B------:R-:W-:Y:S01]  /*3eff0*/  IADD3 R24, R11, 0x100000, RZ ;  /* 0x001000000b187810 */ /* 0x000fe20007ffe0ff */
[----:B------:R-:W3:Y:S02]  /*3f000*/  LDL.64 R76, [R1+0x1508] ;  /* 0x00150800014c7983 */ /* 0x000ee40000100a00 */
[----:B------:R-:W3:Y:S02]  /*3f010*/  LDC R30, c[0x0][0x230] ;  /* 0x00008c00ff1e7b82 */ /* 0x000ee40000000800 */
[----:B--2---:R-:W-:Y:S04]  /*3f020*/  LDGSTS.E [R26+-0x73ff4], desc[UR8][R74.64], !P2 ;  /* 0x8c00c0004a1a7fae */ /* 0x004fe8000d121848 */
[----:B------:R-:W2:Y:S04]  /*3f030*/  LDL.64 R58, [R1+0xb28] ;  /* 0x000b2800013a7983 */ /* 0x000ea80000100a00 */
[----:B------:R1:W-:Y:S04]  /*3f040*/  LDGSTS.E [R25+-0x70000], desc[UR8][R66.64], !P3 ;  /* 0x9000000042197fae */ /* 0x0003e8000d921848 */
[----:B------:R-:W2:Y:S04]  /*3f050*/  LDL.64 R74, [R1+0xb38] ;  /* 0x000b3800014a7983 */ /* 0x000ea80000100a00 */
[----:B------:R-:W2:Y:S04]  /*3f060*/  LDL.64 R66, [R1+0x14e0] ;  /* 0x0014e00001427983 */ /* 0x000ea80000100a00 */
[----:B------:R1:W-:Y:S04]  /*3f070*/  LDGSTS.E [R24+-0x6c000], desc[UR8][R64.64], !P3 ;  /* 0x9400000040187fae */ /* 0x0003e8000d921848 */
[----:B------:R1:W-:Y:S04]  /*3f080*/  LDGSTS.E [R13+-0x6fffc], desc[UR8][R60.64], !P4 ;  /* 0x900040003c0d7fae */ /* 0x0003e8000e121848 */
[----:B------:R-:W-:Y:S04]  /*3f090*/  LDGSTS.E [R12+-0x6bffc], desc[UR8][R50.64], !P4 ;  /* 0x94004000320c7fae */ /* 0x000fe8000e121848 */
[----:B------:R-:W2:Y:S04]  /*3f0a0*/  LDL.64 R64, [R1+0x14e8] ;  /* 0x0014e80001407983 */ /* 0x000ea80000100a00 */
[----:B------:R-:W2:Y:S04]  /*3f0b0*/  LDL.64 R60, [R1+0x14f0] ;  /* 0x0014f000013c7983 */ /* 0x000ea80000100a00 */
[----:B------:R-:W2:Y:S01]  /*3f0c0*/  LDL.64 R50, [R1+0x14f8] ;  /* 0x0014f80001327983 */ /* 0x000ea20000100a00 */
[----:B-1----:R-:W-:-:S02]  /*3f0d0*/  VIADD R25, R28, 0xfffffdb0 ;  /* 0xfffffdb01c197836 */ /* 0x002fc40000000000 */
[----:B------:R-:W-:Y:S01]  /*3f0e0*/  VIADD R24, R31, 0xfffffd93 ;  /* 0xfffffd931f187836 */ /* 0x000fe20000000000 */
[----:B------:R-:W-:Y:S01]  /*3f0f0*/  IADD3 R13, R32, -0x26e, RZ ;  /* 0xfffffd92200d7810 */ /* 0x000fe20007ffe0ff */
[----:B------:R-:W1:Y:S01]  /*3f100*/  LDC R28, c[0x0][0x230] ;  /* 0x00008c00ff1c7b82 */ /* 0x000e620000000800 */
[----:B------:R-:W-:Y:S01]  /*3f110*/  ISETP.GE.U32.AND P2, PT, R25, 0x7ffffd31, PT ;  /* 0x7ffffd311900780c */ /* 0x000fe20003f46070 */
[----:B------:R-:W-:Y:S01]  /*3f120*/  VIADD R25, R11, 0x100000 ;  /* 0x001000000b197836 */ /* 0x000fe20000000000 */
[----:B------:R-:W-:Y:S01]  /*3f130*/  ISETP.GE.U32.AND P3, PT, R24, 0x7ffffd14, PT ;  /* 0x7ffffd141800780c */ /* 0x000fe20003f66070 */
[----:B----4-:R-:W-:Y:S01]  /*3f140*/  LDGSTS.E [R12+-0x6fff8], desc[UR8][R68.64], !P0 ;  /* 0x90008000440c7fae */ /* 0x010fe2000c121848 */
[----:B------:R-:W-:Y:S01]  /*3f150*/  ISETP.GE.U32.AND P4, PT, R13, 0x7ffffd13, PT ;  /* 0x7ffffd130d00780c */ /* 0x000fe20003f86070 */
[C---:B------:R-:W-:Y:S01]  /*3f160*/  VIADD R13, R11.reuse, 0x100000 ;  /* 0x001000000b0d7836 */ /* 0x040fe20000000000 */
[----:B------:R-:W-:Y:S01]  /*3f170*/  IADD3 R24, R11, 0x100000, RZ ;  /* 0x001000000b187810 */ /* 0x000fe20007ffe0ff */
[----:B------:R-:W4:Y:S01]  /*3f180*/  LDC R32, c[0x0][0x230] ;  /* 0x00008c00ff207b82 */ /* 0x000f220000000800 */
[----:B------:R-:W4:Y:S01]  /*3f190*/  LDL.64 R68, [R1+0x1500] ;  /* 0x0015000001447983 */ /* 0x000f220000100a00 */
[----:B---3--:R-:W-:-:S06]  /*3f1a0*/  VIADD R26, R27, 0xfffffd91 ;  /* 0xfffffd911b1a7836 */ /* 0x008fcc0000000000 */
[----:B------:R-:W3:Y:S01]  /*3f1b0*/  LDC R31, c[0x0][0x230] ;  /* 0x00008c00ff1f7b82 */ /* 0x000ee20000000800 */
[----:B--2---:R-:W-:Y:S04]  /*3f1c0*/  LDGSTS.E [R25+-0x6bff8], desc[UR8][R58.64], !P0 ;  /* 0x940080003a197fae */ /* 0x004fe8000c121848 */
[----:B------:R-:W-:Y:S03]  /*3f1d0*/  LDGSTS.E [R24+-0x6fff4], desc[UR8][R78.64], !P2 ;  /* 0x9000c0004e187fae */ /* 0x000fe6000d121848 */
[----:B------:R-:W2:Y:S01]  /*3f1e0*/  LDC R27, c[0x0][0x230] ;  /* 0x00008c00ff1b7b82 */ /* 0x000ea20000000800 */
[----:B------:R-:W-:Y:S04]  /*3f1f0*/  LDGSTS.E [R13+-0x6bff4], desc[UR8][R74.64], !P2 ;  /* 0x9400c0004a0d7fae */ /* 0x000fe8000d121848 */
[----:B------:R-:W3:Y:S04]  /*3f200*/  LDL.64 R58, [R1+0x1510] ;  /* 0x00151000013a7983 */ /* 0x000ee80000100a00 */
[----:B------:R-:W-:Y:S04]  /*3f210*/  LDGSTS.E [R12+-0x68000], desc[UR8][R66.64], !P3 ;  /* 0x98000000420c7fae */ /* 0x000fe8000d921848 */
[----:B------:R-:W2:Y:S01]  /*3f220*/  LDL.64 R74, [R1+0x1518] ;  /* 0x00151800014a7983 */ /* 0x000ea20000100a00 */
[----:B------:R-:W-:-:S03]  /*3f230*/  ISETP.GE.U32.AND P0, PT, R26, 0x7ffffd12, PT ;  /* 0x7ffffd121a00780c */ /* 0x000fc60003f06070 */
        /* <DEDUP_REMOVED lines=8> */
[----:B------:R-:W-:Y:S01]  /*3f2c0*/  VIADD R26, R30, 0xfffffd90 ;  /* 0xfffffd901e1a7836 */ /* 0x000fe20000000000 */
[----:B-1----:R-:W-:Y:S01]  /*3f2d0*/  IADD3 R24, R28, -0x211, RZ ;  /* 0xfffffdef1c187810 */ /* 0x002fe20007ffe0ff */
[----:B------:R-:W-:Y:S01]  /*3f2e0*/  VIADD R25, R29, 0xfffffdee ;  /* 0xfffffdee1d197836 */ /* 0x000fe20000000000 */
[----:B------:R-:W1:Y:S02]  /*3f2f0*/  LDC R30, c[0x0][0x230] ;  /* 0x00008c00ff1e7b82 */ /* 0x000e640000000800 */
[----:B------:R-:W-:-:S02]  /*3f300*/  ISETP.GE.U32.AND P4, PT, R26, 0x7ffffd11, PT ;  /* 0x7ffffd111a00780c */ /* 0x000fc40003f86070 */
[----:B------:R-:W-:Y:S01]  /*3f310*/  ISETP.GE.U32.AND P2, PT, R24, 0x7ffffd70, PT ;  /* 0x7ffffd701800780c */ /* 0x000fe20003f46070 */
[----:B----4-:R-:W-:Y:S01]  /*3f320*/  LDGSTS.E [R12+-0x67ff8], desc[UR8][R68.64], !P0 ;  /* 0x98008000440c7fae */ /* 0x010fe2000c121848 */
[----:B------:R-:W-:Y:S01]  /*3f330*/  VIADD R24, R32, 0xfffffded ;  /* 0xfffffded20187836 */ /* 0x000fe20000000000 */
[----:B------:R-:W-:Y:S01]  /*3f340*/  ISETP.GE.U32.AND P3, PT, R25, 0x7ffffd6f, PT ;  /* 0x7ffffd6f1900780c */ /* 0x000fe20003f66070 */
[----:B------:R-:W4:Y:S01]  /*3f350*/  LDC R26, c[0x0][0x230] ;  /* 0x00008c00ff1a7b82 */ /* 0x000f220000000800 */
[----:B------:R3:W-:Y:S01]  /*3f360*/  LDGSTS.E [R13+-0x63ff8], desc[UR8][R76.64], !P0 ;  /* 0x9c0080004c0d7fae */ /* 0x0007e2000c121848 */
[----:B------:R-:W-:Y:S02]  /*3f370*/  IADD3 R25, R11, 0x100000, RZ ;  /* 0x001000000b197810 */ /* 0x000fe40007ffe0ff */
[----:B------:R-:W-:Y:S01]  /*3f380*/  ISETP.GE.U32.AND P0, PT, R24, 0x7ffffd6e, PT ;  /* 0x7ffffd6e1800780c */ /* 0x000fe20003f06070 */
[----:B------:R-:W-:-:S03]  /*3f390*/  VIADD R24, R10, 0x100000 ;  /* 0x001000000a187836 */ /* 0x000fc60000000000 */
[----:B------:R-:W1:Y:S01]  /*3f3a0*/  LDC R29, c[0x0][0x230] ;  /* 0x00008c00ff1d7b82 */ /* 0x000e620000000800 */
[----:B------:R-:W4:Y:S04]  /*3f3b0*/  LDL.64 R68, [R1+0x630] ;  /* 0x0006300001447983 */ /* 0x000f280000100a00 */
[----:B---3--:R3:W-:Y:S01]  /*3f3c0*/  LDGSTS.E [R12+-0x67ff4], desc[UR8][R58.64], !P4 ;  /* 0x9800c0003a0c7fae */ /* 0x0087e2000e121848 */
[C---:B------:R-:W-:Y:S02]  /*3f3d0*/  VIADD R13, R10.reuse, 0x100000 ;  /* 0x001000000a0d7836 */ /* 0x040fe40000000000 */
[C---:B------:R-:W-:Y:S01]  /*3f3e0*/  VIADD R11, R10.reuse, 0x100000 ;  /* 0x001000000a0b7836 */ /* 0x040fe20000000000 */
[----:B------:R-:W4:Y:S01]  /*3f3f0*/  LDL.64 R76, [R1+0x648] ;  /* 0x00064800014c7983 */ /* 0x000f220000100a00 */
[----:B------:R-:W1:Y:S03]  /*3f400*/  LDC R28, c[0x0][0x230] ;  /* 0x00008c00ff1c7b82 */ /* 0x000e660000000800 */
[----:B--2---:R-:W-:Y:S04]  /*3f410*/  LDGSTS.E [R25+-0x63ff4], desc[UR8][R74.64], !P4 ;  /* 0x9c00c0004a197fae */ /* 0x004fe8000e121848 */
[----:B------:R-:W2:Y:S01]  /*3f420*/  LDL.64 R58, [R1+0x638] ;  /* 0x00063800013a7983 */ /* 0x000ea20000100a00 */
[----:B---3--:R-:W-:Y:S01]  /*3f430*/  IADD3 R12, R10, 0x100000, RZ ;  /* 0x001000000a0c7810 */ /* 0x008fe20007ffe0ff */
[----:B------:R-:W3:Y:S02]  /*3f440*/  LDC R32, c[0x0][0x230] ;  /* 0x00008c00ff207b82 */ /* 0x000ee40000000800 */
[----:B------:R4:W-:Y:S04]  /*3f450*/  LDGSTS.E [R24+-0x80000], desc[UR8][R66.64], !P2 ;  /* 0x8000000042187fae */ /* 0x0009e8000d121848 */
[----:B------:R-:W3:Y:S04]  /*3f460*/  LDL.64 R74, [R1+0x830] ;  /* 0x00083000014a7983 */ /* 0x000ee80000100a00 */
[----:B------:R-:W3:Y:S04]  /*3f470*/  LDL.64 R66, [R1+0x810] ;  /* 0x0008100001427983 */ /* 0x000ee80000100a00 */
[----:B------:R1:W-:Y:S04]  /*3f480*/  LDGSTS.E [R13+-0x7c000], desc[UR8][R64.64], !P2 ;  /* 0x84000000400d7fae */ /* 0x0003e8000d121848 */
[----:B------:R1:W-:Y:S04]  /*3f490*/  LDGSTS.E [R12+-0x7fffc], desc[UR8][R60.64], !P3 ;  /* 0x800040003c0c7fae */ /* 0x0003e8000d921848 */
[----:B------:R-:W-:Y:S04]  /*3f4a0*/  LDGSTS.E [R11+-0x7bffc], desc[UR8][R50.64], !P3 ;  /* 0x84004000320b7fae */ /* 0x000fe8000d921848 */
[----:B------:R-:W3:Y:S04]  /*3f4b0*/  LDL.64 R64, [R1+0x818] ;  /* 0x0008180001407983 */ /* 0x000ee80000100a00 */
[----:B------:R-:W3:Y:S04]  /*3f4c0*/  LDL.64 R60, [R1+0x820] ;  /* 0x00082000013c7983 */ /* 0x000ee80000100a00 */
[----:B------:R-:W3:Y:S01]  /*3f4d0*/  LDL.64 R50, [R1+0x828] ;  /* 0x0008280001327983 */ /* 0x000ee20000100a00 */
[----:B----4-:R-:W-:Y:S01]  /*3f4e0*/  VIADD R24, R26, 0xfffffdec ;  /* 0xfffffdec1a187836 */ /* 0x010fe20000000000 */
[----:B-1----:R-:W-:Y:S01]  /*3f4f0*/  IADD3 R13, R30, -0x231, RZ ;  /* 0xfffffdcf1e0d7810 */ /* 0x002fe20007ffe0ff */
[----:B------:R-:W-:Y:S01]  /*3f500*/  VIADD R12, R31, 0xfffffdce ;  /* 0xfffffdce1f0c7836 */ /* 0x000fe20000000000 */
[----:B------:R-:W1:Y:S02]  /*3f510*/  LDC R26, c[0x0][0x230] ;  /* 0x00008c00ff1a7b82 */ /* 0x000e640000000800 */
[----:B------:R-:W-:Y:S01]  /*3f520*/  ISETP.GE.U32.AND P2, PT, R24, 0x7ffffd6d, PT ;  /* 0x7ffffd6d1800780c */ /* 0x000fe20003f46070 */
[----:B------:R-:W-:Y:S01]  /*3f530*/  VIADD R24, R10, 0x100000 ;  /* 0x001000000a187836 */ /* 0x000fe20000000000 */
[----:B------:R-:W-:Y:S01]  /*3f540*/  ISETP.GE.U32.AND P3, PT, R13, 0x7ffffd50, PT ;  /* 0x7ffffd500d00780c */ /* 0x000fe20003f66070 */
[----:B------:R-:W-:Y:S01]  /*3f550*/  LDGSTS.E [R11+-0x7fff8], desc[UR8][R68.64], !P0 ;  /* 0x80008000440b7fae */ /* 0x000fe2000c121848 */
[----:B------:R-:W-:Y:S01]  /*3f560*/  ISETP.GE.U32.AND P4, PT, R12, 0x7ffffd4f, PT ;  /* 0x7ffffd4f0c00780c */ /* 0x000fe20003f86070 */
[C---:B------:R-:W-:Y:S01]  /*3f570*/  VIADD R13, R10.reuse, 0x100000 ;  /* 0x001000000a0d7836 */ /* 0x040fe20000000000 */
[----:B------:R-:W-:Y:S01]  /*3f580*/  IADD3 R25, R27, -0x233, RZ ;  /* 0xfffffdcd1b197810 */ /* 0x000fe20007ffe0ff */
[----:B------:R-:W-:Y:S01]  /*3f590*/  VIADD R12, R10, 0x100000 ;  /* 0x001000000a0c7836 */ /* 0x000fe20000000000 */
[----:B------:R-:W4:Y:S01]  /*3f5a0*/  LDC R27, c[0x0][0x230] ;  /* 0x00008c00ff1b7b82 */ /* 0x000f220000000800 */
[----:B------:R-:W4:Y:S07]  /*3f5b0*/  LDL.64 R68, [R1+0x838] ;  /* 0x0008380001447983 */ /* 0x000f2e0000100a00 */
[----:B------:R-:W4:Y:S01]  /*3f5c0*/  LDC R30, c[0x0][0x230] ;  /* 0x00008c00ff1e7b82 */ /* 0x000f220000000800 */
[----:B--2---:R-:W-:Y:S04]  /*3f5d0*/  LDGSTS.E [R24+-0x7bff8], desc[UR8][R58.64], !P0 ;  /* 0x840080003a187fae */ /* 0x004fe8000c121848 */
[----:B------:R-:W-:Y:S03]  /*3f5e0*/  LDGSTS.E [R13+-0x7fff4], desc[UR8][R78.64], !P2 ;  /* 0x8000c0004e0d7fae */ /* 0x000fe6000d121848 */
[----:B------:R-:W2:Y:S01]  /*3f5f0*/  LDC R31, c[0x0][0x230] ;  /* 0x00008c00ff1f7b82 */ /* 0x000ea20000000800 */
[----:B------:R-:W-:Y:S04]  /*3f600*/  LDGSTS.E [R12+-0x7bff4], desc[UR8][R76.64], !P2 ;  /* 0x8400c0004c0c7fae */ /* 0x000fe8000d121848 */
[----:B------:R-:W2:Y:S04]  /*3f610*/  LDL.64 R58, [R1+0x840] ;  /* 0x00084000013a7983 */ /* 0x000ea80000100a00 */
[----:B---3--:R-:W-:Y:S04]  /*3f620*/  LDGSTS.E [R11+-0x78000], desc[UR8][R66.64], !P3 ;  /* 0x88000000420b7fae */ /* 0x008fe8000d921848 */
[----:B------:R-:W3:Y:S01]  /*3f630*/  LDL.64 R78, [R1+0xa10] ;  /* 0x000a1000014e7983 */ /* 0x000ee20000100a00 */
[----:B------:R-:W-:-:S03]  /*3f640*/  ISETP.GE.U32.AND P0, PT, R25, 0x7ffffd4e, PT ;  /* 0x7ffffd4e1900780c */ /* 0x000fc60003f06070 */
[----:B------:R-:W3:Y:S04]  /*3f650*/  LDL.64 R76, [R1+0xa30] ;  /* 0x000a3000014c7983 */ /* 0x000ee80000100a00 */
[----:B------:R-:W3:Y:S04]  /*3f660*/  LDL.64 R66, [R1+0x848] ;  /* 0x0008480001427983 */ /* 0x000ee80000100a00 */
[----:B------:R-:W-:Y:S04]  /*3f670*/  LDGSTS.E [R24+-0x74000], desc[UR8][R64.64], !P3 ;  /* 0x8c00000040187fae */ /* 0x000fe8000d921848 */
[----:B------:R1:W-:Y:S04]  /*3f680*/  LDGSTS.E [R13+-0x77ffc], desc[UR8][R60.64], !P4 ;  /* 0x880040003c0d7fae */ /* 0x0003e8000e121848 */
[----:B------:R-:W-:Y:S04]  /*3f690*/  LDGSTS.E [R12+-0x73ffc], desc[UR8][R50.64], !P4 ;  /* 0x8c004000320c7fae */ /* 0x000fe8000e121848 */
[----:B------:R-:W3:Y:S04]  /*3f6a0*/  LDL.64 R64, [R1+0xa18] ;  /* 0x000a180001407983 */ /* 0x000ee80000100a00 */
[----:B------:R-:W3:Y:S04]  /*3f6b0*/  LDL.64 R60, [R1+0xa20] ;  /* 0x000a2000013c7983 */ /* 0x000ee80000100a00 */
[----:B------:R-:W3:Y:S01]  /*3f6c0*/  LDL.64 R50, [R1+0xa28] ;  /* 0x000a280001327983 */ /* 0x000ee20000100a00 */
[----:B------:R-:W-:Y:S01]  /*3f6d0*/  IADD3 R25, R29, -0x234, RZ ;  /* 0xfffffdcc1d197810 */ /* 0x000fe20007ffe0ff */
[----:B-1----:R-:W-:Y:S01]  /*3f6e0*/  VIADD R13, R26, 0xfffffdaf ;  /* 0xfffffdaf1a0d7836 */ /* 0x002fe20000000000 */
[----:B------:R-:W1:Y:S01]  /*3f6f0*/  LDC R29, c[0x0][0x230] ;  /* 0x00008c00ff1d7b82 */ /* 0x000e620000000800 */
[----:B------:R-:W-:Y:S01]  /*3f700*/  VIADD R24, R28, 0xfffffdae ;  /* 0xfffffdae1c187836 */ /* 0x000fe20000000000 */
[----:B------:R-:W-:Y:S01]  /*3f710*/  ISETP.GE.U32.AND P2, PT, R25, 0x7ffffd4d, PT ;  /* 0x7ffffd4d1900780c */ /* 0x000fe20003f46070 */
[----:B------:R-:W-:Y:S01]  /*3f720*/  LDGSTS.E [R11+-0x77ff8], desc[UR8][R74.64], !P0 ;  /* 0x880080004a0b7fae */ /* 0x000fe2000c121848 */
[----:B------:R-:W-:-:S02]  /*3f730*/  ISETP.GE.U32.AND P3, PT, R13, 0x7ffffd30, PT ;  /* 0x7ffffd300d00780c */ /* 0x000fc40003f66070 */
[----:B------:R-:W-:Y:S01]  /*3f740*/  ISETP.GE.U32.AND P4, PT, R24, 0x7ffffd2f, PT ;  /* 0x7ffffd2f1800780c */ /* 0x000fe20003f86070 */
[----:B----4-:R-:W-:Y:S01]  /*3f750*/  LDGSTS.E [R12+-0x73ff8], desc[UR8][R68.64], !P0 ;  /* 0x8c008000440c7fae */ /* 0x010fe2000c121848 */
[----:B------:R-:W-:Y:S01]  /*3f760*/  IADD3 R13, R32, -0x253, RZ ;  /* 0xfffffdad200d7810 */ /* 0x000fe20007ffe0ff */
[C---:B------:R-:W-:Y:S01]  /*3f770*/  VIADD R25, R10.reuse, 0x100000 ;  /* 0x001000000a197836 */ /* 0x040fe20000000000 */
[----:B------:R-:W4:Y:S01]  /*3f780*/  LDC R26, c[0x0][0x230] ;  /* 0x00008c00ff1a7b82 */ /* 0x000f220000000800 */
[C---:B------:R-:W-:Y:S01]  /*3f790*/  VIADD R24, R10.reuse, 0x100000 ;  /* 0x001000000a187836 */ /* 0x040fe20000000000 */
[----:B------:R-:W-:Y:S02]  /*3f7a0*/  ISETP.GE.U32.AND P0, PT, R13, 0x7ffffd2e, PT ;  /* 0x7ffffd2e0d00780c */ /* 0x000fe40003f06070 */
[----:B------:R-:W-:Y:S01]  /*3f7b0*/  IADD3 R13, R10, 0x100000, RZ ;  /* 0x001000000a0d7810 */ /* 0x000fe20007ffe0ff */
[----:B------:R-:W4:Y:S03]  /*3f7c0*/  LDL.64 R74, [R1+0xa40] ;  /* 0x000a4000014a7983 */ /* 0x000f260000100a00 */
[----:B------:R-:W1:Y:S01]  /*3f7d0*/  LDC R28, c[0x0][0x230] ;  /* 0x00008c00ff1c7b82 */ /* 0x000e620000000800 */
[----:B------:R-:W4:Y:S04]  /*3f7e0*/  LDL.64 R68, [R1+0xa48] ;  /* 0x000a480001447983 */ /* 0x000f280000100a00 */
[----:B--2---:R-:W-:Y:S04]  /*3f7f0*/  LDGSTS.E [R11+-0x77ff4], desc[UR8][R58.64], !P2 ;  /* 0x8800c0003a0b7fae */ /* 0x004fe8000d121848 */
[----:B------:R-:W2:Y:S04]  /*3f800*/  LDL.64 R58, [R1+0xa38] ;  /* 0x000a3800013a7983 */ /* 0x000ea80000100a00 */
[----:B---3--:R-:W-:Y:S04]  /*3f810*/  LDGSTS.E [R25+-0x73ff4], desc[UR8][R66.64], !P2 ;  /* 0x8c00c00042197fae */ /* 0x008fe8000d121848 */
[----:B------:R3:W-:Y:S04]  /*3f820*/  LDGSTS.E [R24+-0x70000], desc[UR8][R78.64], !P3 ;  /* 0x900000004e187fae */ /* 0x0007e8000d921848 */
[----:B------:R-:W2:Y:S04]  /*3f830*/  LDL.64 R66, [R1+0x14a0] ;  /* 0x0014a00001427983 */ /* 0x000ea80000100a00 */
[----:B------:R1:W-:Y:S04]  /*3f840*/  LDGSTS.E [R13+-0x6c000], desc[UR8][R64.64], !P3 ;  /* 0x94000000400d7fae */ /* 0x0003e8000d921848 */
[----:B------:R1:W-:Y:S04]  /*3f850*/  LDGSTS.E [R12+-0x6fffc], desc[UR8][R60.64], !P4 ;  /* 0x900040003c0c7fae */ /* 0x0003e8000e121848 */
[----:B------:R-:W-:Y:S04]  /*3f860*/  LDGSTS.E [R11+-0x6bffc], desc[UR8][R50.64], !P4 ;  /* 0x94004000320b7fae */ /* 0x000fe8000e121848 */
[----:B------:R-:W2:Y:S04]  /*3f870*/  LDL.64 R64, [R1+0x14a8] ;  /* 0x0014a80001407983 */ /* 0x000ea80000100a00 */
[----:B------:R-:W2:Y:S04]  /*3f880*/  LDL.64 R60, [R1+0x14b0] ;  /* 0x0014b000013c7983 */ /* 0x000ea80000100a00 */
[----:B------:R-:W2:Y:S01]  /*3f890*/  LDL.64 R50, [R1+0x14b8] ;  /* 0x0014b80001327983 */ /* 0x000ea20000100a00 */
[----:B---3--:R-:W-:-:S02]  /*3f8a0*/  VIADD R24, R27, 0xfffffdac ;  /* 0xfffffdac1b187836 */ /* 0x008fc40000000000 */
[----:B-1----:R-:W-:Y:S01]  /*3f8b0*/  VIADD R13, R30, 0xfffffd8f ;  /* 0xfffffd8f1e0d7836 */ /* 0x002fe20000000000 */
[----:B------:R-:W-:Y:S01]  /*3f8c0*/  IADD3 R12, R31, -0x272, RZ ;  /* 0xfffffd8e1f0c7810 */ /* 0x000fe20007ffe0ff */
[----:B----4-:R-:W-:Y:S01]  /*3f8d0*/  VIADD R25, R26, 0xfffffd8d ;  /* 0xfffffd8d1a197836 */ /* 0x010fe20000000000 */
[----:B------:R-:W-:Y:S01]  /*3f8e0*/  ISETP.GE.U32.AND P2, PT, R24, 0x7ffffd2d, PT ;  /* 0x7ffffd2d1800780c */ /* 0x000fe20003f46070 */
[----:B------:R-:W-:Y:S01]  /*3f8f0*/  VIADD R24, R10, 0x100000 ;  /* 0x001000000a187836 */ /* 0x000fe20000000000 */
[----:B------:R-:W-:Y:S01]  /*3f900*/  ISETP.GE.U32.AND P3, PT, R13, 0x7ffffd10, PT ;  /* 0x7ffffd100d00780c */ /* 0x000fe20003f66070 */
[----:B------:R-:W-:Y:S01]  /*3f910*/  LDGSTS.E [R11+-0x6fff8], desc[UR8][R76.64], !P0 ;  /* 0x900080004c0b7fae */ /* 0x000fe2000c121848 */
[----:B------:R-:W-:Y:S01]  /*3f920*/  ISETP.GE.U32.AND P4, PT, R12, 0x7ffffd0f, PT ;  /* 0x7ffffd0f0c00780c */ /* 0x000fe20003f86070 */
[C---:B------:R-:W-:Y:S01]  /*3f930*/  VIADD R12, R10.reuse, 0x100000 ;  /* 0x001000000a0c7836 */ /* 0x040fe20000000000 */
[----:B------:R-:W-:Y:S01]  /*3f940*/  IADD3 R13, R10, 0x100000, RZ ;  /* 0x001000000a0d7810 */ /* 0x000fe20007ffe0ff */
[----:B------:R-:W1:Y:S01]  /*3f950*/  LDC R27, c[0x0][0x230] ;  /* 0x00008c00ff1b7b82 */ /* 0x000e620000000800 */
[----:B------:R-:W3:Y:S07]  /*3f960*/  LDL.64 R76, [R1+0x14c8] ;  /* 0x0014c800014c7983 */ /* 0x000eee0000100a00 */
[----:B------:R-:W4:Y:S01]  /*3f970*/  LDC R31, c[0x0][0x230] ;  /* 0x00008c00ff1f7b82 */ /* 0x000f220000000800 */
[----:B--2---:R-:W-:Y:S01]  /*3f980*/  LDGSTS.E [R24+-0x6bff8], desc[UR8][R58.64], !P0 ;  /* 0x940080003a187fae */ /* 0x004fe2000c121848 */
[----:B------:R-:W-:-:S03]  /*3f990*/  ISETP.GE.U32.AND P0, PT, R25, 0x7ffffd0e, PT ;  /* 0x7ffffd0e1900780c */ /* 0x000fc60003f06070 */
[----:B------:R-:W-:Y:S03]  /*3f9a0*/  LDGSTS.E [R13+-0x6fff4], desc[UR8][R74.64], !P2 ;  /* 0x9000c0004a0d7fae */ /* 0x000fe6000d121848 */
[----:B------:R-:W2:Y:S01]  /*3f9b0*/  LDC R30, c[0x0][0x230] ;  /* 0x00008c00ff1e7b82 */ /* 0x000ea20000000800 */
[----:B------:R-:W-:Y:S04]  /*3f9c0*/  LDGSTS.E [R12+-0x6bff4], desc[UR8][R68.64], !P2 ;  /* 0x9400c000440c7fae */ /* 0x000fe8000d121848 */
[----:B------:R-:W2:Y:S03]  /*3f9d0*/  LDL.64 R58, [R1+0x14d0] ;  /* 0x0014d000013a7983 */ /* 0x000ea60000100a00 */
[----:B------:R-:W2:Y:S01]  /*3f9e0*/  LDC R26, c[0x0][0x230] ;  /* 0x00008c00ff1a7b82 */ /* 0x000ea20000000800 */
[----:B------:R-:W-:Y:S04]  /*3f9f0*/  LDGSTS.E [R11+-0x68000], desc[UR8][R66.64], !P3 ;  /* 0x98000000420b7fae */ /* 0x000fe8000d921848 */
[----:B------:R-:W2:Y:S04]  /*3fa00*/  LDL.64 R74, [R1+0x14d8] ;  /* 0x0014d800014a7983 */ /* 0x000ea80000100a00 */
[----:B------:R-:W2:Y:S04]  /*3fa10*/  LDL.64 R68, [R1+0x650] ;  /* 0x0006500001447983 */ /* 0x000ea80000100a00 */
[----:B------:R-:W2:Y:S04]  /*3fa20*/  LDL.64 R66, [R1+0x658] ;  /* 0x0006580001427983 */ /* 0x000ea80000100a00 */
[----:B------:R-:W-:Y:S04]  /*3fa30*/  LDGSTS.E [R24+-0x64000], desc[UR8][R64.64], !P3 ;  /* 0x9c00000040187fae */ /* 0x000fe8000d921848 */
[----:B------:R1:W-:Y:S04]  /*3fa40*/  LDGSTS.E [R13+-0x67ffc], desc[UR8][R60.64], !P4 ;  /* 0x980040003c0d7fae */ /* 0x0003e8000e121848 */
[----:B------:R-:W-:Y:S04]  /*3fa50*/  LDGSTS.E [R12+-0x63ffc], desc[UR8][R50.64], !P4 ;  /* 0x9c004000320c7fae */ /* 0x000fe8000e121848 */
[----:B------:R-:W2:Y:S04]  /*3fa60*/  LDL.64 R64, [R1+0x660] ;  /* 0x0006600001407983 */ /* 0x000ea80000100a00 */
[----:B------:R-:W-:Y:S04]  /*3fa70*/  LDGSTS.E [R11+-0x67ff8], desc[UR8][R8.64], !P0 ;  /* 0x98008000080b7fae */ /* 0x000fe8000c121848 */
[----:B------:R-:W2:Y:S04]  /*3fa80*/  LDL.64 R50, [R1+0x668] ;  /* 0x0006680001327983 */ /* 0x000ea80000100a00 */
[----:B------:R-:W2:Y:S01]  /*3fa90*/  LDL.LU.64 R8, [R1+0x1708] ;  /* 0x0017080001087983 */ /* 0x000ea20000300a00 */
[----:B------:R-:W-:Y:S01]  /*3faa0*/  VIADD R25, R29, 0xfffffd8c ;  /* 0xfffffd8c1d197836 */ /* 0x000fe20000000000 */
[----:B-1----:R-:W-:Y:S01]  /*3fab0*/  IADD3 R13, R27, -0x215, RZ ;  /* 0xfffffdeb1b0d7810 */ /* 0x002fe20007ffe0ff */
[----:B------:R-:W-:Y:S01]  /*3fac0*/  VIADD R24, R28, 0xfffffdea ;  /* 0xfffffdea1c187836 */ /* 0x000fe20000000000 */
[----:B------:R-:W2:Y:S01]  /*3fad0*/  LDL.64 R60, [R1+0x670] ;  /* 0x00067000013c7983 */ /* 0x000ea20000100a00 */
[----:B------:R-:W1:Y:S01]  /*3fae0*/  LDC R29, c[0x0][0x230] ;  /* 0x00008c00ff1d7b82 */ /* 0x000e620000000800 */
[----:B------:R-:W-:-:S02]  /*3faf0*/  ISETP.GE.U32.AND P4, PT, R25, 0x7ffffd0d, PT ;  /* 0x7ffffd0d1900780c */ /* 0x000fc40003f86070 */
[----:B---3--:R-:W-:Y:S01]  /*3fb00*/  LDGSTS.E [R12+-0x63ff8], desc[UR8][R76.64], !P0 ;  /* 0x9c0080004c0c7fae */ /* 0x008fe2000c121848 */
[----:B------:R-:W-:Y:S01]  /*3fb10*/  ISETP.GE.U32.AND P2, PT, R13, 0x7ffffd6c, PT ;  /* 0x7ffffd6c0d00780c */ /* 0x000fe20003f46070 */
[----:B----4-:R-:W-:Y:S01]  /*3fb20*/  VIADD R13, R31, 0xfffffde9 ;  /* 0xfffffde91f0d7836 */ /* 0x010fe20000000000 */
[----:B------:R-:W-:Y:S01]  /*3fb30*/  ISETP.GE.U32.AND P3, PT, R24, 0x7ffffd6b, PT ;  /* 0x7ffffd6b1800780c */ /* 0x000fe20003f66070 */
[----:B------:R-:W3:Y:S01]  /*3fb40*/  LDL.64 R78, [R1+0x680] ;  /* 0x00068000014e7983 */ /* 0x000ee20000100a00 */
[----:B------:R-:W4:Y:S03]  /*3fb50*/  LDC R25, c[0x0][0x230] ;  /* 0x00008c00ff197b82 */ /* 0x000f260000000800 */
[----:B------:R-:W3:Y:S04]  /*3fb60*/  LDL.64 R80, [R1+0x900] ;  /* 0x0009000001507983 */ /* 0x000ee80000100a00 */
[----:B--2---:R2:W-:Y:S01]  /*3fb70*/  LDGSTS.E [R11+-0x67ff4], desc[UR8][R58.64], !P4 ;  /* 0x9800c0003a0b7fae */ /* 0x0045e2000e121848 */
[----:B------:R-:W-:Y:S01]  /*3fb80*/  ISETP.GE.U32.AND P0, PT, R13, 0x7ffffd6a, PT ;  /* 0x7ffffd6a0d00780c */ /* 0x000fe20003f06070 */
[----:B------:R-:W3:Y:S01]  /*3fb90*/  LDC R28, c[0x0][0x230] ;  /* 0x00008c00ff1c7b82 */ /* 0x000ee20000000800 */
[----:B------:R-:W-:Y:S01]  /*3fba0*/  IADD3 R24, R10, 0x100000, RZ ;  /* 0x001000000a187810 */ /* 0x000fe20007ffe0ff */
[----:B------:R-:W3:Y:S04]  /*3fbb0*/  LDL.64 R76, [R1+0x878] ;  /* 0x00087800014c7983 */ /* 0x000ee80000100a00 */
[----:B------:R-:W-:Y:S02]  /*3fbc0*/  LDGSTS.E [R24+-0x63ff4], desc[UR8][R74.64], !P4 ;  /* 0x9c00c0004a187fae */ /* 0x000fe4000e121848 */
[----:B------:R-:W3:Y:S02]  /*3fbd0*/  LDC R27, c[0x0][0x230] ;  /* 0x00008c00ff1b7b82 */ /* 0x000ee40000000800 */
[----:B------:R-:W3:Y:S06]  /*3fbe0*/  LDL.64 R58, [R1+0x678] ;  /* 0x00067800013a7983 */ /* 0x000eec0000100a00 */
[----:B------:R-:W3:Y:S01]  /*3fbf0*/  LDC R31, c[0x0][0x230] ;  /* 0x00008c00ff1f7b82 */ /* 0x000ee20000000800 */
[----:B------:R-:W3:Y:S01]  /*3fc00*/  LDL.64 R74, [R1+0x688] ;  /* 0x00068800014a7983 */ /* 0x000ee20000100a00 */
[C---:B------:R-:W-:Y:S01]  /*3fc10*/  VIADD R13, R9.reuse, 0x100000 ;  /* 0x00100000090d7836 */ /* 0x040fe20000000000 */
[C---:B--2---:R-:W-:Y:S01]  /*3fc20*/  IADD3 R11, R9.reuse, 0x100000, RZ ;  /* 0x00100000090b7810 */ /* 0x044fe20007ffe0ff */
[----:B------:R-:W-:-:S02]  /*3fc30*/  VIADD R12, R9, 0x100000 ;  /* 0x00100000090c7836 */ /* 0x000fc40000000000 */
[----:B------:R-:W-:Y:S01]  /*3fc40*/  VIADD R10, R9, 0x100000 ;  /* 0x00100000090a7836 */ /* 0x000fe20000000000 */
[----:B------:R4:W-:Y:S04]  /*3fc50*/  LDGSTS.E [R13+-0x80000], desc[UR8][R68.64], !P2 ;  /* 0x80000000440d7fae */ /* 0x0009e8000d121848 */
[----:B------:R1:W-:Y:S04]  /*3fc60*/  LDGSTS.E [R12+-0x7c000], desc[UR8][R66.64], !P2 ;  /* 0x84000000420c7fae */ /* 0x0003e8000d121848 */
[----:B------:R2:W-:Y:S04]  /*3fc70*/  LDGSTS.E [R11+-0x7fffc], desc[UR8][R64.64], !P3 ;  /* 0x80004000400b7fae */ /* 0x0005e8000d921848 */
[----:B------:R-:W3:Y:S04]  /*3fc80*/  LDL.64 R68, [R1+0x850] ;  /* 0x0008500001447983 */ /* 0x000ee80000100a00 */
[----:B------:R-:W3:Y:S04]  /*3fc90*/  LDL.64 R66, [R1+0x858] ;  /* 0x0008580001427983 */ /* 0x000ee80000100a00 */
[----:B------:R-:W-:Y:S04]  /*3fca0*/  LDGSTS.E [R10+-0x7bffc], desc[UR8][R50.64], !P3 ;  /* 0x84004000320a7fae */ /* 0x000fe8000d921848 */
[----:B------:R-:W3:Y:S01]  /*3fcb0*/  LDL.64 R64, [R1+0x860] ;  /* 0x0008600001407983 */ /* 0x000ee20000100a00 */
[----:B----4-:R-:W-:Y:S01]  /*3fcc0*/  VIADD R13, R25, 0xfffffde8 ;  /* 0xfffffde8190d7836 */ /* 0x010fe20000000000 */
[----:B-1----:R-:W-:Y:S01]  /*3fcd0*/  IADD3 R12, R29, -0x235, RZ ;  /* 0xfffffdcb1d0c7810 */ /* 0x002fe20007ffe0ff */
[----:B--2---:R-:W-:Y:S01]  /*3fce0*/  VIADD R11, R30, 0xfffffdca ;  /* 0xfffffdca1e0b7836 */ /* 0x004fe20000000000 */
[----:B------:R-:W-:Y:S01]  /*3fcf0*/  LDGSTS.E [R10+-0x7fff8], desc[UR8][R60.64], !P0 ;  /* 0x800080003c0a7fae */ /* 0x000fe2000c121848 */
[----:B------:R-:W1:Y:S03]  /*3fd00*/  LDC R25, c[0x0][0x230] ;  /* 0x00008c00ff197b82 */ /* 0x000e660000000800 */
[----:B------:R-:W2:Y:S01]  /*3fd10*/  LDL.64 R50, [R1+0x868] ;  /* 0x0008680001327983 */ /* 0x000ea20000100a00 */
[----:B------:R-:W-:Y:S01]  /*3fd20*/  ISETP.GE.U32.AND P2, PT, R13, 0x7ffffd69, PT ;  /* 0x7ffffd690d00780c */ /* 0x000fe20003f46070 */
[----:B------:R-:W-:Y:S01]  /*3fd30*/  VIADD R13, R9, 0x100000 ;  /* 0x00100000090d7836 */ /* 0x000fe20000000000 */
[----:B------:R-:W-:-:S02]  /*3fd40*/  ISETP.GE.U32.AND P3, PT, R12, 0x7ffffd4c, PT ;  /* 0x7ffffd4c0c00780c */ /* 0x000fc40003f66070 */
[----:B------:R-:W-:Y:S01]  /*3fd50*/  IADD3 R24, R26, -0x237, RZ ;  /* 0xfffffdc91a187810 */ /* 0x000fe20007ffe0ff */
[----:B------:R-:W4:Y:S01]  /*3fd60*/  LDC R29, c[0x0][0x230] ;  /* 0x00008c00ff1d7b82 */ /* 0x000f220000000800 */
[----:B---3--:R-:W-:Y:S04]  /*3fd70*/  LDGSTS.E [R13+-0x7bff8], desc[UR8][R58.64], !P0 ;  /* 0x840080003a0d7fae */ /* 0x008fe8000c121848 */
[----:B------:R-:W3:Y:S01]  /*3fd80*/  LDL.64 R60, [R1+0x870] ;  /* 0x00087000013c7983 */ /* 0x000ee20000100a00 */
[----:B------:R-:W-:Y:S01]  /*3fd90*/  ISETP.GE.U32.AND P4, PT, R11, 0x7ffffd4b, PT ;  /* 0x7ffffd4b0b00780c */ /* 0x000fe20003f86070 */
[C---:B------:R-:W-:Y:S01]  /*3fda0*/  VIADD R12, R9.reuse, 0x100000 ;  /* 0x00100000090c7836 */ /* 0x040fe20000000000 */
[----:B------:R-:W4:Y:S01]  /*3fdb0*/  LDC R26, c[0x0][0x230] ;  /* 0x00008c00ff1a7b82 */ /* 0x000f220000000800 */
[----:B------:R-:W4:Y:S01]  /*3fdc0*/  LDL.64 R58, [R1+0x880] ;  /* 0x00088000013a7983 */ /* 0x000f220000100a00 */
[----:B------:R-:W-:-:S06]  /*3fdd0*/  VIADD R11, R9, 0x100000 ;  /* 0x00100000090b7836 */ /* 0x000fcc0000000000 */
[----:B------:R-:W4:Y:S01]  /*3fde0*/  LDC R30, c[0x0][0x230] ;  /* 0x00008c00ff1e7b82 */ /* 0x000f220000000800 */
[----:B------:R-:W-:Y:S04]  /*3fdf0*/  LDGSTS.E [R12+-0x7fff4], desc[UR8][R78.64], !P2 ;  /* 0x8000c0004e0c7fae */ /* 0x000fe8000d121848 */
[----:B------:R-:W-:Y:S01]  /*3fe00*/  LDGSTS.E [R11+-0x7bff4], desc[UR8][R74.64], !P2 ;  /* 0x8400c0004a0b7fae */ /* 0x000fe2000d121848 */
[----:B------:R-:W-:-:S03]  /*3fe10*/  ISETP.GE.U32.AND P0, PT, R24, 0x7ffffd4a, PT ;  /* 0x7ffffd4a1800780c */ /* 0x000fc60003f06070 */
[----:B------:R-:W4:Y:S04]  /*3fe20*/  LDL.64 R78, [R1+0xa80] ;  /* 0x000a8000014e7983 */ /* 0x000f280000100a00 */
[----:B------:R-:W4:Y:S04]  /*3fe30*/  LDL.64 R74, [R1+0x888] ;  /* 0x00088800014a7983 */ /* 0x000f280000100a00 */
[----:B------:R-:W-:Y:S04]  /*3fe40*/  LDGSTS.E [R10+-0x78000], desc[UR8][R68.64], !P3 ;  /* 0x88000000440a7fae */ /* 0x000fe8000d921848 */
[----:B------:R-:W-:Y:S04]  /*3fe50*/  LDGSTS.E [R13+-0x74000], desc[UR8][R66.64], !P3 ;  /* 0x8c000000420d7fae */ /* 0x000fe8000d921848 */
[----:B------:R-:W4:Y:S04]  /*3fe60*/  LDL.64 R68, [R1+0xa50] ;  /* 0x000a500001447983 */ /* 0x000f280000100a00 */
[----:B------:R1:W-:Y:S04]  /*3fe70*/  LDGSTS.E [R12+-0x77ffc], desc[UR8][R64.64], !P4 ;  /* 0x88004000400c7fae */ /* 0x0003e8000e121848 */
[----:B------:R-:W4:Y:S04]  /*3fe80*/  LDL.64 R66, [R1+0xa58] ;  /* 0x000a580001427983 */ /* 0x000f280000100a00 */
[----:B--2---:R-:W-:Y:S04]  /*3fe90*/  LDGSTS.E [R11+-0x73ffc], desc[UR8][R50.64], !P4 ;  /* 0x8c004000320b7fae */ /* 0x004fe8000e121848 */
[----:B------:R-:W2:Y:S01]  /*3fea0*/  LDL.64 R64, [R1+0xa60] ;  /* 0x000a600001407983 */ /* 0x000ea20000100a00 */
[----:B------:R-:W-:Y:S01]  /*3feb0*/  IADD3 R24, R28, -0x238, RZ ;  /* 0xfffffdc81c187810 */ /* 0x000fe20007ffe0ff */
[----:B-1----:R-:W-:Y:S01]  /*3fec0*/  VIADD R12, R25, 0xfffffdab ;  /* 0xfffffdab190c7836 */ /* 0x002fe20000000000 */
[----:B------:R-:W1:Y:S01]  /*3fed0*/  LDC R28, c[0x0][0x230] ;  /* 0x00008c00ff1c7b82 */ /* 0x000e620000000800 */
[----:B---3--:R-:W-:Y:S04]  /*3fee0*/  LDGSTS.E [R10+-0x77ff8], desc[UR8][R60.64], !P0 ;  /* 0x880080003c0a7fae */ /* 0x008fe8000c121848 */
[----:B------:R-:W3:Y:S01]  /*3fef0*/  LDL.64 R50, [R1+0xa68] ;  /* 0x000a680001327983 */ /* 0x000ee20000100a00 */
[----:B------:R-:W-:Y:S01]  /*3ff00*/  ISETP.GE.U32.AND P2, PT, R24, 0x7ffffd49, PT ;  /* 0x7ffffd491800780c */ /* 0x000fe20003f46070 */
[----:B------:R-:W-:Y:S01]  /*3ff10*/  VIADD R13, R27, 0xfffffdaa ;  /* 0xfffffdaa1b0d7836 */ /* 0x000fe20000000000 */
[----:B------:R-:W1:Y:S01]  /*3ff20*/  LDC R25, c[0x0][0x230] ;  /* 0x00008c00ff197b82 */ /* 0x000e620000000800 */
[----:B------:R-:W-:Y:S04]  /*3ff30*/  LDGSTS.E [R11+-0x73ff8], desc[UR8][R76.64], !P0 ;  /* 0x8c0080004c0b7fae */ /* 0x000fe8000c121848 */
[----:B------:R-:W3:Y:S01]  /*3ff40*/  LDL.64 R60, [R1+0xa70] ;  /* 0x000a7000013c7983 */ /* 0x000ee20000100a00 */
[----:B------:R-:W-:-:S02]  /*3ff50*/  ISETP.GE.U32.AND P3, PT, R12, 0x7ffffd2c, PT ;  /* 0x7ffffd2c0c00780c */ /* 0x000fc40003f66070 */
[----:B------:R-:W-:Y:S01]  /*3ff60*/  ISETP.GE.U32.AND P4, PT, R13, 0x7ffffd2b, PT ;  /* 0x7ffffd2b0d00780c */ /* 0x000fe20003f86070 */
[----:B------:R-:W-:Y:S01]  /*3ff70*/  VIADD R24, R9, 0x100000 ;  /* 0x0010000009187836 */ /* 0x000fe20000000000 */
[----:B------:R-:W1:Y:S01]  /*3ff80*/  LDC R27, c[0x0][0x230] ;  /* 0x00008c00ff1b7b82 */ /* 0x000e620000000800 */
[----:B----4-:R-:W-:Y:S01]  /*3ff90*/  LDGSTS.E [R10+-0x77ff4], desc[UR8][R58.64], !P2 ;  /* 0x8800c0003a0a7fae */ /* 0x010fe2000d121848 */
[----:B------:R-:W-:Y:S01]  /*3ffa0*/  IADD3 R12, R31, -0x257, RZ ;  /* 0xfffffda91f0c7810 */ /* 0x000fe20007ffe0ff */
[----:B------:R-:W-:Y:S02]  /*3ffb0*/  VIADD R13, R9, 0x100000 ;  /* 0x00100000090d7836 */ /* 0x000fe40000000000 */
[----:B------:R-:W4:Y:S04]  /*3ffc0*/  LDL.64 R76, [R1+0x1488] ;  /* 0x00148800014c7983 */ /* 0x000f280000100a00 */
[----:B------:R-:W4:Y:S01]  /*3ffd0*/  LDL.64 R58, [R1+0xa78] ;  /* 0x000a7800013a7983 */ /* 0x000f220000100a00 */
[----:B------:R-:W-:-:S02]  /*3ffe0*/  ISETP.GE.U32.AND P0, PT, R12, 0x7ffffd2a, PT ;  /* 0x7ffffd2a0c00780c */ /* 0x000fc40003f06070 */
[----:B------:R-:W-:Y:S01]  /*3fff0*/  IADD3 R12, R9, 0x100000, RZ ;  /* 0x00100000090c7810 */ /* 0x000fe20007ffe0ff */
[----:B------:R-:W-:Y:S04]  /*40000*/  LDGSTS.E [R24+-0x73ff4], desc[UR8][R74.64], !P2 ;  /* 0x8c00c0004a187fae */ /* 0x000fe8000d121848 */
[----:B------:R-:W4:Y:S04]  /*40010*/  LDL.64 R74, [R1+0xa88] ;  /* 0x000a8800014a7983 */ /* 0x000f280000100a00 */
[----:B------:R1:W-:Y:S04]  /*40020*/  LDGSTS.E [R13+-0x70000], desc[UR8][R68.64], !P3 ;  /* 0x90000000440d7fae */ /* 0x0003e8000d921848 */
[----:B------:R1:W-:Y:S04]  /*40030*/  LDGSTS.E [R12+-0x6c000], desc[UR8][R66.64], !P3 ;  /* 0x94000000420c7fae */ /* 0x0003e8000d921848 */
[----:B------:R-:W4:Y:S04]  /*40040*/  LDL.64 R68, [R1+0x1460] ;  /* 0x0014600001447983 */ /* 0x000f280000100a00 */
[----:B--2---:R2:W-:Y:S04]  /*40050*/  LDGSTS.E [R11+-0x6fffc], desc[UR8][R64.64], !P4 ;  /* 0x90004000400b7fae */ /* 0x0045e8000e121848 */
[----:B------:R-:W4:Y:S04]  /*40060*/  LDL.64 R66, [R1+0x1468] ;  /* 0x0014680001427983 */ /* 0x000f280000100a00 */
[----:B---3--:R-:W-:Y:S04]  /*40070*/  LDGSTS.E [R10+-0x6bffc], desc[UR8][R50.64], !P4 ;  /* 0x94004000320a7fae */ /* 0x008fe8000e121848 */
[----:B------:R-:W3:Y:S01]  /*40080*/  LDL.64 R64, [R1+0x1470] ;  /* 0x0014700001407983 */ /* 0x000ee20000100a00 */
[----:B-1----:R-:W-:-:S02]  /*40090*/  VIADD R13, R26, 0xfffffda8 ;  /* 0xfffffda81a0d7836 */ /* 0x002fc40000000000 */
[----:B------:R-:W-:Y:S01]  /*400a0*/  VIADD R12, R29, 0xfffffd8b ;  /* 0xfffffd8b1d0c7836 */ /* 0x000fe20000000000 */
[----:B------:R-:W-:Y:S01]  /*400b0*/  LDGSTS.E [R10+-0x6fff8], desc[UR8][R60.64], !P0 ;  /* 0x900080003c0a7fae */ /* 0x000fe2000c121848 */
[----:B--2---:R-:W-:Y:S01]  /*400c0*/  IADD3 R11, R30, -0x276, RZ ;  /* 0xfffffd8a1e0b7810 */ /* 0x004fe20007ffe0ff */
[----:B------:R-:W1:Y:S02]  /*400d0*/  LDC R26, c[0x0][0x230] ;  /* 0x00008c00ff1a7b82 */ /* 0x000e640000000800 */
[----:B------:R-:W2:Y:S01]  /*400e0*/  LDL.64 R50, [R1+0x1478] ;  /* 0x0014780001327983 */ /* 0x000ea20000100a00 */
[----:B------:R-:W-:Y:S01]  /*400f0*/  ISETP.GE.U32.AND P2, PT, R13, 0x7ffffd29, PT ;  /* 0x7ffffd290d00780c */ /* 0x000fe20003f46070 */
[----:B------:R-:W-:Y:S02]  /*40100*/  VIADD R13, R9, 0x100000 ;  /* 0x00100000090d7836 */ /* 0x000fe40000000000 */
[----:B------:R-:W-:Y:S02]  /*40110*/  VIADD R24, R25, 0xfffffd89 ;  /* 0xfffffd8919187836 */ /* 0x000fe40000000000 */
[----:B------:R-:W1:Y:S01]  /*40120*/  LDC R29, c[0x0][0x230] ;  /* 0x00008c00ff1d7b82 */ /* 0x000e620000000800 */
[----:B------:R-:W2:Y:S01]  /*40130*/  LDL.64 R60, [R1+0x1480] ;  /* 0x00148000013c7983 */ /* 0x000ea20000100a00 */
[----:B------:R-:W-:-:S02]  /*40140*/  ISETP.GE.U32.AND P3, PT, R12, 0x7ffffd0c, PT ;  /* 0x7ffffd0c0c00780c */ /* 0x000fc40003f66070 */
[----:B------:R-:W-:Y:S01]  /*40150*/  ISETP.GE.U32.AND P4, PT, R11, 0x7ffffd0b, PT ;  /* 0x7ffffd0b0b00780c */ /* 0x000fe20003f86070 */
[----:B----4-:R-:W-:Y:S01]  /*40160*/  LDGSTS.E [R13+-0x6bff8], desc[UR8][R58.64], !P0 ;  /* 0x940080003a0d7fae */ /* 0x010fe2000c121848 */
[C---:B------:R-:W-:Y:S01]  /*40170*/  IADD3 R12, R9.reuse, 0x100000, RZ ;  /* 0x00100000090c7810 */ /* 0x040fe20007ffe0ff */
[----:B------:R-:W-:Y:S01]  /*40180*/  VIADD R11, R9, 0x100000 ;  /* 0x00100000090b7836 */ /* 0x000fe20000000000 */
[----:B------:R-:W4:Y:S03]  /*40190*/  LDC R25, c[0x0][0x230] ;  /* 0x00008c00ff197b82 */ /* 0x000f260000000800 */
[----:B------:R-:W-:Y:S05]  /*401a0*/  LDGSTS.E [R12+-0x6fff4], desc[UR8][R78.64], !P2 ;  /* 0x9000c0004e0c7fae */ /* 0x000fea000d121848 */
[----:B------:R-:W4:Y:S01]  /*401b0*/  LDC R30, c[0x0][0x230] ;  /* 0x00008c00ff1e7b82 */ /* 0x000f220000000800 */
[----:B------:R-:W4:Y:S04]  /*401c0*/  LDL.64 R58, [R1+0x1490] ;  /* 0x00149000013a7983 */ /* 0x000f280000100a00 */
[----:B------:R-:W-:Y:S01]  /*401d0*/  LDGSTS.E [R11+-0x6bff4], desc[UR8][R74.64], !P2 ;  /* 0x9400c0004a0b7fae */ /* 0x000fe2000d121848 */
[----:B------:R-:W-:-:S03]  /*401e0*/  ISETP.GE.U32.AND P0, PT, R24, 0x7ffffd0a, PT ;  /* 0x7ffffd0a1800780c */ /* 0x000fc60003f06070 */
[----:B------:R-:W4:Y:S04]  /*401f0*/  LDL.64 R78, [R1+0x6c0] ;  /* 0x0006c000014e7983 */ /* 0x000f280000100a00 */
[----:B------:R-:W4:Y:S04]  /*40200*/  LDL.64 R74, [R1+0x1498] ;  /* 0x00149800014a7983 */ /* 0x000f280000100a00 */
[----:B------:R-:W-:Y:S04]  /*40210*/  LDGSTS.E [R10+-0x68000], desc[UR8][R68.64], !P3 ;  /* 0x98000000440a7fae */ /* 0x000fe8000d921848 */
[----:B------:R-:W-:Y:S04]  /*40220*/  LDGSTS.E [R13+-0x64000], desc[UR8][R66.64], !P3 ;  /* 0x9c000000420d7fae */ /* 0x000fe8000d921848 */
[----:B------:R-:W4:Y:S04]  /*40230*/  LDL.64 R68, [R1+0x690] ;  /* 0x0006900001447983 */ /* 0x000f280000100a00 */
[----:B---3--:R1:W-:Y:S04]  /*40240*/  LDGSTS.E [R12+-0x67ffc], desc[UR8][R64.64], !P4 ;  /* 0x98004000400c7fae */ /* 0x0083e8000e121848 */
[----:B------:R-:W3:Y:S04]  /*40250*/  LDL.64 R66, [R1+0x698] ;  /* 0x0006980001427983 */ /* 0x000ee80000100a00 */
[----:B--2---:R-:W-:Y:S04]  /*40260*/  LDGSTS.E [R11+-0x63ffc], desc[UR8][R50.64], !P4 ;  /* 0x9c004000320b7fae */ /* 0x004fe8000e121848 */
[----:B------:R-:W2:Y:S01]  /*40270*/  LDL.64 R64, [R1+0x6a0] ;  /* 0x0006a00001407983 */ /* 0x000ea20000100a00 */
[----:B------:R-:W-:Y:S01]  /*40280*/  VIADD R24, R28, 0xfffffd88 ;  /* 0xfffffd881c187836 */ /* 0x000fe20000000000 */
[----:B-1----:R-:W-:Y:S01]  /*40290*/  IADD3 R12, R26, -0x219, RZ ;  /* 0xfffffde71a0c7810 */ /* 0x002fe20007ffe0ff */
[----:B------:R-:W-:Y:S01]  /*402a0*/  VIADD R13, R27, 0xfffffde6 ;  /* 0xfffffde61b0d7836 */ /* 0x000fe20000000000 */
[----:B------:R-:W-:Y:S01]  /*402b0*/  LDGSTS.E [R10+-0x67ff8], desc[UR8][R60.64], !P0 ;  /* 0x980080003c0a7fae */ /* 0x000fe2000c121848 */
[----:B------:R-:W1:Y:S03]  /*402c0*/  LDC R28, c[0x0][0x230] ;  /* 0x00008c00ff1c7b82 */ /* 0x000e660000000800 */
[----:B------:R-:W2:Y:S01]  /*402d0*/  LDL.64 R50, [R1+0x6a8] ;  /* 0x0006a80001327983 */ /* 0x000ea20000100a00 */
[----:B------:R-:W-:-:S03]  /*402e0*/  ISETP.GE.U32.AND P4, PT, R24, 0x7ffffd09, PT ;  /* 0x7ffffd091800780c */ /* 0x000fc60003f86070 */
[----:B------:R4:W-:Y:S01]  /*402f0*/  LDGSTS.E [R11+-0x63ff8], desc[UR8][R76.64], !P0 ;  /* 0x9c0080004c0b7fae */ /* 0x0009e2000c121848 */
[----:B------:R-:W-:Y:S01]  /*40300*/  ISETP.GE.U32.AND P2, PT, R12, 0x7ffffd68, PT ;  /* 0x7ffffd680c00780c */ /* 0x000fe20003f46070 */
[----:B------:R-:W1:Y:S02]  /*40310*/  LDC R26, c[0x0][0x230] ;  /* 0x00008c00ff1a7b82 */ /* 0x000e640000000800 */
[----:B------:R-:W2:Y:S01]  /*40320*/  LDL.64 R60, [R1+0x6b0] ;  /* 0x0006b000013c7983 */ /* 0x000ea20000100a00 */
[----:B------:R-:W-:Y:S01]  /*40330*/  VIADD R12, R29, 0xfffffde5 ;  /* 0xfffffde51d0c7836 */ /* 0x000fe20000000000 */
[----:B------:R-:W-:-:S04]  /*40340*/  ISETP.GE.U32.AND P3, PT, R13, 0x7ffffd67, PT ;  /* 0x7ffffd670d00780c */ /* 0x000fc80003f66070 */
[----:B----4-:R4:W-:Y:S01]  /*40350*/  LDGSTS.E [R10+-0x67ff4], desc[UR8][R58.64], !P4 ;  /* 0x9800c0003a0a7fae */ /* 0x0109e2000e121848 */
[----:B------:R-:W-:Y:S01]  /*40360*/  ISETP.GE.U32.AND P0, PT, R12, 0x7ffffd66, PT ;  /* 0x7ffffd660c00780c */ /* 0x000fe20003f06070 */
[----:B------:R-:W-:Y:S01]  /*40370*/  VIADD R12, R5, 0x100000 ;  /* 0x00100000050c7836 */ /* 0x000fe20000000000 */
[----:B------:R-:W-:Y:S01]  /*40380*/  IADD3 R13, R9, 0x100000, RZ ;  /* 0x00100000090d7810 */ /* 0x000fe20007ffe0ff */
[C---:B------:R-:W-:Y:S01]  /*40390*/  VIADD R11, R5.reuse, 0x100000 ;  /* 0x00100000050b7836 */ /* 0x040fe20000000000 */
[----:B------:R-:W1:Y:S01]  /*403a0*/  LDC R24, c[0x0][0x230] ;  /* 0x00008c00ff187b82 */ /* 0x000e620000000800 */
[----:B------:R-:W2:Y:S04]  /*403b0*/  LDL.64 R76, [R1+0x8b8] ;  /* 0x0008b800014c7983 */ /* 0x000ea80000100a00 */
[----:B------:R-:W2:Y:S01]  /*403c0*/  LDL.64 R58, [R1+0x6b8] ;  /* 0x0006b800013a7983 */ /* 0x000ea20000100a00 */
[C---:B----4-:R-:W-:Y:S01]  /*403d0*/  IADD3 R10, R5.reuse, 0x100000, RZ ;  /* 0x00100000050a7810 */ /* 0x050fe20007ffe0ff */
[----:B------:R-:W-:Y:S01]  /*403e0*/  VIADD R9, R5, 0x100000 ;  /* 0x0010000005097836 */ /* 0x000fe20000000000 */
[----:B------:R-:W4:Y:S01]  /*403f0*/  LDC R27, c[0x0][0x230] ;  /* 0x00008c00ff1b7b82 */ /* 0x000f220000000800 */
[----:B------:R-:W-:Y:S07]  /*40400*/  LDGSTS.E [R13+-0x63ff4], desc[UR8][R74.64], !P4 ;  /* 0x9c00c0004a0d7fae */ /* 0x000fee000e121848 */
[----:B------:R-:W4:Y:S01]  /*40410*/  LDC R29, c[0x0][0x230] ;  /* 0x00008c00ff1d7b82 */ /* 0x000f220000000800 */
[----:B------:R-:W4:Y:S04]  /*40420*/  LDL.64 R74, [R1+0x6c8] ;  /* 0x0006c800014a7983 */ /* 0x000f280000100a00 */
[----:B------:R1:W-:Y:S04]  /*40430*/  LDGSTS.E [R12+-0x80000], desc[UR8][R68.64], !P2 ;  /* 0x80000000440c7fae */ /* 0x0003e8000d121848 */
[----:B---3--:R3:W-:Y:S04]  /*40440*/  LDGSTS.E [R11+-0x7c000], desc[UR8][R66.64], !P2 ;  /* 0x84000000420b7fae */ /* 0x0087e8000d121848 */
[----:B------:R-:W4:Y:S04]  /*40450*/  LDL.64 R68, [R1+0x890] ;  /* 0x0008900001447983 */ /* 0x000f280000100a00 */
[----:B--2---:R2:W-:Y:S04]  /*40460*/  LDGSTS.E [R10+-0x7fffc], desc[UR8][R64.64], !P3 ;  /* 0x80004000400a7fae */ /* 0x0045e8000d921848 */
[----:B------:R-:W4:Y:S04]  /*40470*/  LDL.64 R66, [R1+0x898] ;  /* 0x0008980001427983 */ /* 0x000f280000100a00 */
[----:B------:R-:W-:Y:S04]  /*40480*/  LDGSTS.E [R9+-0x7bffc], desc[UR8][R50.64], !P3 ;  /* 0x8400400032097fae */ /* 0x000fe8000d921848 */
[----:B------:R-:W4:Y:S01]  /*40490*/  LDL.64 R64, [R1+0x8a0] ;  /* 0x0008a00001407983 */ /* 0x000f220000100a00 */
[----:B-1----:R-:W-:Y:S01]  /*404a0*/  VIADD R12, R24, 0xfffffde4 ;  /* 0xfffffde4180c7836 */ /* 0x002fe20000000000 */
[----:B---3--:R-:W-:Y:S01]  /*404b0*/  IADD3 R11, R25, -0x239, RZ ;  /* 0xfffffdc7190b7810 */ /* 0x008fe20007ffe0ff */
[----:B--2---:R-:W-:Y:S01]  /*404c0*/  VIADD R10, R28, 0xfffffdc6 ;  /* 0xfffffdc61c0a7836 */ /* 0x004fe20000000000 */
[----:B------:R-:W-:Y:S01]  /*404d0*/  LDGSTS.E [R9+-0x7fff8], desc[UR8][R60.64], !P0 ;  /* 0x800080003c097fae */ /* 0x000fe2000c121848 */
[----:B------:R-:W1:Y:S03]  /*404e0*/  LDC R24, c[0x0][0x230] ;  /* 0x00008c00ff187b82 */ /* 0x000e660000000800 */
[----:B------:R-:W2:Y:S01]  /*404f0*/  LDL.64 R50, [R1+0x8a8] ;  /* 0x0008a80001327983 */ /* 0x000ea20000100a00 */
[----:B------:R-:W-:Y:S01]  /*40500*/  ISETP.GE.U32.AND P2, PT, R12, 0x7ffffd65, PT ;  /* 0x7ffffd650c00780c */ /* 0x000fe20003f46070 */
[----:B------:R-:W-:Y:S01]  /*40510*/  VIADD R12, R5, 0x100000 ;  /* 0x00100000050c7836 */ /* 0x000fe20000000000 */
[----:B------:R-:W-:-:S02]  /*40520*/  ISETP.GE.U32.AND P3, PT, R11, 0x7ffffd48, PT ;  /* 0x7ffffd480b00780c */ /* 0x000fc40003f66070 */
[----:B------:R-:W3:Y:S01]  /*40530*/  LDC R25, c[0x0][0x230] ;  /* 0x00008c00ff197b82 */ /* 0x000ee20000000800 */
[----:B------:R-:W3:Y:S01]  /*40540*/  LDL.64 R60, [R1+0x8b0] ;  /* 0x0008b000013c7983 */ /* 0x000ee20000100a00 */
[----:B------:R-:W-:Y:S02]  /*40550*/  ISETP.GE.U32.AND P4, PT, R10, 0x7ffffd47, PT ;  /* 0x7ffffd470a00780c */ /* 0x000fe40003f86070 */
[----:B------:R-:W-:-:S04]  /*40560*/  IADD3 R13, R26, -0x23b, RZ ;  /* 0xfffffdc51a0d7810 */ /* 0x000fc80007ffe0ff */
[----:B------:R-:W3:Y:S01]  /*40570*/  LDC R28, c[0x0][0x230] ;  /* 0x00008c00ff1c7b82 */ /* 0x000ee20000000800 */
[----:B------:R-:W-:Y:S01]  /*40580*/  LDGSTS.E [R12+-0x7bff8], desc[UR8][R58.64], !P0 ;  /* 0x840080003a0c7fae */ /* 0x000fe2000c121848 */
[C---:B------:R-:W-:Y:S02]  /*40590*/  VIADD R11, R5.reuse, 0x100000 ;  /* 0x00100000050b7836 */ /* 0x040fe40000000000 */
[----:B------:R-:W-:-:S03]  /*405a0*/  VIADD R10, R5, 0x100000 ;  /* 0x00100000050a7836 */ /* 0x000fc60000000000 */
[----:B------:R-:W-:Y:S01]  /*405b0*/  LDGSTS.E [R11+-0x7fff4], desc[UR8][R78.64], !P2 ;  /* 0x8000c0004e0b7fae */ /* 0x000fe2000d121848 */
[----:B------:R-:W3:Y:S03]  /*405c0*/  LDC R26, c[0x0][0x230] ;  /* 0x00008c00ff1a7b82 */ /* 0x000ee60000000800 */
[----:B------:R-:W3:Y:S04]  /*405d0*/  LDL.64 R58, [R1+0x8c0] ;  /* 0x0008c000013a7983 */ /* 0x000ee80000100a00 */
[----:B----4-:R-:W-:Y:S01]  /*405e0*/  LDGSTS.E [R10+-0x7bff4], desc[UR8][R74.64], !P2 ;  /* 0x8400c0004a0a7fae */ /* 0x010fe2000d121848 */
        /* <DEDUP_REMOVED lines=22> */
[C---:B------:R-:W-:Y:S01]  /*40750*/  VIADD R13, R5.reuse, 0x100000 ;  /* 0x00100000050d7836 */ /* 0x040fe20000000000 */
[----:B------:R-:W1:Y:S01]  /*40760*/  LDC R25, c[0x0][0x230] ;  /* 0x00008c00ff197b82 */ /* 0x000e620000000800 */
[----:B------:R-:W-:Y:S01]  /*40770*/  LDGSTS.E [R9+-0x77ff4], desc[UR8][R58.64], !P2 ;  /* 0x8800c0003a097fae */ /* 0x000fe2000d121848 */
[----:B------:R-:W-:Y:S01]  /*40780*/  IADD3 R11, R30, -0x25b, RZ ;  /* 0xfffffda51e0b7810 */ /* 0x000fe20007ffe0ff */
[----:B------:R-:W-:Y:S02]  /*40790*/  VIADD R12, R5, 0x100000 ;  /* 0x00100000050c7836 */ /* 0x000fe40000000000 */
[----:B------:R-:W3:Y:S04]  /*407a0*/  LDL.64 R76, [R1+0x1448] ;  /* 0x00144800014c7983 */ /* 0x000ee80000100a00 */
[----:B------:R-:W3:Y:S01]  /*407b0*/  LDL.64 R58, [R1+0xab8] ;  /* 0x000ab800013a7983 */ /* 0x000ee20000100a00 */
[----:B------:R-:W-:-:S02]  /*407c0*/  ISETP.GE.U32.AND P0, PT, R11, 0x7ffffd26, PT ;  /* 0x7ffffd260b00780c */ /* 0x000fc40003f06070 */
[----:B------:R-:W-:Y:S01]  /*407d0*/  IADD3 R11, R5, 0x100000, RZ ;  /* 0x00100000050b7810 */ /* 0x000fe20007ffe0ff */
[----:B----4-:R-:W-:Y:S04]  /*407e0*/  LDGSTS.E [R13+-0x73ff4], desc[UR8][R74.64], !P2 ;  /* 0x8c00c0004a0d7fae */ /* 0x010fe8000d121848 */
        /* <DEDUP_REMOVED lines=21> */
[----:B------:R-:W-:Y:S01]  /*40940*/  LDGSTS.E [R12+-0x6bff8], desc[UR8][R58.64], !P0 ;  /* 0x940080003a0c7fae */ /* 0x000fe2000c121848 */
[C---:B------:R-:W-:Y:S01]  /*40950*/  IADD3 R11, R5.reuse, 0x100000, RZ ;  /* 0x00100000050b7810 */ /* 0x040fe20007ffe0ff */
[----:B------:R-:W-:Y:S01]  /*40960*/  VIADD R10, R5, 0x100000 ;  /* 0x00100000050a7836 */ /* 0x000fe20000000000 */
[----:B------:R-:W1:Y:S03]  /*40970*/  LDC R29, c[0x0][0x230] ;  /* 0x00008c00ff1d7b82 */ /* 0x000e660000000800 */
[----:B------:R-:W-:Y:S05]  /*40980*/  LDGSTS.E [R11+-0x6fff4], desc[UR8][R78.64], !P2 ;  /* 0x9000c0004e0b7fae */ /* 0x000fea000d121848 */
[----:B------:R-:W1:Y:S01]  /*40990*/  LDC R24, c[0x0][0x230] ;  /* 0x00008c00ff187b82 */ /* 0x000e620000000800 */
[----:B------:R-:W2:Y:S04]  /*409a0*/  LDL.64 R58, [R1+0x1450] ;  /* 0x00145000013a7983 */ /* 0x000ea80000100a00 */
[----:B----4-:R-:W-:Y:S01]  /*409b0*/  LDGSTS.E [R10+-0x6bff4], desc[UR8][R74.64], !P2 ;  /* 0x9400c0004a0a7fae */ /* 0x010fe2000d121848 */
[----:B------:R-:W-:-:S03]  /*409c0*/  ISETP.GE.U32.AND P0, PT, R13, 0x7ffffd06, PT ;  /* 0x7ffffd060d00780c */ /* 0x000fc60003f06070 */
[----:B------:R-:W4:Y:S04]  /*409d0*/  LDL.64 R78, [R1+0x908] ;  /* 0x00090800014e7983 */ /* 0x000f280000100a00 */
[----:B------:R-:W4:Y:S04]  /*409e0*/  LDL.64 R74, [R1+0x1458] ;  /* 0x00145800014a7983 */ /* 0x000f280000100a00 */
[----:B------:R-:W-:Y:S04]  /*409f0*/  LDGSTS.E [R9+-0x68000], desc[UR8][R68.64], !P3 ;  /* 0x9800000044097fae */ /* 0x000fe8000d921848 */
[----:B------:R-:W-:Y:S04]  /*40a00*/  LDGSTS.E [R12+-0x64000], desc[UR8][R66.64], !P3 ;  /* 0x9c000000420c7fae */ /* 0x000fe8000d921848 */
[----:B------:R-:W4:Y:S04]  /*40a10*/  LDL.64 R68, [R1+0x6d0] ;  /* 0x0006d00001447983 */ /* 0x000f280000100a00 */
[----:B---3--:R3:W-:Y:S04]  /*40a20*/  LDGSTS.E [R11+-0x67ffc], desc[UR8][R64.64], !P4 ;  /* 0x98004000400b7fae */ /* 0x0087e8000e121848 */
[----:B------:R-:W4:Y:S04]  /*40a30*/  LDL.64 R66, [R1+0x6d8] ;  /* 0x0006d80001427983 */ /* 0x000f280000100a00 */
[----:B--2---:R-:W-:Y:S04]  /*40a40*/  LDGSTS.E [R10+-0x63ffc], desc[UR8][R50.64], !P4 ;  /* 0x9c004000320a7fae */ /* 0x004fe8000e121848 */
[----:B------:R-:W2:Y:S01]  /*40a50*/  LDL.64 R64, [R1+0x6e0] ;  /* 0x0006e00001407983 */ /* 0x000ea20000100a00 */
[----:B------:R-:W-:Y:S01]  /*40a60*/  VIADD R13, R26, 0xfffffd84 ;  /* 0xfffffd841a0d7836 */ /* 0x000fe20000000000 */
[----:B---3--:R-:W-:Y:S01]  /*40a70*/  IADD3 R11, R25, -0x21d, RZ ;  /* 0xfffffde3190b7810 */ /* 0x008fe20007ffe0ff */
[----:B-1----:R-:W-:Y:S01]  /*40a80*/  VIADD R12, R27, 0xfffffde2 ;  /* 0xfffffde21b0c7836 */ /* 0x002fe20000000000 */
[----:B------:R-:W-:Y:S01]  /*40a90*/  LDGSTS.E [R9+-0x67ff8], desc[UR8][R60.64], !P0 ;  /* 0x980080003c097fae */ /* 0x000fe2000c121848 */
[----:B------:R-:W1:Y:S03]  /*40aa0*/  LDC R25, c[0x0][0x230] ;  /* 0x00008c00ff197b82 */ /* 0x000e660000000800 */
[----:B------:R-:W3:Y:S01]  /*40ab0*/  LDL.64 R50, [R1+0x6e8] ;  /* 0x0006e80001327983 */ /* 0x000ee20000100a00 */
[----:B------:R-:W-:-:S03]  /*40ac0*/  ISETP.GE.U32.AND P4, PT, R13, 0x7ffffd05, PT ;  /* 0x7ffffd050d00780c */ /* 0x000fc60003f86070 */
[----:B------:R4:W-:Y:S01]  /*40ad0*/  LDGSTS.E [R10+-0x63ff8], desc[UR8][R76.64], !P0 ;  /* 0x9c0080004c0a7fae */ /* 0x0009e2000c121848 */
[----:B------:R-:W-:Y:S01]  /*40ae0*/  ISETP.GE.U32.AND P2, PT, R11, 0x7ffffd64, PT ;  /* 0x7ffffd640b00780c */ /* 0x000fe20003f46070 */
[----:B------:R-:W1:Y:S02]  /*40af0*/  LDC R26, c[0x0][0x230] ;  /* 0x00008c00ff1a7b82 */ /* 0x000e640000000800 */
[----:B------:R-:W3:Y:S01]  /*40b00*/  LDL.64 R60, [R1+0x6f0] ;  /* 0x0006f000013c7983 */ /* 0x000ee20000100a00 */
[----:B------:R-:W-:Y:S01]  /*40b10*/  VIADD R11, R29, 0xfffffde1 ;  /* 0xfffffde11d0b7836 */ /* 0x000fe20000000000 */
[----:B------:R-:W-:-:S04]  /*40b20*/  ISETP.GE.U32.AND P3, PT, R12, 0x7ffffd63, PT ;  /* 0x7ffffd630c00780c */ /* 0x000fc80003f66070 */
[----:B------:R4:W-:Y:S01]  /*40b30*/  LDGSTS.E [R9+-0x67ff4], desc[UR8][R58.64], !P4 ;  /* 0x9800c0003a097fae */ /* 0x0009e2000e121848 */
[----:B------:R-:W-:Y:S01]  /*40b40*/  ISETP.GE.U32.AND P0, PT, R11, 0x7ffffd62, PT ;  /* 0x7ffffd620b00780c */ /* 0x000fe20003f06070 */
[C---:B------:R-:W-:Y:S01]  /*40b50*/  VIADD R11, R4.reuse, 0x100000 ;  /* 0x00100000040b7836 */ /* 0x040fe20000000000 */
[----:B------:R-:W-:Y:S01]  /*40b60*/  IADD3 R12, R5, 0x100000, RZ ;  /* 0x00100000050c7810 */ /* 0x000fe20007ffe0ff */
[C---:B----4-:R-:W-:Y:S01]  /*40b70*/  VIADD R10, R4.reuse, 0x100000 ;  /* 0x00100000040a7836 */ /* 0x050fe20000000000 */
[----:B------:R-:W4:Y:S01]  /*40b80*/  LDL.64 R76, [R1+0x700] ;  /* 0x00070000014c7983 */ /* 0x000f220000100a00 */
[----:B------:R-:W1:Y:S03]  /*40b90*/  LDC R13, c[0x0][0x230] ;  /* 0x00008c00ff0d7b82 */ /* 0x000e660000000800 */
[----:B------:R-:W4:Y:S01]  /*40ba0*/  LDL.64 R58, [R1+0x6f8] ;  /* 0x0006f800013a7983 */ /* 0x000f220000100a00 */
[C---:B------:R-:W-:Y:S01]  /*40bb0*/  IADD3 R9, R4.reuse, 0x100000, RZ ;  /* 0x0010000004097810 */ /* 0x040fe20007ffe0ff */
[----:B------:R-:W-:-:S03]  /*40bc0*/  VIADD R5, R4, 0x100000 ;  /* 0x0010000004057836 */ /* 0x000fc60000000000 */
[----:B------:R-:W4:Y:S01]  /*40bd0*/  LDC R27, c[0x0][0x230] ;  /* 0x00008c00ff1b7b82 */ /* 0x000f220000000800 */
        /* <DEDUP_REMOVED lines=9> */
[----:B-1----:R-:W-:Y:S01]  /*40c70*/  VIADD R11, R13, 0xfffffde0 ;  /* 0xfffffde00d0b7836 */ /* 0x002fe20000000000 */
[----:B------:R-:W-:Y:S01]  /*40c80*/  IADD3 R10, R24, -0x23d, RZ ;  /* 0xfffffdc3180a7810 */ /* 0x000fe20007ffe0ff */
[----:B--2---:R-:W-:Y:S01]  /*40c90*/  VIADD R9, R28, 0xfffffdc2 ;  /* 0xfffffdc21c097836 */ /* 0x004fe20000000000 */
[----:B------:R-:W-:Y:S01]  /*40ca0*/  LDGSTS.E [R5+-0x7fff8], desc[UR8][R60.64], !P0 ;  /* 0x800080003c057fae */ /* 0x000fe2000c121848 */
[----:B------:R-:W-:-:S03]  /*40cb0*/  VIADD R12, R4, 0x100000 ;  /* 0x00100000040c7836 */ /* 0x000fc60000000000 */
[----:B------:R-:W2:Y:S01]  /*40cc0*/  LDL.64 R50, [R1+0x8e0] ;  /* 0x0008e00001327983 */ /* 0x000ea20000100a00 */
[----:B------:R-:W-:Y:S01]  /*40cd0*/  ISETP.GE.U32.AND P2, PT, R11, 0x7ffffd61, PT ;  /* 0x7ffffd610b00780c */ /* 0x000fe20003f46070 */
[----:B------:R-:W1:Y:S02]  /*40ce0*/  LDC R13, c[0x0][0x230] ;  /* 0x00008c00ff0d7b82 */ /* 0x000e640000000800 */
[----:B------:R-:W2:Y:S01]  /*40cf0*/  LDL.64 R60, [R1+0x8f0] ;  /* 0x0008f000013c7983 */ /* 0x000ea20000100a00 */
[----:B------:R-:W-:-:S05]  /*40d00*/  ISETP.GE.U32.AND P3, PT, R10, 0x7ffffd44, PT ;  /* 0x7ffffd440a00780c */ /* 0x000fca0003f66070 */
[----:B------:R-:W1:Y:S01]  /*40d10*/  LDC R24, c[0x0][0x230] ;  /* 0x00008c00ff187b82 */ /* 0x000e620000000800 */
[----:B----4-:R-:W-:Y:S01]  /*40d20*/  LDGSTS.E [R5+-0x7bff8], desc[UR8][R58.64], !P0 ;  /* 0x840080003a057fae */ /* 0x010fe2000c121848 */
[----:B------:R-:W-:Y:S01]  /*40d30*/  ISETP.GE.U32.AND P4, PT, R9, 0x7ffffd43, PT ;  /* 0x7ffffd430900780c */ /* 0x000fe20003f86070 */
[----:B------:R-:W-:Y:S01]  /*40d40*/  VIADD R10, R25, 0xfffffdc1 ;  /* 0xfffffdc1190a7836 */ /* 0x000fe20000000000 */
[C---:B------:R-:W-:Y:S01]  /*40d50*/  IADD3 R9, R4.reuse, 0x100000, RZ ;  /* 0x0010000004097810 */ /* 0x040fe20007ffe0ff */
[----:B------:R-:W-:-:S03]  /*40d60*/  VIADD R11, R4, 0x100000 ;  /* 0x00100000040b7836 */ /* 0x000fc60000000000 */
[----:B------:R-:W4:Y:S01]  /*40d70*/  LDC R25, c[0x0][0x230] ;  /* 0x00008c00ff197b82 */ /* 0x000f220000000800 */
[----:B------:R-:W4:Y:S01]  /*40d80*/  LDL.64 R58, [R1+0x8f8] ;  /* 0x0008f800013a7983 */ /* 0x000f220000100a00 */
[----:B------:R-:W-:Y:S02]  /*40d90*/  ISETP.GE.U32.AND P0, PT, R10, 0x7ffffd42, PT ;  /* 0x7ffffd420a00780c */ /* 0x000fe40003f06070 */
[----:B------:R-:W-:Y:S01]  /*40da0*/  IADD3 R10, R4, 0x100000, RZ ;  /* 0x00100000040a7810 */ /* 0x000fe20007ffe0ff */
[----:B------:R-:W-:Y:S04]  /*40db0*/  LDGSTS.E [R9+-0x7fff4], desc[UR8][R76.64], !P2 ;  /* 0x8000c0004c097fae */ /* 0x000fe8000d121848 */
[----:B------:R-:W-:Y:S04]  /*40dc0*/  LDGSTS.E [R5+-0x7bff4], desc[UR8][R74.64], !P2 ;  /* 0x8400c0004a057fae */ /* 0x000fe8000d121848 */
[----:B------:R-:W4:Y:S04]  /*40dd0*/  LDL.64 R76, [R1+0xae8] ;  /* 0x000ae800014c7983 */ /* 0x000f280000100a00 */
[----:B------:R-:W4:Y:S04]  /*40de0*/  LDL.64 R74, [R1+0xaf0] ;  /* 0x000af000014a7983 */ /* 0x000f280000100a00 */
[----:B------:R-:W-:Y:S04]  /*40df0*/  LDGSTS.E [R12+-0x78000], desc[UR8][R66.64], !P3 ;  /* 0x88000000420c7fae */ /* 0x000fe8000d921848 */
[----:B---3--:R-:W-:Y:S04]  /*40e00*/  LDGSTS.E [R11+-0x74000], desc[UR8][R64.64], !P3 ;  /* 0x8c000000400b7fae */ /* 0x008fe8000d921848 */
[----:B------:R-:W3:Y:S04]  /*40e10*/  LDL.64 R66, [R1+0xad0] ;  /* 0x000ad00001427983 */ /* 0x000ee80000100a00 */
[----:B--2---:R2:W-:Y:S04]  /*40e20*/  LDGSTS.E [R10+-0x77ffc], desc[UR8][R50.64], !P4 ;  /* 0x88004000320a7fae */ /* 0x0045e8000e121848 */
[----:B------:R-:W3:Y:S04]  /*40e30*/  LDL.64 R64, [R1+0xad8] ;  /* 0x000ad80001407983 */ /* 0x000ee80000100a00 */
[----:B------:R1:W-:Y:S04]  /*40e40*/  LDGSTS.E [R9+-0x73ffc], desc[UR8][R68.64], !P4 ;  /* 0x8c00400044097fae */ /* 0x0003e8000e121848 */
[----:B------:R-:W3:Y:S01]  /*40e50*/  LDL.64 R50, [R1+0xae0] ;  /* 0x000ae00001327983 */ /* 0x000ee20000100a00 */
[----:B--2---:R-:W-:-:S02]  /*40e60*/  VIADD R10, R26, 0xfffffdc0 ;  /* 0xfffffdc01a0a7836 */ /* 0x004fc40000000000 */
[----:B------:R-:W2:Y:S01]  /*40e70*/  LDC R26, c[0x0][0x230] ;  /* 0x00008c00ff1a7b82 */ /* 0x000ea20000000800 */
[----:B------:R-:W-:Y:S04]  /*40e80*/  LDGSTS.E [R5+-0x77ff8], desc[UR8][R60.64], !P0 ;  /* 0x880080003c057fae */ /* 0x000fe8000c121848 */
[----:B------:R-:W2:Y:S01]  /*40e90*/  LDL.64 R68, [R1+0xaf8] ;  /* 0x000af80001447983 */ /* 0x000ea20000100a00 */
[----:B-1----:R-:W-:Y:S01]  /*40ea0*/  VIADD R9, R13, 0xfffffda3 ;  /* 0xfffffda30d097836 */ /* 0x002fe20000000000 */
[----:B------:R-:W-:Y:S01]  /*40eb0*/  ISETP.GE.U32.AND P2, PT, R10, 0x7ffffd41, PT ;  /* 0x7ffffd410a00780c */ /* 0x000fe20003f46070 */
[----:B------:R-:W1:Y:S01]  /*40ec0*/  LDC R13, c[0x0][0x230] ;  /* 0x00008c00ff0d7b82 */ /* 0x000e620000000800 */
[----:B------:R-:W2:Y:S01]  /*40ed0*/  LDL.64 R60, [R1+0xb00] ;  /* 0x000b0000013c7983 */ /* 0x000ea20000100a00 */
[----:B------:R-:W-:-:S03]  /*40ee0*/  IADD3 R10, R24, -0x25e, RZ ;  /* 0xfffffda2180a7810 */ /* 0x000fc60007ffe0ff */
[----:B----4-:R-:W-:Y:S01]  /*40ef0*/  LDGSTS.E [R5+-0x73ff8], desc[UR8][R58.64], !P0 ;  /* 0x8c0080003a057fae */ /* 0x010fe2000c121848 */
[----:B------:R-:W-:Y:S01]  /*40f00*/  ISETP.GE.U32.AND P3, PT, R9, 0x7ffffd24, PT ;  /* 0x7ffffd240900780c */ /* 0x000fe20003f66070 */
[----:B------:R-:W-:Y:S01]  /*40f10*/  VIADD R9, R27, 0xfffffda1 ;  /* 0xfffffda11b097836 */ /* 0x000fe20000000000 */
[----:B------:R-:W-:Y:S01]  /*40f20*/  ISETP.GE.U32.AND P4, PT, R10, 0x7ffffd23, PT ;  /* 0x7ffffd230a00780c */ /* 0x000fe20003f86070 */
[----:B------:R-:W4:Y:S01]  /*40f30*/  LDC R24, c[0x0][0x230] ;  /* 0x00008c00ff187b82 */ /* 0x000f220000000800 */
[----:B------:R-:W4:Y:S02]  /*40f40*/  LDL.64 R58, [R1+0xb08] ;  /* 0x000b0800013a7983 */ /* 0x000f240000100a00 */
[----:B------:R-:W-:Y:S01]  /*40f50*/  ISETP.GE.U32.AND P0, PT, R9, 0x7ffffd22, PT ;  /* 0x7ffffd220900780c */ /* 0x000fe20003f06070 */
[C---:B------:R-:W-:Y:S01]  /*40f60*/  VIADD R10, R4.reuse, 0x100000 ;  /* 0x00100000040a7836 */ /* 0x040fe20000000000 */
[----:B------:R-:W-:Y:S01]  /*40f70*/  IADD3 R9, R4, 0x100000, RZ ;  /* 0x0010000004097810 */ /* 0x000fe20007ffe0ff */
[----:B------:R-:W-:Y:S04]  /*40f80*/  LDGSTS.E [R12+-0x77ff4], desc[UR8][R80.64], !P2 ;  /* 0x8800c000500c7fae */ /* 0x000fe8000d121848 */
[----:B------:R1:W-:Y:S04]  /*40f90*/  LDGSTS.E [R11+-0x73ff4], desc[UR8][R78.64], !P2 ;  /* 0x8c00c0004e0b7fae */ /* 0x0003e8000d121848 */
[----:B---3--:R-:W-:Y:S04]  /*40fa0*/  LDGSTS.E [R10+-0x70000], desc[UR8][R66.64], !P3 ;  /* 0x90000000420a7fae */ /* 0x008fe8000d921848 */
[----:B------:R-:W-:Y:S04]  /*40fb0*/  LDGSTS.E [R9+-0x6c000], desc[UR8][R64.64], !P3 ;  /* 0x9400000040097fae */ /* 0x000fe8000d921848 */
[----:B------:R-:W3:Y:S04]  /*40fc0*/  LDL.64 R66, [R1+0xcd8] ;  /* 0x000cd80001427983 */ /* 0x000ee80000100a00 */
[----:B------:R-:W-:Y:S04]  /*40fd0*/  LDGSTS.E [R5+-0x6fffc], desc[UR8][R50.64], !P4 ;  /* 0x9000400032057fae */ /* 0x000fe8000e121848 */
[----:B------:R-:W3:Y:S01]  /*40fe0*/  LDL.64 R64, [R1+0xce8] ;  /* 0x000ce80001407983 */ /* 0x000ee20000100a00 */
[----:B-1----:R-:W-:Y:S01]  /*40ff0*/  VIADD R11, R25, 0xfffffda0 ;  /* 0xfffffda0190b7836 */ /* 0x002fe20000000000 */
[----:B------:R-:W-:-:S02]  /*41000*/  UIADD3 UR5, UR4, -0x280, URZ ;  /* 0xfffffd8004057890 */ /* 0x000fc4000fffe03f */
[----:B------:R1:W-:Y:S04]  /*41010*/  LDGSTS.E [R10+-0x6bffc], desc[UR8][R76.64], !P4 ;  /* 0x940040004c0a7fae */ /* 0x0003e8000e121848 */
[----:B------:R-:W3:Y:S01]  /*41020*/  LDL.64 R50, [R1+0xcf8] ;  /* 0x000cf80001327983 */ /* 0x000ee20000100a00 */
[----:B------:R-:W-:-:S03]  /*41030*/  ISETP.GE.U32.AND P2, PT, R11, 0x7ffffd21, PT ;  /* 0x7ffffd210b00780c */ /* 0x000fc60003f46070 */
[----:B------:R-:W-:Y:S04]  /*41040*/  LDGSTS.E [R9+-0x6fff8], desc[UR8][R74.64], !P0 ;  /* 0x900080004a097fae */ /* 0x000fe8000c121848 */
[----:B--2---:R-:W-:Y:S01]  /*41050*/  LDGSTS.E [R5+-0x6bff8], desc[UR8][R68.64], !P0 ;  /* 0x9400800044057fae */ /* 0x004fe2000c121848 */
[----:B------:R-:W-:Y:S01]  /*41060*/  VIADD R11, R26, 0xfffffd83 ;  /* 0xfffffd831a0b7836 */ /* 0x000fe20000000000 */
[----:B-1----:R-:W-:Y:S02]  /*41070*/  IADD3 R10, R13, -0x27e, RZ ;  /* 0xfffffd820d0a7810 */ /* 0x002fe40007ffe0ff */
[----:B------:R-:W2:Y:S04]  /*41080*/  LDL.64 R12, [R1+0x15e8] ;  /* 0x0015e800010c7983 */ /* 0x000ea80000100a00 */
[----:B------:R1:W-:Y:S01]  /*41090*/  LDGSTS.E [R5+-0x6fff4], desc[UR8][R60.64], !P2 ;  /* 0x9000c0003c057fae */ /* 0x0003e2000d121848 */
[----:B------:R-:W-:-:S03]  /*410a0*/  ISETP.GE.U32.AND P0, PT, R11, 0x7ffffd04, PT ;  /* 0x7ffffd040b00780c */ /* 0x000fc60003f06070 */
[----:B----4-:R-:W-:Y:S01]  /*410b0*/  LDGSTS.E [R9+-0x6bff4], desc[UR8][R58.64], !P2 ;  /* 0x9400c0003a097fae */ /* 0x010fe2000d121848 */
[----:B-1----:R-:W-:Y:S01]  /*410c0*/  IMAD.U32 R5, RZ, RZ, UR5 ;  /* 0x00000005ff057e24 */ /* 0x002fe2000f8e00ff */
[----:B------:R-:W-:-:S04]  /*410d0*/  ISETP.GE.U32.AND P3, PT, R10, 0x7ffffd03, PT ;  /* 0x7ffffd030a00780c */ /* 0x000fc80003f66070 */
[----:B------:R1:W-:Y:S04]  /*410e0*/  STL [R1+0x1668], R5 ;  /* 0x0016680501007387 */ /* 0x0003e80000100800 */
[----:B------:R-:W4:Y:S01]  /*410f0*/  LDL.64 R60, [R1+0xd08] ;  /* 0x000d0800013c7983 */ /* 0x000f220000100a00 */
[----:B------:R-:W-:-:S03]  /*41100*/  VIADD R10, R24, 0xfffffd81 ;  /* 0xfffffd81180a7836 */ /* 0x000fc60000000000 */
[----:B------:R-:W2:Y:S04]  /*41110*/  LDL.64 R58, [R1+0x1400] ;  /* 0x00140000013a7983 */ /* 0x000ea80000100a00 */
[----:B------:R-:W2:Y:S04]  /*41120*/  LDL.64 R28, [R1+0x1408] ;  /* 0x00140800011c7983 */ /* 0x000ea80000100a00 */
[----:B------:R-:W2:Y:S04]  /*41130*/  LDL.64 R30, [R1+0x1410] ;  /* 0x00141000011e7983 */ /* 0x000ea80000100a00 */
[----:B------:R-:W2:Y:S01]  /*41140*/  LDL.64 R32, [R1+0x1418] ;  /* 0x0014180001207983 */ /* 0x000ea20000100a00 */
[----:B------:R-:W-:-:S03]  /*41150*/  ISETP.GE.U32.AND P2, PT, R10, 0x7ffffd02, PT ;  /* 0x7ffffd020a00780c */ /* 0x000fc60003f46070 */
[----:B------:R-:W2:Y:S01]  /*41160*/  LDL.64 R192, [R1+0xd10] ;  /* 0x000d100001c07983 */ /* 0x000ea20000100a00 */
[----:B------:R-:W-:-:S03]  /*41170*/  IADD3 R10, R4, 0x100000, RZ ;  /* 0x00100000040a7810 */ /* 0x000fc60007ffe0ff */
[----:B------:R-:W2:Y:S04]  /*41180*/  LDL.64 R186, [R1+0xd50] ;  /* 0x000d500001ba7983 */ /* 0x000ea80000100a00 */
[----:B------:R-:W2:Y:S01]  /*41190*/  LDL.64 R140, [R1+0xd90] ;  /* 0x000d9000018c7983 */ /* 0x000ea20000100a00 */
[----:B-1----:R-:W-:-:S03]  /*411a0*/  VIADD R5, R4, 0x100000 ;  /* 0x0010000004057836 */ /* 0x002fc60000000000 */
        /* <DEDUP_REMOVED lines=9> */
[----:B------:R-:W-:Y:S01]  /*41240*/  UISETP.GE.U32.AND UP1, UPT, UR5, 0x7ffffd01, UPT ;  /* 0x7ffffd010500788c */ /* 0x000fe2000bf26070 */
[----:B------:R-:W-:-:S02]  /*41250*/  VIADD R11, R4, 0x100000 ;  /* 0x00100000040b7836 */ /* 0x000fc40000000000 */
[----:B------:R-:W2:Y:S04]  /*41260*/  LDL.64 R78, [R1+0x1050] ;  /* 0x00105000014e7983 */ /* 0x000ea80000100a00 */
[----:B------:R-:W2:Y:S04]  /*41270*/  LDL.64 R76, [R1+0x1090] ;  /* 0x00109000014c7983 */ /* 0x000ea80000100a00 */
[----:B------:R-:W2:Y:S04]  /*41280*/  LDL.64 R74, [R1+0x10d0] ;  /* 0x0010d000014a7983 */ /* 0x000ea80000100a00 */
[----:B------:R-:W2:Y:S04]  /*41290*/  LDL.64 R68, [R1+0x1110] ;  /* 0x0011100001447983 */ /* 0x000ea80000100a00 */
[----:B---3--:R-:W-:Y:S04]  /*412a0*/  LDGSTS.E [R10+-0x68000], desc[UR8][R66.64], !P0 ;  /* 0x98000000420a7fae */ /* 0x008fe8000c121848 */
[----:B------:R-:W-:Y:S01]  /*412b0*/  LDGSTS.E [R9+-0x64000], desc[UR8][R64.64], !P0 ;  /* 0x9c00000040097fae */ /* 0x000fe2000c121848 */
[----:B------:R-:W-:-:S02]  /*412c0*/  PLOP3.LUT P4, PT, PT, PT, UP1, 0x80, 0x0 ;  /* 0x000000000000781c */ /* 0x000fc40003f8f018 */
[----:B------:R-:W-:Y:S01]  /*412d0*/  PLOP3.LUT P5, PT, PT, PT, UP1, 0x80, 0x0 ;  /* 0x000000000000781c */ /* 0x000fe20003faf018 */
[----:B------:R-:W3:Y:S04]  /*412e0*/  LDL.64 R66, [R1+0x1150] ;  /* 0x0011500001427983 */ /* 0x000ee80000100a00 */
[----:B------:R-:W-:Y:S01]  /*412f0*/  LDGSTS.E [R5+-0x67ffc], desc[UR8][R50.64], !P3 ;  /* 0x9800400032057fae */ /* 0x000fe2000d921848 */
[----:B------:R-:W-:-:S03]  /*41300*/  IADD3 R4, R4, 0x100000, RZ ;  /* 0x0010000004047810 */ /* 0x000fc60007ffe0ff */
[----:B------:R-:W3:Y:S04]  /*41310*/  LDL.64 R64, [R1+0x1190] ;  /* 0x0011900001407983 */ /* 0x000ee80000100a00 */
[----:B------:R-:W3:Y:S04]  /*41320*/  LDL.64 R50, [R1+0x1010] ;  /* 0x0010100001327983 */ /* 0x000ee80000100a00 */
[----:B----4-:R-:W-:Y:S04]  /*41330*/  LDGSTS.E [R11+-0x63ffc], desc[UR8][R60.64], !P3 ;  /* 0x9c0040003c0b7fae */ /* 0x010fe8000d921848 */
[----:B--2---:R-:W-:Y:S04]  /*41340*/  LDGSTS.E [R10+-0x67ff8], desc[UR8][R58.64], !P2 ;  /* 0x980080003a0a7fae */ /* 0x004fe8000d121848 */
[----:B------:R1:W-:Y:S04]  /*41350*/  LDGSTS.E [R9+-0x63ff8], desc[UR8][R28.64], !P2 ;  /* 0x9c0080001c097fae */ /* 0x0003e8000d121848 */
[----:B------:R-:W-:Y:S04]  /*41360*/  LDGSTS.E [R5+-0x67ff4], desc[UR8][R30.64], !P4 ;  /* 0x9800c0001e057fae */ /* 0x000fe8000e121848 */
[----:B------:R-:W-:Y:S04]  /*41370*/  LDGSTS.E [R4+-0x63ff4], desc[UR8][R32.64], !P5 ;  /* 0x9c00c00020047fae */ /* 0x000fe8000e921848 */
[----:B------:R-:W0:Y:S04]  /*41380*/  LDGDEPBAR ;  /* 0x00000000000079af */ /* 0x000e280000000000 */
        /* <DEDUP_REMOVED lines=11> */
[----:B------:R-:W2:Y:S04]  /*41440*/  LDL.64 R60, [R1+0x11d0] ;  /* 0x0011d000013c7983 */ /* 0x000ea80000100a00 */
[----:B------:R-:W-:Y:S04]  /*41450*/  LDGSTS.E [R252+0x42c00], desc[UR8][R80.64], P1 ;  /* 0x42c0000050fc7fae */ /* 0x000fe80008921848 */
        /* <DEDUP_REMOVED lines=31> */
[----:B--2---:R-:W-:Y:S04]  /*41650*/  LDGSTS.E [R252+0x44c00], desc[UR8][R60.64], P1 ;  /* 0x44c000003cfc7fae */ /* 0x004fe80008921848 */
[----:B----4-:R-:W-:Y:S04]  /*41660*/  LDGSTS.E [R252+0x45000], desc[UR8][R58.64], P1 ;  /* 0x450000003afc7fae */ /* 0x010fe80008921848 */
[----:B------:R-:W2:Y:S04]  /*41670*/  LDL.64 R60, [R1+0x1158] ;  /* 0x00115800013c7983 */ /* 0x000ea80000100a00 */
[----:B------:R-:W4:Y:S04]  /*41680*/  LDL.64 R58, [R1+0x1198] ;  /* 0x00119800013a7983 */ /* 0x000f280000100a00 */
[----:B---3--:R-:W-:Y:S04]  /*41690*/  LDGSTS.E [R252+0x45400], desc[UR8][R50.64], P1 ;  /* 0x4540000032fc7fae */ /* 0x008fe80008921848 */
[----:B------:R3:W-:Y:S04]  /*416a0*/  LDGSTS.E [R252+0x45800], desc[UR8][R30.64], P1 ;  /* 0x458000001efc7fae */ /* 0x0007e80008921848 */
[----:B------:R3:W-:Y:S04]  /*416b0*/  LDGSTS.E [R252+0x45c00], desc[UR8][R32.64], P1 ;  /* 0x45c0000020fc7fae */ /* 0x0007e80008921848 */
[----:B------:R-:W-:Y:S04]  /*416c0*/  LDGSTS.E [R252+0x46000], desc[UR8][R192.64], P1 ;  /* 0x46000000c0fc7fae */ /* 0x000fe80008921848 */
[----:B------:R-:W-:Y:S04]  /*416d0*/  LDGSTS.E [R252+0x46400], desc[UR8][R70.64], P1 ;  /* 0x4640000046fc7fae */ /* 0x000fe80008921848 */
[----:B------:R-:W-:Y:S04]  /*416e0*/  LDGSTS.E [R252+0x46800], desc[UR8][R62.64], P1 ;  /* 0x468000003efc7fae */ /* 0x000fe80008921848 */
[----:B------:R-:W3:Y:S04]  /*416f0*/  LDL.64 R50, [R1+0x1218] ;  /* 0x0012180001327983 */ /* 0x000ee80000100a00 */
[----:B------:R-:W-:Y:S04]  /*41700*/  LDGSTS.E [R252+0x46c00], desc[UR8][R248.64], P1 ;  /* 0x46c00000f8fc7fae */ /* 0x000fe80008921848 */
[----:B------:R-:W3:Y:S04]  /*41710*/  LDL.LU.64 R70, [R1+0x1700] ;  /* 0x0017000001467983 */ /* 0x000ee80000300a00 */
[----:B------:R-:W-:Y:S04]  /*41720*/  LDGSTS.E [R252+0x47000], desc[UR8][R156.64], P1 ;  /* 0x470000009cfc7fae */ /* 0x000fe80008921848 */
[----:B------:R-:W3:Y:S04]  /*41730*/  LDL.LU.64 R62, [R1+0x16f8] ;  /* 0x0016f800013e7983 */ /* 0x000ee80000300a00 */
[----:B------:R-:W-:Y:S04]  /*41740*/  LDGSTS.E [R252+0x47400], desc[UR8][R172.64], P1 ;  /* 0x47400000acfc7fae */ /* 0x000fe80008921848 */
[----:B------:R-:W3:Y:S04]  /*41750*/  LDL.LU.64 R248, [R1+0x16f0] ;  /* 0x0016f00001f87983 */ /* 0x000ee80000300a00 */
[----:B------:R-:W-:Y:S04]  /*41760*/  LDGSTS.E [R252+0x47800], desc[UR8][R14.64], P1 ;  /* 0x478000000efc7fae */ /* 0x000fe80008921848 */
[----:B------:R-:W-:Y:S04]  /*41770*/  LDGSTS.E [R252+0x47c00], desc[UR8][R188.64], P1 ;  /* 0x47c00000bcfc7fae */ /* 0x000fe80008921848 */
[----:B------:R-:W-:Y:S04]  /*41780*/  LDGSTS.E [R250+0x40080], desc[UR8][R186.64], P1 ;  /* 0x40080000bafa7fae */ /* 0x000fe80008921848 */
[----:B------:R-:W3:Y:S04]  /*41790*/  LDL.LU.64 R14, [R1+0x16e8] ;  /* 0x0016e800010e7983 */ /* 0x000ee80000300a00 */
        /* <DEDUP_REMOVED lines=31> */
[----:B------:R-:W-:Y:S04]  /*41990*/  LDGSTS.E [R250+0x45880], desc[UR8][R62.64], P1 ;  /* 0x458800003efa7fae */ /* 0x000fe80008921848 */
[----:B------:R-:W3:Y:S04]  /*419a0*/  LDL.64 R50, [R1+0xfa0] ;  /* 0x000fa00001327983 */ /* 0x000ee80000100a00 */
[----:B------:R-:W2:Y:S04]  /*419b0*/  LDL.LU.64 R248, [R1+0x16e0] ;  /* 0x0016e00001f87983 */ /* 0x000ea80000300a00 */
        /* <DEDUP_REMOVED lines=18> */
[----:B------:R-:W3:Y:S04]  /*41ae0*/  LDL.LU.64 R54, [R1+0x16d8] ;  /* 0x0016d80001367983 */ /* 0x000ee80000300a00 */
[----:B------:R-:W3:Y:S04]  /*41af0*/  LDL.LU.64 R56, [R1+0x16d0] ;  /* 0x0016d00001387983 */ /* 0x000ee80000300a00 */
[----:B------:R-:W3:Y:S04]  /*41b00*/  LDL.LU.64 R16, [R1+0x16c8] ;  /* 0x0016c80001107983 */ /* 0x000ee80000300a00 */
[----:B------:R-:W3:Y:S04]  /*41b10*/  LDL.64 R126, [R1+0x12a0] ;  /* 0x0012a000017e7983 */ /* 0x000ee80000100a00 */
[----:B--2---:R-:W-:Y:S04]  /*41b20*/  LDGSTS.E [R249+0x40100], desc[UR8][R122.64], P1 ;  /* 0x401000007af97fae */ /* 0x004fe80008921848 */
        /* <DEDUP_REMOVED lines=9> */
[----:B---3--:R-:W-:Y:S04]  /*41bc0*/  LDGSTS.E [R249+0x42900], desc[UR8][R50.64], P1 ;  /* 0x4290000032f97fae */ /* 0x008fe80008921848 */
[----:B------:R-:W2:Y:S04]  /*41bd0*/  LDL.64 R122, [R1+0xd28] ;  /* 0x000d2800017a7983 */ /* 0x000ea80000100a00 */
[----:B------:R-:W3:Y:S04]  /*41be0*/  LDL.64 R110, [R1+0xd68] ;  /* 0x000d6800016e7983 */ /* 0x000ee80000100a00 */
[----:B------:R-:W4:Y:S04]  /*41bf0*/  LDL.64 R50, [R1+0x1260] ;  /* 0x0012600001327983 */ /* 0x000f280000100a00 */
[----:B------:R-:W3:Y:S04]  /*41c00*/  LDL.64 R100, [R1+0xda8] ;  /* 0x000da80001647983 */ /* 0x000ee80000100a00 */
[----:B------:R-:W3:Y:S04]  /*41c10*/  LDL.64 R98, [R1+0xde8] ;  /* 0x000de80001627983 */ /* 0x000ee80000100a00 */
[----:B------:R-:W-:Y:S04]  /*41c20*/  LDGSTS.E [R249+0x42d00], desc[UR8][R76.64], P1 ;  /* 0x42d000004cf97fae */ /* 0x000fe80008921848 */
        /* <DEDUP_REMOVED lines=19> */
[----:B------:R-:W3:Y:S04]  /*41d60*/  LDL.64 R64, [R1+0x10a8] ;  /* 0x0010a80001407983 */ /* 0x000ee80000100a00 */
[----:B------:R-:W3:Y:S04]  /*41d70*/  LDL.64 R62, [R1+0x10e8] ;  /* 0x0010e800013e7983 */ /* 0x000ee80000100a00 */
[----:B------:R-:W3:Y:S04]  /*41d80*/  LDL.64 R60, [R1+0x1128] ;  /* 0x00112800013c7983 */ /* 0x000ee80000100a00 */
[----:B------:R-:W3:Y:S04]  /*41d90*/  LDL.64 R58, [R1+0x1168] ;  /* 0x00116800013a7983 */ /* 0x000ee80000100a00 */
[----:B------:R-:W3:Y:S04]  /*41da0*/  LDL.64 R52, [R1+0x11a8] ;  /* 0x0011a80001347983 */ /* 0x000ee80000100a00 */
[----:B----4-:R-:W-:Y:S04]  /*41db0*/  LDGSTS.E [R249+0x45500], desc[UR8][R50.64], P1 ;  /* 0x4550000032f97fae */ /* 0x010fe80008921848 */
[----:B------:R-:W-:Y:S04]  /*41dc0*/  LDGSTS.E [R249+0x45900], desc[UR8][R126.64], P1 ;  /* 0x459000007ef97fae */ /* 0x000fe80008921848 */
[----:B------:R-:W-:Y:S04]  /*41dd0*/  LDGSTS.E [R249+0x45d00], desc[UR8][R44.64], P1 ;  /* 0x45d000002cf97fae */ /* 0x000fe80008921848 */
[----:B------:R-:W4:Y:S04]  /*41de0*/  LDL.64 R50, [R1+0x1228] ;  /* 0x0012280001327983 */ /* 0x000f280000100a00 */
        /* <DEDUP_REMOVED lines=9> */
[----:B------:R-:W-:Y:S04]  /*41e80*/  LDGSTS.E [R249+0x47900], desc[UR8][R124.64], P1 ;  /* 0x479000007cf97fae */ /* 0x000fe80008921848 */
[----:B------:R-:W-:Y:S04]  /*41e90*/  LDGSTS.E [R249+0x47d00], desc[UR8][R4.64], P1 ;  /* 0x47d0000004f97fae */ /* 0x000fe80008921848 */
[----:B--2---:R-:W-:Y:S04]  /*41ea0*/  LDGSTS.E [R248+0x40180], desc[UR8][R122.64], P1 ;  /* 0x401800007af87fae */ /* 0x004fe80008921848 */
[----:B---3--:R-:W-:Y:S04]  /*41eb0*/  LDGSTS.E [R248+0x40580], desc[UR8][R110.64], P1 ;  /* 0x405800006ef87fae */ /* 0x008fe80008921848 */
        /* <DEDUP_REMOVED lines=39> */
[----:B------:R-:W4:Y:S04]  /*42130*/  LDL.64 R50, [R1+0x11b0] ;  /* 0x0011b00001327983 */ /* 0x000f280000100a00 */
[----:B------:R-:W4:Y:S04]  /*42140*/  LDL.64 R48, [R1+0x1230] ;  /* 0x0012300001307983 */ /* 0x000f280000100a00 */
[----:B------:R-:W4:Y:S04]  /*42150*/  LDL.LU.64 R56, [R1+0x16a8] ;  /* 0x0016a80001387983 */ /* 0x000f280000300a00 */
[----:B------:R-:W-:Y:S04]  /*42160*/  LDGSTS.E [R248+0x45d80], desc[UR8][R246.64], P1 ;  /* 0x45d80000f6f87fae */ /* 0x000fe80008921848 */
[----:B------:R-:W-:Y:S04]  /*42170*/  LDGSTS.E [R248+0x46180], desc[UR8][R46.64], P1 ;  /* 0x461800002ef87fae */ /* 0x000fe80008921848 */
[----:B------:R-:W-:Y:S04]  /*42180*/  LDGSTS.E [R248+0x46580], desc[UR8][R20.64], P1 ;  /* 0x4658000014f87fae */ /* 0x000fe80008921848 */
[----:B------:R-:W2:Y:S04]  /*42190*/  LDL.LU.64 R246, [R1+0x16a0] ;  /* 0x0016a00001f67983 */ /* 0x000ea80000300a00 */
[----:B------:R-:W4:Y:S04]  /*421a0*/  LDL.LU.64 R46, [R1+0x1698] ;  /* 0x00169800012e7983 */ /* 0x000f280000300a00 */
[----:B------:R-:W4:Y:S04]  /*421b0*/  LDL.LU.64 R20, [R1+0x1690] ;  /* 0x0016900001147983 */ /* 0x000f280000300a00 */
[----:B------:R-:W-:Y:S04]  /*421c0*/  LDGSTS.E [R248+0x46980], desc[UR8][R130.64], P1 ;  /* 0x4698000082f87fae */ /* 0x000fe80008921848 */
        /* <DEDUP_REMOVED lines=12> */
[----:B------:R-:W2:Y:S04]  /*42290*/  LDL.64 R100, [R1+0xd38] ;  /* 0x000d380001647983 */ /* 0x000ea80000100a00 */
        /* <DEDUP_REMOVED lines=22> */
[----:B----4-:R-:W-:Y:S04]  /*42400*/  LDGSTS.E [R247+0x44a00], desc[UR8][R50.64], P1 ;  /* 0x44a0000032f77fae */ /* 0x010fe80008921848 */
[----:B------:R-:W4:Y:S04]  /*42410*/  LDL.64 R64, [R1+0x1038] ;  /* 0x0010380001407983 */ /* 0x000f280000100a00 */
[----:B------:R-:W-:Y:S04]  /*42420*/  LDGSTS.E [R247+0x44e00], desc[UR8][R20.64], P1 ;  /* 0x44e0000014f77fae */ /* 0x000fe80008921848 */
[----:B------:R-:W4:Y:S04]  /*42430*/  LDL.64 R62, [R1+0x1078] ;  /* 0x00107800013e7983 */ /* 0x000f280000100a00 */
[----:B------:R-:W-:Y:S04]  /*42440*/  LDGSTS.E [R247+0x45200], desc[UR8][R48.64], P1 ;  /* 0x4520000030f77fae */ /* 0x000fe80008921848 */
[----:B------:R-:W4:Y:S04]  /*42450*/  LDL.64 R60, [R1+0x10b8] ;  /* 0x0010b800013c7983 */ /* 0x000f280000100a00 */
[----:B------:R-:W4:Y:S04]  /*42460*/  LDL.64 R58, [R1+0x10f8] ;  /* 0x0010f800013a7983 */ /* 0x000f280000100a00 */
[----:B------:R-:W-:Y:S04]  /*42470*/  LDGSTS.E [R247+0x45600], desc[UR8][R46.64], P1 ;  /* 0x456000002ef77fae */ /* 0x000fe80008921848 */
        /* <DEDUP_REMOVED lines=17> */
[----:B------:R-:W4:Y:S04]  /*42590*/  LDL.64 R188, [R1+0x1660] ;  /* 0x0016600001bc7983 */ /* 0x000f280000100a00 */
[----:B------:R-:W4:Y:S04]  /*425a0*/  LDL.64 R186, [R1+0x1658] ;  /* 0x0016580001ba7983 */ /* 0x000f280000100a00 */
[----:B--2---:R-:W-:Y:S04]  /*425b0*/  LDGSTS.E [R246+0x40280], desc[UR8][R100.64], P1 ;  /* 0x4028000064f67fae */ /* 0x004fe80008921848 */
[----:B---3--:R-:W-:Y:S04]  /*425c0*/  LDGSTS.E [R246+0x40680], desc[UR8][R98.64], P1 ;  /* 0x4068000062f67fae */ /* 0x008fe80008921848 */
        /* <DEDUP_REMOVED lines=24> */
[----:B------:R-:W-:Y:S04]  /*42750*/  LDGSTS.E [R246+0x43e80], desc[UR8][R58.64], P1 ;  /* 0x43e800003af67fae */ /* 0x000fe80008921848 */
[----:B------:R-:W4:Y:S04]  /*42760*/  LDL.64 R62, [R1+0x1080] ;  /* 0x00108000013e7983 */ /* 0x000f280000100a00 */
[----:B------:R-:W-:Y:S04]  /*42770*/  LDGSTS.E [R246+0x44280], desc[UR8][R52.64], P1 ;  /* 0x4428000034f67fae */ /* 0x000fe80008921848 */
[----:B------:R-:W-:Y:S04]  /*42780*/  LDGSTS.E [R246+0x44680], desc[UR8][R50.64], P1 ;  /* 0x4468000032f67fae */ /* 0x000fe80008921848 */
        /* <DEDUP_REMOVED lines=9> */
[----:B------:R-:W-:Y:S04]  /*42820*/  LDGSTS.E [R246+0x45a80], desc[UR8][R70.64], P1 ;  /* 0x45a8000046f67fae */ /* 0x000fe80008921848 */
        /* <DEDUP_REMOVED lines=35> */
[----:B------:R-:W4:Y:S04]  /*42a60*/  LDL.64 R80, [R1+0xdc8] ;  /* 0x000dc80001507983 */ /* 0x000f280000100a00 */
[----:B------:R-:W-:Y:S04]  /*42a70*/  LDGSTS.E [R245+0x45300], desc[UR8][R46.64], P1 ;  /* 0x453000002ef57fae */ /* 0x000fe80008921848 */
[----:B------:R-:W4:Y:S04]  /*42a80*/  LDL.64 R78, [R1+0xe08] ;  /* 0x000e0800014e7983 */ /* 0x000f280000100a00 */
[----:B------:R-:W-:Y:S04]  /*42a90*/  LDGSTS.E [R245+0x45700], desc[UR8][R56.64], P1 ;  /* 0x4570000038f57fae */ /* 0x000fe80008921848 */
[----:B------:R-:W4:Y:S04]  /*42aa0*/  LDL.64 R76, [R1+0xe48] ;  /* 0x000e4800014c7983 */ /* 0x000f280000100a00 */
        /* <DEDUP_REMOVED lines=25> */
[----:B------:R1:W-:Y:S04]  /*42c40*/  STL [R1+0x400], RZ ;  /* 0x000400ff01007387 */ /* 0x0003e80000100800 */
[----:B------:R1:W-:Y:S04]  /*42c50*/  STL [R1+0x404], RZ ;  /* 0x000404ff01007387 */ /* 0x0003e80000100800 */
        /* <DEDUP_REMOVED lines=23> */
[----:B------:R-:W5:Y:S04]  /*42dd0*/  LDL.LU.64 R6, [R1+0x1670] ;  /* 0x0016700001067983 */ /* 0x000f680000300a00 */
[----:B------:R2:W-:Y:S04]  /*42de0*/  STL [R1+0x408], RZ ;  /* 0x000408ff01007387 */ /* 0x0005e80000100800 */
        /* <DEDUP_REMOVED lines=253> */
[----:B------:R2:W-:Y:S04]  /*43dc0*/  STL [R1], RZ ;  /* 0x000000ff01007387 */ /* 0x0005e80000100800 */
        /* <DEDUP_REMOVED lines=117> */
[----:B------:R-:W-:Y:S04]  /*44520*/  LDGSTS.E [R2+0x45f80], desc[UR8][R40.64], P1 ;  /* 0x45f8000028027fae */ /* 0x000fe80008921848 */
[----:B------:R2:W-:Y:S04]  /*44530*/  STL [R1+0x1d8], RZ ;  /* 0x0001d8ff01007387 */ /* 0x0005e80000100800 */
[----:B------:R-:W-:Y:S04]  /*44540*/  LDGSTS.E [R2+0x46380], desc[UR8][R38.64], P1 ;  /* 0x4638000026027fae */ /* 0x000fe80008921848 */
[----:B------:R2:W-:Y:S04]  /*44550*/  STL [R1+0x1dc], RZ ;  /* 0x0001dcff01007387 */ /* 0x0005e80000100800 */
[----:B------:R-:W-:Y:S04]  /*44560*/  LDGSTS.E [R2+0x46780], desc[UR8][R36.64], P1 ;  /* 0x4678000024027fae */ /* 0x000fe80008921848 */
[----:B------:R2:W-:Y:S04]  /*44570*/  STL [R1+0x1e0], RZ ;  /* 0x0001e0ff01007387 */ /* 0x0005e80000100800 */
[----:B------:R3:W-:Y:S04]  /*44580*/  LDGSTS.E [R2+0x46b80], desc[UR8][R34.64], P1 ;  /* 0x46b8000022027fae */ /* 0x0007e80008921848 */
        /* <DEDUP_REMOVED lines=11> */
[----:B------:R2:W-:Y:S04]  /*44640*/  STL [R1+0x1fc], RZ ;  /* 0x0001fcff01007387 */ /* 0x0005e80000100800 */
[----:B------:R-:W0:Y:S01]  /*44650*/  LDGDEPBAR ;  /* 0x00000000000079af */ /* 0x000e220000000000 */
[----:B------:R-:W-:-:S02]  /*44660*/  CS2R R24, SRZ ;  /* 0x0000000000187805 */ /* 0x000fc4000001ff00 */
[----:B------:R-:W-:Y:S02]  /*44670*/  CS2R R26, SRZ ;  /* 0x00000000001a7805 */ /* 0x000fe4000001ff00 */
[----:B-1----:R-:W-:Y:S02]  /*44680*/  CS2R R28, SRZ ;  /* 0x00000000001c7805 */ /* 0x002fe4000001ff00 */
[----:B------:R-:W-:Y:S02]  /*44690*/  CS2R R30, SRZ ;  /* 0x00000000001e7805 */ /* 0x000fe4000001ff00 */
[----:B------:R-:W-:Y:S02]  /*446a0*/  CS2R R32, SRZ ;  /* 0x0000000000207805 */ /* 0x000fe4000001ff00 */
[----:B---3--:R-:W-:Y:S02]  /*446b0*/  CS2R R34, SRZ ;  /* 0x0000000000227805 */ /* 0x008fe4000001ff00 */
[----:B------:R-:W-:-:S02]  /*446c0*/  CS2R R36, SRZ ;  /* 0x0000000000247805 */ /* 0x000fc4000001ff00 */
[----:B------:R-:W-:Y:S02]  /*446d0*/  CS2R R38, SRZ ;  /* 0x0000000000267805 */ /* 0x000fe4000001ff00 */
[----:B------:R-:W-:Y:S02]  /*446e0*/  CS2R R40, SRZ ;  /* 0x0000000000287805 */ /* 0x000fe4000001ff00 */
[----:B------:R-:W-:Y:S02]  /*446f0*/  CS2R R42, SRZ ;  /* 0x00000000002a7805 */ /* 0x000fe4000001ff00 */
[----:B------:R-:W-:Y:S02]  /*44700*/  CS2R R44, SRZ ;  /* 0x00000000002c7805 */ /* 0x000fe4000001ff00 */
[----:B------:R-:W-:Y:S02]  /*44710*/  CS2R R46, SRZ ;  /* 0x00000000002e7805 */ /* 0x000fe4000001ff00 */
[----:B------:R-:W-:-:S02]  /*44720*/  CS2R R48, SRZ ;  /* 0x0000000000307805 */ /* 0x000fc4000001ff00 */
[----:B------:R-:W-:Y:S02]  /*44730*/  CS2R R50, SRZ ;  /* 0x0000000000327805 */ /* 0x000fe4000001ff00 */
[----:B------:R-:W-:Y:S02]  /*44740*/  CS2R R52, SRZ ;  /* 0x0000000000347805 */ /* 0x000fe4000001ff00 */
[----:B------:R-:W-:Y:S02]  /*44750*/  CS2R R54, SRZ ;  /* 0x0000000000367805 */ /* 0x000fe4000001ff00 */
[----:B------:R-:W-:Y:S02]  /*44760*/  CS2R R56, SRZ ;  /* 0x0000000000387805 */ /* 0x000fe4000001ff00 */
[----:B------:R-:W-:Y:S01]  /*44770*/  CS2R R58, SRZ ;  /* 0x00000000003a7805 */ /* 0x000fe2000001ff00 */
[----:B------:R-:W-:Y:S01]  /*44780*/  IMAD.MOV.U32 R60, RZ, RZ, RZ ;  /* 0x000000ffff3c7224 */ /* 0x000fe200078e00ff */
[----:B------:R-:W-:Y:S01]  /*44790*/  PLOP3.LUT P0, PT, PT, PT, UP0, 0x40, 0x0 ;  /* 0x000000000000781c */ /* 0x000fe20003f0e808 */
[----:B------:R-:W-:Y:S01]  /*447a0*/  IMAD.MOV.U32 R61, RZ, RZ, RZ ;  /* 0x000000ffff3d7224 */ /* 0x000fe200078e00ff */
        /* <DEDUP_REMOVED lines=44> */
[----:B------:R-:W-:Y:S01]  /*44a70*/  CS2R R150, SRZ ;  /* 0x0000000000967805 */ /* 0x000fe2000001ff00 */
[----:B--2---:R-:W-:Y:S06]  /*44a80*/  @P0 BRA `(.L_x_0) ;  /* 0x0000020800c80947 */ /* 0x004fec0003800000 */
[----:B------:R-:W2:Y:S01]  /*44a90*/  LDL.LU.64 R244, [R1+0x608] ;  /* 0x0006080001f47983 */ /* 0x000ea20000300a00 */
[----:B------:R-:W-:Y:S01]  /*44aa0*/  MOV R193, R194 ;  /* 0x000000c200c17202 */ /* 0x000fe20000000f00 */
[----:B------:R-:W-:Y:S01]  /*44ab0*/  IMAD.MOV.U32 R192, RZ, RZ, R195 ;  /* 0x000000ffffc07224 */ /* 0x000fe200078e00c3 */
[----:B------:R-:W-:Y:S01]  /*44ac0*/  MOV R194, R197 ;  /* 0x000000c500c27202 */ /* 0x000fe20000000f00 */
[----:B------:R-:W3:Y:S01]  /*44ad0*/  LDL.LU.64 R246, [R1+0x710] ;  /* 0x0007100001f67983 */ /* 0x000ee20000300a00 */
[----:B------:R-:W-:Y:S02]  /*44ae0*/  IMAD.MOV.U32 R195, RZ, RZ, R196 ;  /* 0x000000ffffc37224 */ /* 0x000fe400078e00c4 */
[----:B------:R-:W-:Y:S01]  /*44af0*/  IMAD.MOV.U32 R197, RZ, RZ, R198 ;  /* 0x000000ffffc57224 */ /* 0x000fe200078e00c6 */
[----:B------:R-:W4:Y:S01]  /*44b00*/  LDL.LU.64 R248, [R1+0x718] ;  /* 0x0007180001f87983 */ /* 0x000f220000300a00 */
[----:B------:R-:W-:Y:S01]  /*44b10*/  IMAD.MOV.U32 R196, RZ, RZ, R199 ;  /* 0x000000ffffc47224 */ /* 0x000fe200078e00c7 */
[----:B------:R-:W-:Y:S01]  /*44b20*/  MOV R199, R200 ;  /* 0x000000c800c77202 */ /* 0x000fe20000000f00 */
        /* <DEDUP_REMOVED lines=30> */
[----:B------:R-:W-:-:S03]  /*44d10*/  IMAD.MOV.U32 R220, RZ, RZ, R223 ;  /* 0x000000ffffdc7224 */ /* 0x000fc600078e00df */
[----:B------:R-:W4:Y:S04]  /*44d20*/  LDL.LU.64 R138, [R1+0x630] ;  /* 0x00063000018a7983 */ /* 0x000f280000300a00 */
[----:B------:R-:W4:Y:S04]  /*44d30*/  LDL.LU.64 R144, [R1+0x638] ;  /* 0x0006380001907983 */ /* 0x000f280000300a00 */
[----:B------:R-:W4:Y:S01]  /*44d40*/  LDL.LU.64 R146, [R1+0x640] ;  /* 0x0006400001927983 */ /* 0x000f220000300a00 */
[----:B------:R-:W-:Y:S01]  /*44d50*/  MOV R223, R224 ;  /* 0x000000e000df7202 */ /* 0x000fe20000000f00 */
[----:B------:R-:W-:Y:S01]  /*44d60*/  IMAD.MOV.U32 R222, RZ, RZ, R225 ;  /* 0x000000ffffde7224 */ /* 0x000fe200078e00e1 */
[----:B------:R-:W-:Y:S01]  /*44d70*/  MOV R224, R227 ;  /* 0x000000e300e07202 */ /* 0x000fe20000000f00 */
[----:B------:R-:W-:Y:S01]  /*44d80*/  IMAD.MOV.U32 R225, RZ, RZ, R226 ;  /* 0x000000ffffe17224 */ /* 0x000fe200078e00e2 */
[----:B------:R-:W4:Y:S01]  /*44d90*/  LDL.LU.64 R148, [R1+0x648] ;  /* 0x0006480001947983 */ /* 0x000f220000300a00 */
[----:B------:R-:W-:-:S02]  /*44da0*/  IMAD.MOV.U32 R227, RZ, RZ, R228 ;  /* 0x000000ffffe37224 */ /* 0x000fc400078e00e4 */
[----:B------:R-:W-:Y:S01]  /*44db0*/  IMAD.MOV.U32 R226, RZ, RZ, R229 ;  /* 0x000000ffffe27224 */ /* 0x000fe200078e00e5 */
[----:B------:R-:W-:Y:S01]  /*44dc0*/  MOV R229, R230 ;  /* 0x000000e600e57202 */ /* 0x000fe20000000f00 */
[----:B------:R-:W-:Y:S01]  /*44dd0*/  IMAD.MOV.U32 R228, RZ, RZ, R231 ;  /* 0x000000ffffe47224 */ /* 0x000fe200078e00e7 */
[----:B------:R-:W-:Y:S01]  /*44de0*/  MOV R230, R233 ;  /* 0x000000e900e67202 */ /* 0x000fe20000000f00 */
[----:B------:R-:W-:Y:S02]  /*44df0*/  IMAD.MOV.U32 R231, RZ, RZ, R232 ;  /* 0x000000ffffe77224 */ /* 0x000fe400078e00e8 */
[----:B------:R-:W-:Y:S02]  /*44e00*/  IMAD.MOV.U32 R233, RZ, RZ, R234 ;  /* 0x000000ffffe97224 */ /* 0x000fe400078e00ea */
[----:B------:R-:W-:Y:S01]  /*44e10*/  IMAD.MOV.U32 R232, RZ, RZ, R235 ;  /* 0x000000ffffe87224 */ /* 0x000fe200078e00eb */
[----:B------:R-:W-:Y:S01]  /*44e20*/  MOV R235, R236 ;  /* 0x000000ec00eb7202 */ /* 0x000fe20000000f00 */
[----:B------:R-:W-:Y:S01]  /*44e30*/  IMAD.MOV.U32 R234, RZ, RZ, R237 ;  /* 0x000000ffffea7224 */ /* 0x000fe200078e00ed */
[----:B------:R-:W-:Y:S01]  /*44e40*/  MOV R236, R239 ;  /* 0x000000ef00ec7202 */ /* 0x000fe20000000f00 */
[----:B------:R-:W-:-:S02]  /*44e50*/  IMAD.MOV.U32 R237, RZ, RZ, R238 ;  /* 0x000000ffffed7224 */ /* 0x000fc400078e00ee */
[----:B------:R-:W-:Y:S02]  /*44e60*/  IMAD.MOV.U32 R239, RZ, RZ, R240 ;  /* 0x000000ffffef7224 */ /* 0x000fe400078e00f0 */
[----:B------:R-:W-:Y:S01]  /*44e70*/  IMAD.MOV.U32 R238, RZ, RZ, R241 ;  /* 0x000000ffffee7224 */ /* 0x000fe200078e00f1 */
[----:B------:R-:W-:Y:S01]  /*44e80*/  MOV R241, R242 ;  /* 0x000000f200f17202 */ /* 0x000fe20000000f00 */
[----:B------:R-:W-:Y:S02]  /*44e90*/  IMAD.MOV.U32 R240, RZ, RZ, R243 ;  /* 0x000000fffff07224 */ /* 0x000fe400078e00f3 */
[----:B--2---:R-:W-:Y:S01]  /*44ea0*/  IMAD.MOV.U32 R243, RZ, RZ, R244 ;  /* 0x000000fffff37224 */ /* 0x004fe200078e00f4 */
[----:B------:R-:W-:Y:S01]  /*44eb0*/  MOV R242, R245 ;  /* 0x000000f500f27202 */ /* 0x000fe20000000f00 */
[----:B---3--:R-:W-:Y:S02]  /*44ec0*/  IMAD.MOV.U32 R245, RZ, RZ, R246 ;  /* 0x000000fffff57224 */ /* 0x008fe400078e00f6 */
[----:B------:R-:W-:Y:S01]  /*44ed0*/  IMAD.MOV.U32 R244, RZ, RZ, R247 ;  /* 0x000000fffff47224 */ /* 0x000fe200078e00f7 */
[----:B----4-:R-:W-:Y:S01]  /*44ee0*/  MOV R247, R248 ;  /* 0x000000f800f77202 */ /* 0x010fe20000000f00 */
[----:B------:R-:W-:-:S02]  /*44ef0*/  IMAD.MOV.U32 R246, RZ, RZ, R249 ;  /* 0x000000fffff67224 */ /* 0x000fc400078e00f9 */
[----:B------:R-:W-:Y:S01]  /*44f00*/  IMAD.MOV.U32 R249, RZ, RZ, R250 ;  /* 0x000000fffff97224 */ /* 0x000fe200078e00fa */
[----:B------:R-:W-:Y:S01]  /*44f10*/  MOV R248, R251 ;  /* 0x000000fb00f87202 */ /* 0x000fe20000000f00 */
[----:B------:R-:W-:Y:S02]  /*44f20*/  IMAD.MOV.U32 R251, RZ, RZ, R140 ;  /* 0x000000fffffb7224 */ /* 0x000fe400078e008c */
[----:B------:R-:W-:Y:S02]  /*44f30*/  IMAD.MOV.U32 R250, RZ, RZ, R141 ;  /* 0x000000fffffa7224 */ /* 0x000fe400078e008d */
[----:B------:R-:W2:Y:S01]  /*44f40*/  LDL.LU.64 R140, [R1+0x650] ;  /* 0x00065000018c7983 */ /* 0x000ea20000300a00 */
[----:B------:R-:W-:-:S03]  /*44f50*/  MOV R252, R151 ;  /* 0x0000009700fc7202 */ /* 0x000fc60000000f00 */
[----:B------:R1:W-:Y:S01]  /*44f60*/  STL [R1+0x600], R150 ;  /* 0x0006009601007387 */ /* 0x0003e20000100800 */
[----:B------:R-:W-:-:S03]  /*44f70*/  IMAD.MOV.U32 R2, RZ, RZ, R143 ;  /* 0x000000ffff027224 */ /* 0x000fc600078e008f */
[----:B-1----:R-:W3:Y:S04]  /*44f80*/  LDL.LU.64 R150, [R1+0x658] ;  /* 0x0006580001967983 */ /* 0x002ee80000300a00 */
[----:B------:R1:W-:Y:S04]  /*44f90*/  STL [R1+0x608], R142 ;  /* 0x0006088e01007387 */ /* 0x0003e80000100800 */
[----:B-1----:R-:W4:Y:S04]  /*44fa0*/  LDL.LU.64 R142, [R1+0x660] ;  /* 0x00066000018e7983 */ /* 0x002f280000300a00 */
[----:B------:R1:W-:Y:S04]  /*44fb0*/  STL [R1+0x604], R2 ;  /* 0x0006040201007387 */ /* 0x0003e80000100800 */
[----:B------:R1:W-:Y:S02]  /*44fc0*/  STL [R1+0x610], R132 ;  /* 0x0006108401007387 */ /* 0x0003e40000100800 */
[----:B-1----:R-:W-:-:S02]  /*44fd0*/  IMAD.MOV.U32 R2, RZ, RZ, R133 ;  /* 0x000000ffff027224 */ /* 0x002fc400078e0085 */
[----:B------:R-:W4:Y:S04]  /*44fe0*/  LDL.LU.64 R132, [R1+0x668] ;  /* 0x0006680001847983 */ /* 0x000f280000300a00 */
[----:B------:R1:W-:Y:S04]  /*44ff0*/  STL [R1+0x60c], R2 ;  /* 0x00060c0201007387 */ /* 0x0003e80000100800 */
[----:B------:R1:W-:Y:S02]  /*45000*/  STL [R1+0x618], R134 ;  /* 0x0006188601007387 */ /* 0x0003e40000100800 */
[----:B-1----:R-:W-:-:S02]  /*45010*/  MOV R2, R135 ;  /* 0x0000008700027202 */ /* 0x002fc40000000f00 */
[----:B------:R-:W4:Y:S04]  /*45020*/  LDL.LU.64 R134, [R1+0x670] ;  /* 0x0006700001867983 */ /* 0x000f280000300a00 */
[----:B------:R1:W-:Y:S04]  /*45030*/  STL [R1+0x614], R2 ;  /* 0x0006140201007387 */ /* 0x0003e80000100800 */
[----:B------:R1:W-:Y:S02]  /*45040*/  STL [R1+0x620], R136 ;  /* 0x0006208801007387 */ /* 0x0003e40000100800 */
[----:B-1----:R-:W-:-:S02]  /*45050*/  IMAD.MOV.U32 R2, RZ, RZ, R137 ;  /* 0x000000ffff027224 */ /* 0x002fc400078e0089 */
[----:B------:R-:W4:Y:S04]  /*45060*/  LDL.LU.64 R136, [R1+0x678] ;  /* 0x0006780001887983 */ /* 0x000f280000300a00 */
        /* <DEDUP_REMOVED lines=21> */
[----:B--2---:R2:W-:Y:S01]  /*451c0*/  STL [R1+0x650], R140 ;  /* 0x0006508c01007387 */ /* 0x0045e20000100800 */
[----:B-1----:R-:W-:-:S03]  /*451d0*/  IMAD.MOV.U32 R2, RZ, RZ, R141 ;  /* 0x000000ffff027224 */ /* 0x002fc600078e008d */
[----:B--2---:R-:W2:Y:S04]  /*451e0*/  LDL.LU.64 R140, [R1+0x6a8] ;  /* 0x0006a800018c7983 */ /* 0x004ea80000300a00 */
[----:B------:R1:W-:Y:S04]  /*451f0*/  STL [R1+0x64c], R2 ;  /* 0x00064c0201007387 */ /* 0x0003e80000100800 */
[----:B---3--:R3:W-:Y:S01]  /*45200*/  STL [R1+0x658], R150 ;  /* 0x0006589601007387 */ /* 0x0087e20000100800 */
[----:B-1----:R-:W-:-:S03]  /*45210*/  IMAD.MOV.U32 R2, RZ, RZ, R151 ;  /* 0x000000ffff027224 */ /* 0x002fc600078e0097 */
[----:B---3--:R-:W3:Y:S04]  /*45220*/  LDL.LU.64 R150, [R1+0x6b0] ;  /* 0x0006b00001967983 */ /* 0x008ee80000300a00 */
[----:B------:R1:W-:Y:S04]  /*45230*/  STL [R1+0x654], R2 ;  /* 0x0006540201007387 */ /* 0x0003e80000100800 */
[----:B----4-:R4:W-:Y:S01]  /*45240*/  STL [R1+0x660], R142 ;  /* 0x0006608e01007387 */ /* 0x0109e20000100800 */
[----:B-1----:R-:W-:-:S03]  /*45250*/  MOV R2, R143 ;  /* 0x0000008f00027202 */ /* 0x002fc60000000f00 */
[----:B----4-:R-:W4:Y:S04]  /*45260*/  LDL.LU.64 R142, [R1+0x6b8] ;  /* 0x0006b800018e7983 */ /* 0x010f280000300a00 */
        /* <DEDUP_REMOVED lines=33> */
[----:B--2---:R2:W-:Y:S01]  /*45480*/  STL [R1+0x6a8], R140 ;  /* 0x0006a88c01007387 */ /* 0x0045e20000100800 */
[----:B-1----:R-:W-:-:S03]  /*45490*/  MOV R2, R141 ;  /* 0x0000008d00027202 */ /* 0x002fc60000000f00 */
[----:B--2---:R-:W2:Y:S04]  /*454a0*/  LDL.LU.64 R140, [R1+0x700] ;  /* 0x00070000018c7983 */ /* 0x004ea80000300a00 */
[----:B------:R1:W-:Y:S04]  /*454b0*/  STL [R1+0x6a4], R2 ;  /* 0x0006a40201007387 */ /* 0x0003e80000100800 */
[----:B---3--:R3:W-:Y:S01]  /*454c0*/  STL [R1+0x6b0], R150 ;  /* 0x0006b09601007387 */ /* 0x0087e20000100800 */
[----:B-1----:R-:W-:-:S03]  /*454d0*/  IMAD.MOV.U32 R2, RZ, RZ, R151 ;  /* 0x000000ffff027224 */ /* 0x002fc600078e0097 */
[----:B---3--:R-:W3:Y:S04]  /*454e0*/  LDL.LU.64 R150, [R1+0x708] ;  /* 0x0007080001967983 */ /* 0x008ee80000300a00 */
[----:B------:R1:W-:Y:S04]  /*454f0*/  STL [R1+0x6ac], R2 ;  /* 0x0006ac0201007387 */ /* 0x0003e80000100800 */
[----:B----4-:R4:W-:Y:S01]  /*45500*/  STL [R1+0x6b8], R142 ;  /* 0x0006b88e01007387 */ /* 0x0109e20000100800 */
[----:B-1----:R-:W-:-:S03]  /*45510*/  IMAD.MOV.U32 R2, RZ, RZ, R143 ;  /* 0x000000ffff027224 */ /* 0x002fc600078e008f */
[----:B----4-:R-:W4:Y:S04]  /*45520*/  LDL.LU.64 R142, [R1+0x9c0] ;  /* 0x0009c000018e7983 */ /* 0x010f280000300a00 */
        /* <DEDUP_REMOVED lines=33> */
[----:B--2---:R2:W-:Y:S01]  /*45740*/  STL [R1+0x700], R140 ;  /* 0x0007008c01007387 */ /* 0x0045e20000100800 */
[----:B-1----:R-:W-:-:S03]  /*45750*/  IMAD.MOV.U32 R2, RZ, RZ, R141 ;  /* 0x000000ffff027224 */ /* 0x002fc600078e008d */
[----:B--2---:R-:W2:Y:S04]  /*45760*/  LDL.LU.64 R140, [R1+0x988] ;  /* 0x00098800018c7983 */ /* 0x004ea80000300a00 */
[----:B------:R1:W-:Y:S04]  /*45770*/  STL [R1+0x6fc], R2 ;  /* 0x0006fc0201007387 */ /* 0x0003e80000100800 */
[----:B---3--:R3:W-:Y:S01]  /*45780*/  STL [R1+0x708], R150 ;  /* 0x0007089601007387 */ /* 0x0087e20000100800 */
[----:B-1----:R-:W-:-:S03]  /*45790*/  MOV R2, R151 ;  /* 0x0000009700027202 */ /* 0x002fc60000000f00 */
[----:B---3--:R-:W3:Y:S04]  /*457a0*/  LDL.LU.64 R150, [R1+0x990] ;  /* 0x0009900001967983 */ /* 0x008ee80000300a00 */
[----:B------:R1:W-:Y:S04]  /*457b0*/  STL [R1+0x704], R2 ;  /* 0x0007040201007387 */ /* 0x0003e80000100800 */
[----:B----4-:R4:W-:Y:S01]  /*457c0*/  STL [R1+0x710], R142 ;  /* 0x0007108e01007387 */ /* 0x0109e20000100800 */
[----:B-1----:R-:W-:-:S03]  /*457d0*/  IMAD.MOV.U32 R2, RZ, RZ, R143 ;  /* 0x000000ffff027224 */ /* 0x002fc600078e008f */
[----:B----4-:R-:W4:Y:S04]  /*457e0*/  LDL.LU.64 R142, [R1+0x998] ;  /* 0x00099800018e7983 */ /* 0x010f280000300a00 */
        /* <DEDUP_REMOVED lines=1201> */
[----:B------:R-:W-:Y:S04]  /*4a300*/  STL [R1+0x1078], R130 ;  /* 0x0010788201007387 */ /* 0x000fe80000100800 */
[----:B------:R-:W4:Y:S01]  /*4a310*/  LDL.LU.64 R128, [R1+0x10d0] ;  /* 0x0010d00001807983 */ /* 0x000f220000300a00 */
[----:B-1----:R-:W-:-:S05]  /*4a320*/  IMAD.MOV.U32 R2, RZ, RZ, R131 ;  /* 0x000000ffff027224 */ /* 0x002fca00078e0083 */
[----:B------:R1:W-:Y:S04]  /*4a330*/  STL [R1+0x1074], R2 ;  /* 0x0010740201007387 */ /* 0x0003e80000100800 */
[----:B------:R1:W-:Y:S02]  /*4a340*/  STL [R1+0x1080], R138 ;  /* 0x0010808a01007387 */ /* 0x0003e40000100800 */
[----:B-1----:R-:W-:Y:S02]  /*4a350*/  MOV R2, R139 ;  /* 0x0000008b00027202 */ /* 0x002fe40000000f00 */
[----:B------:R-:W4:Y:S04]  /*4a360*/  LDL.LU.64 R138, [R1+0x10d8] ;  /* 0x0010d800018a7983 */ /* 0x000f280000300a00 */
[----:B------:R1:W-:Y:S04]  /*4a370*/  STL [R1+0x107c], R2 ;  /* 0x00107c0201007387 */ /* 0x0003e80000100800 */
[----:B------:R1:W-:Y:S02]  /*4a380*/  STL [R1+0x1088], R144 ;  /* 0x0010889001007387 */ /* 0x0003e40000100800 */
[----:B-1----:R-:W-:-:S02]  /*4a390*/  IMAD.MOV.U32 R2, RZ, RZ, R145 ;  /* 0x000000ffff027224 */ /* 0x002fc400078e0091 */
[----:B------:R-:W4:Y:S04]  /*4a3a0*/  LDL.LU.64 R144, [R1+0x10e0] ;  /* 0x0010e00001907983 */ /* 0x000f280000300a00 */
[----:B------:R1:W-:Y:S04]  /*4a3b0*/  STL [R1+0x1084], R2 ;  /* 0x0010840201007387 */ /* 0x0003e80000100800 */
[----:B------:R1:W-:Y:S04]  /*4a3c0*/  STL [R1+0x1090], R146 ;  /* 0x0010909201007387 */ /* 0x0003e80000100800 */
[----:B------:R-:W4:Y:S01]  /*4a3d0*/  LDL.LU.64 R130, [R1+0x10e8] ;  /* 0x0010e80001827983 */ /* 0x000f220000300a00 */
[----:B-1----:R-:W-:-:S03]  /*4a3e0*/  IMAD.MOV.U32 R2, RZ, RZ, R147 ;  /* 0x000000ffff027224 */ /* 0x002fc600078e0093 */
[----:B------:R-:W-:Y:S04]  /*4a3f0*/  STL [R1+0x1098], R148 ;  /* 0x0010989401007387 */ /* 0x000fe80000100800 */
[----:B------:R1:W-:Y:S04]  /*4a400*/  STL [R1+0x108c], R2 ;  /* 0x00108c0201007387 */ /* 0x0003e80000100800 */
[----:B------:R-:W4:Y:S01]  /*4a410*/  LDL.LU.64 R146, [R1+0x10f0] ;  /* 0x0010f00001927983 */ /* 0x000f220000300a00 */
[----:B-1----:R-:W-:-:S03]  /*4a420*/  MOV R2, R149 ;  /* 0x0000009500027202 */ /* 0x002fc60000000f00 */
[----:B--2---:R-:W-:Y:S04]  /*4a430*/  STL [R1+0x10a0], R140 ;  /* 0x0010a08c01007387 */ /* 0x004fe80000100800 */
[----:B------:R1:W-:Y:S04]  /*4a440*/  STL [R1+0x1094], R2 ;  /* 0x0010940201007387 */ /* 0x0003e80000100800 */
[----:B------:R-:W2:Y:S01]  /*4a450*/  LDL.LU.64 R148, [R1+0x10f8] ;  /* 0x0010f80001947983 */ /* 0x000ea20000300a00 */
[----:B-1----:R-:W-:-:S03]  /*4a460*/  IMAD.MOV.U32 R2, RZ, RZ, R141 ;  /* 0x000000ffff027224 */ /* 0x002fc600078e008d */
[----:B---3--:R-:W-:Y:S04]  /*4a470*/  STL [R1+0x10a8], R150 ;  /* 0x0010a89601007387 */ /* 0x008fe80000100800 */
[----:B------:R1:W-:Y:S04]  /*4a480*/  STL [R1+0x109c], R2 ;  /* 0x00109c0201007387 */ /* 0x0003e80000100800 */
[----:B------:R-:W3:Y:S01]  /*4a490*/  LDL.LU.64 R140, [R1+0x1100] ;  /* 0x00110000018c7983 */ /* 0x000ee20000300a00 */
[----:B-1----:R-:W-:-:S03]  /*4a4a0*/  IMAD.MOV.U32 R2, RZ, RZ, R151 ;  /* 0x000000ffff027224 */ /* 0x002fc600078e0097 */
[----:B----4-:R-:W-:Y:S04]  /*4a4b0*/  STL [R1+0x10b0], R142 ;  /* 0x0010b08e01007387 */ /* 0x010fe80000100800 */
[----:B------:R1:W-:Y:S04]  /*4a4c0*/  STL [R1+0x10a4], R2 ;  /* 0x0010a40201007387 */ /* 0x0003e80000100800 */
[----:B------:R-:W4:Y:S01]  /*4a4d0*/  LDL.LU.64 R150, [R1+0x1108] ;  /* 0x0011080001967983 */ /* 0x000f220000300a00 */
[----:B-1----:R-:W-:-:S03]  /*4a4e0*/  MOV R2, R143 ;  /* 0x0000008f00027202 */ /* 0x002fc60000000f00 */
[----:B------:R-:W-:Y:S04]  /*4a4f0*/  STL [R1+0x10b8], R132 ;  /* 0x0010b88401007387 */ /* 0x000fe80000100800 */
[----:B------:R1:W-:Y:S04]  /*4a500*/  STL [R1+0x10ac], R2 ;  /* 0x0010ac0201007387 */ /* 0x0003e80000100800 */
[----:B------:R-:W4:Y:S01]  /*4a510*/  LDL.LU.64 R142, [R1+0x1110] ;  /* 0x00111000018e7983 */ /* 0x000f220000300a00 */
[----:B-1----:R-:W-:-:S03]  /*4a520*/  IMAD.MOV.U32 R2, RZ, RZ, R133 ;  /* 0x000000ffff027224 */ /* 0x002fc600078e0085 */
[----:B------:R-:W-:Y:S04]  /*4a530*/  STL [R1+0x10c0], R134 ;  /* 0x0010c08601007387 */ /* 0x000fe80000100800 */
[----:B------:R1:W-:Y:S04]  /*4a540*/  STL [R1+0x10b4], R2 ;  /* 0x0010b40201007387 */ /* 0x0003e80000100800 */
[----:B------:R-:W4:Y:S01]  /*4a550*/  LDL.LU.64 R132, [R1+0x1118] ;  /* 0x0011180001847983 */ /* 0x000f220000300a00 */
[----:B-1----:R-:W-:-:S03]  /*4a560*/  IMAD.MOV.U32 R2, RZ, RZ, R135 ;  /* 0x000000ffff027224 */ /* 0x002fc600078e0087 */
[----:B------:R-:W-:Y:S04]  /*4a570*/  STL [R1+0x10c8], R136 ;  /* 0x0010c88801007387 */ /* 0x000fe80000100800 */
        /* <DEDUP_REMOVED lines=8> */
[----:B------:R1:W-:Y:S02]  /*4a600*/  STL [R1+0x10cc], R2 ;  /* 0x0010cc0201007387 */ /* 0x0003e40000100800 */
[----:B-1----:R-:W-:Y:S02]  /*4a610*/  IMAD.MOV.U32 R2, RZ, RZ, R139 ;  /* 0x000000ffff027224 */ /* 0x002fe400078e008b */
[----:B------:R-:W4:Y:S04]  /*4a620*/  LDL.LU.64 R138, [R1+0x1130] ;  /* 0x00113000018a7983 */ /* 0x000f280000300a00 */
[----:B------:R1:W-:Y:S04]  /*4a630*/  STL [R1+0x10d4], R2 ;  /* 0x0010d40201007387 */ /* 0x0003e80000100800 */
[----:B------:R1:W-:Y:S02]  /*4a640*/  STL [R1+0x10e0], R144 ;  /* 0x0010e09001007387 */ /* 0x0003e40000100800 */
[----:B-1----:R-:W-:-:S02]  /*4a650*/  MOV R2, R145 ;  /* 0x0000009100027202 */ /* 0x002fc40000000f00 */
        /* <DEDUP_REMOVED lines=25> */
[----:B------:R-:W-:Y:S04]  /*4a7f0*/  STL [R1+0x1118], R132 ;  /* 0x0011188401007387 */ /* 0x000fe80000100800 */
[----:B------:R-:W4:Y:S01]  /*4a800*/  LDL.LU.64 R124, [R1+0x1168] ;  /* 0x00116800017c7983 */ /* 0x000f220000300a00 */
[----:B-1----:R-:W-:-:S05]  /*4a810*/  IMAD.MOV.U32 R2, RZ, RZ, R133 ;  /* 0x000000ffff027224 */ /* 0x002fca00078e0085 */
[----:B------:R1:W-:Y:S04]  /*4a820*/  STL [R1+0x1114], R2 ;  /* 0x0011140201007387 */ /* 0x0003e80000100800 */
[----:B------:R-:W-:Y:S01]  /*4a830*/  STL [R1+0x1120], R134 ;  /* 0x0011208601007387 */ /* 0x000fe20000100800 */
[----:B-1----:R-:W-:-:S03]  /*4a840*/  IMAD.MOV.U32 R2, RZ, RZ, R135 ;  /* 0x000000ffff027224 */ /* 0x002fc600078e0087 */
[----:B------:R-:W4:Y:S04]  /*4a850*/  LDL.LU.64 R126, [R1+0x1170] ;  /* 0x00117000017e7983 */ /* 0x000f280000300a00 */
[----:B------:R1:W-:Y:S04]  /*4a860*/  STL [R1+0x111c], R2 ;  /* 0x00111c0201007387 */ /* 0x0003e80000100800 */
[----:B------:R-:W-:Y:S04]  /*4a870*/  STL [R1+0x1128], R136 ;  /* 0x0011288801007387 */ /* 0x000fe80000100800 */
[----:B------:R-:W4:Y:S01]  /*4a880*/  LDL.LU.64 R128, [R1+0x1178] ;  /* 0x0011780001807983 */ /* 0x000f220000300a00 */
[----:B-1----:R-:W-:-:S03]  /*4a890*/  MOV R2, R137 ;  /* 0x0000008900027202 */ /* 0x002fc60000000f00 */
[----:B------:R-:W4:Y:S04]  /*4a8a0*/  LDL.LU.64 R130, [R1+0x1180] ;  /* 0x0011800001827983 */ /* 0x000f280000300a00 */
[----:B------:R1:W-:Y:S04]  /*4a8b0*/  STL [R1+0x1124], R2 ;  /* 0x0011240201007387 */ /* 0x0003e80000100800 */
[----:B------:R-:W-:Y:S04]  /*4a8c0*/  STL [R1+0x1130], R138 ;  /* 0x0011308a01007387 */ /* 0x000fe80000100800 */
[----:B------:R-:W4:Y:S01]  /*4a8d0*/  LDL.LU.64 R132, [R1+0x1188] ;  /* 0x0011880001847983 */ /* 0x000f220000300a00 */
[----:B-1----:R-:W-:-:S03]  /*4a8e0*/  IMAD.MOV.U32 R2, RZ, RZ, R139 ;  /* 0x000000ffff027224 */ /* 0x002fc600078e008b */
[----:B------:R-:W4:Y:S04]  /*4a8f0*/  LDL.LU.64 R134, [R1+0x1190] ;  /* 0x0011900001867983 */ /* 0x000f280000300a00 */
[----:B------:R1:W-:Y:S04]  /*4a900*/  STL [R1+0x112c], R2 ;  /* 0x00112c0201007387 */ /* 0x0003e80000100800 */
[----:B------:R-:W-:Y:S04]  /*4a910*/  STL [R1+0x1138], R144 ;  /* 0x0011389001007387 */ /* 0x000fe80000100800 */
[----:B------:R-:W4:Y:S01]  /*4a920*/  LDL.LU.64 R136, [R1+0x1198] ;  /* 0x0011980001887983 */ /* 0x000f220000300a00 */
[----:B-1----:R-:W-:-:S03]  /*4a930*/  IMAD.MOV.U32 R2, RZ, RZ, R145 ;  /* 0x000000ffff027224 */ /* 0x002fc600078e0091 */
[----:B------:R-:W4:Y:S04]  /*4a940*/  LDL.LU.64 R138, [R1+0x11a0] ;  /* 0x0011a000018a7983 */ /* 0x000f280000300a00 */
[----:B------:R1:W-:Y:S04]  /*4a950*/  STL [R1+0x1134], R2 ;  /* 0x0011340201007387 */ /* 0x0003e80000100800 */
[----:B------:R2:W-:Y:S01]  /*4a960*/  STL [R1+0x1140], R146 ;  /* 0x0011409201007387 */ /* 0x0005e20000100800 */
[----:B-1----:R-:W-:-:S03]  /*4a970*/  MOV R2, R147 ;  /* 0x0000009300027202 */ /* 0x002fc60000000f00 */
[----:B------:R-:W4:Y:S04]  /*4a980*/  LDL.LU.64 R144, [R1+0x11a8] ;  /* 0x0011a80001907983 */ /* 0x000f280000300a00 */
        /* <DEDUP_REMOVED lines=21> */
[----:B------:R1:W-:Y:S02]  /*4aae0*/  STL [R1+0x1164], R2 ;  /* 0x0011640201007387 */ /* 0x0003e40000100800 */
[----:B-1----:R-:W-:Y:S02]  /*4aaf0*/  MOV R2, R127 ;  /* 0x0000007f00027202 */ /* 0x002fe40000000f00 */
[----:B------:R-:W-:Y:S04]  /*4ab00*/  STL [R1+0x1178], R128 ;  /* 0x0011788001007387 */ /* 0x000fe80000100800 */
[----:B------:R1:W-:Y:S04]  /*4ab10*/  STL [R1+0x116c], R2 ;  /* 0x00116c0201007387 */ /* 0x0003e80000100800 */
[----:B------:R-:W-:Y:S01]  /*4ab20*/  STL [R1+0x1180], R130 ;  /* 0x0011808201007387 */ /* 0x000fe20000100800 */
[----:B-1----:R-:W-:-:S05]  /*4ab30*/  IMAD.MOV.U32 R2, RZ, RZ, R129 ;  /* 0x000000ffff027224 */ /* 0x002fca00078e0081 */
[----:B------:R1:W-:Y:S02]  /*4ab40*/  STL [R1+0x1174], R2 ;  /* 0x0011740201007387 */ /* 0x0003e40000100800 */
[----:B-1----:R-:W-:Y:S02]  /*4ab50*/  IMAD.MOV.U32 R2, RZ, RZ, R131 ;  /* 0x000000ffff027224 */ /* 0x002fe400078e0083 */
[----:B------:R-:W-:Y:S04]  /*4ab60*/  STL [R1+0x1188], R132 ;  /* 0x0011888401007387 */ /* 0x000fe80000100800 */
[----:B------:R1:W-:Y:S04]  /*4ab70*/  STL [R1+0x117c], R2 ;  /* 0x00117c0201007387 */ /* 0x0003e80000100800 */
[----:B------:R-:W-:Y:S01]  /*4ab80*/  STL [R1+0x1190], R134 ;  /* 0x0011908601007387 */ /* 0x000fe20000100800 */
[----:B-1----:R-:W-:-:S05]  /*4ab90*/  MOV R2, R133 ;  /* 0x0000008500027202 */ /* 0x002fca0000000f00 */
[----:B------:R1:W-:Y:S04]  /*4aba0*/  STL [R1+0x1184], R2 ;  /* 0x0011840201007387 */ /* 0x0003e80000100800 */
[----:B------:R-:W-:Y:S01]  /*4abb0*/  STL [R1+0x1198], R136 ;  /* 0x0011988801007387 */ /* 0x000fe20000100800 */
[----:B-1----:R-:W-:-:S05]  /*4abc0*/  IMAD.MOV.U32 R2, RZ, RZ, R135 ;  /* 0x000000ffff027224 */ /* 0x002fca00078e0087 */
[----:B------:R1:W-:Y:S04]  /*4abd0*/  STL [R1+0x118c], R2 ;  /* 0x00118c0201007387 */ /* 0x0003e80000100800 */
[----:B------:R-:W-:Y:S01]  /*4abe0*/  STL [R1+0x11a0], R138 ;  /* 0x0011a08a01007387 */ /* 0x000fe20000100800 */
[----:B-1----:R-:W-:-:S05]  /*4abf0*/  IMAD.MOV.U32 R2, RZ, RZ, R137 ;  /* 0x000000ffff027224 */ /* 0x002fca00078e0089 */
[----:B------:R1:W-:Y:S02]  /*4ac00*/  STL [R1+0x1194], R2 ;  /* 0x0011940201007387 */ /* 0x0003e40000100800 */
[----:B-1----:R-:W-:Y:S02]  /*4ac10*/  MOV R2, R139 ;  /* 0x0000008b00027202 */ /* 0x002fe40000000f00 */
[----:B------:R-:W-:Y:S04]  /*4ac20*/  STL [R1+0x11a8], R144 ;  /* 0x0011a89001007387 */ /* 0x000fe80000100800 */
        /* <DEDUP_REMOVED lines=12> */
[----:B----4-:R-:W-:Y:S04]  /*4acf0*/  STL [R1+0x11c0], R140 ;  /* 0x0011c08c01007387 */ /* 0x010fe80000100800 */
[----:B------:R-:W4:Y:S01]  /*4ad00*/  LDL.LU.64 R136, [R1+0x1218] ;  /* 0x0012180001887983 */ /* 0x000f220000300a00 */
[----:B-1----:R-:W-:-:S05]  /*4ad10*/  IMAD.MOV.U32 R2, RZ, RZ, R141 ;  /* 0x000000ffff027224 */ /* 0x002fca00078e008d */
[----:B------:R1:W-:Y:S04]  /*4ad20*/  STL [R1+0x11bc], R2 ;  /* 0x0011bc0201007387 */ /* 0x0003e80000100800 */
[----:B------:R1:W-:Y:S02]  /*4ad30*/  STL [R1+0x11c8], R150 ;  /* 0x0011c89601007387 */ /* 0x0003e40000100800 */
[----:B-1----:R-:W-:Y:S02]  /*4ad40*/  IMAD.MOV.U32 R2, RZ, RZ, R151 ;  /* 0x000000ffff027224 */ /* 0x002fe400078e0097 */
[----:B------:R-:W4:Y:S04]  /*4ad50*/  LDL.LU.64 R150, [R1+0x1220] ;  /* 0x0012200001967983 */ /* 0x000f280000300a00 */
[----:B------:R1:W-:Y:S04]  /*4ad60*/  STL [R1+0x11c4], R2 ;  /* 0x0011c40201007387 */ /* 0x0003e80000100800 */
[----:B------:R1:W-:Y:S04]  /*4ad70*/  STL [R1+0x11d0], R142 ;  /* 0x0011d08e01007387 */ /* 0x0003e80000100800 */
[----:B------:R-:W4:Y:S01]  /*4ad80*/  LDL.LU.64 R130, [R1+0x1228] ;  /* 0x0012280001827983 */ /* 0x000f220000300a00 */
[----:B-1----:R-:W-:-:S05]  /*4ad90*/  MOV R2, R143 ;  /* 0x0000008f00027202 */ /* 0x002fca0000000f00 */
[----:B------:R1:W-:Y:S04]  /*4ada0*/  STL [R1+0x11cc], R2 ;  /* 0x0011cc0201007387 */ /* 0x0003e80000100800 */
[----:B------:R-:W-:Y:S04]  /*4adb0*/  STL [R1+0x11d8], R14 ;  /* 0x0011d80e01007387 */ /* 0x000fe80000100800 */
[----:B------:R-:W-:Y:S04]  /*4adc0*/  STL [R1+0x11d4], R15 ;  /* 0x0011d40f01007387 */ /* 0x000fe80000100800 */
[----:B------:R-:W4:Y:S04]  /*4add0*/  LDL.LU.64 R138, [R1+0x1230] ;  /* 0x00123000018a7983 */ /* 0x000f280000300a00 */
        /* <DEDUP_REMOVED lines=27> */
[----:B------:R1:W-:Y:S02]  /*4af90*/  STL [R1+0x1214], R2 ;  /* 0x0012140201007387 */ /* 0x0003e40000100800 */
[----:B-1----:R-:W-:Y:S02]  /*4afa0*/  IMAD.MOV.U32 R2, RZ, RZ, R151 ;  /* 0x000000ffff027224 */ /* 0x002fe400078e0097 */
[----:B------:R1:W-:Y:S04]  /*4afb0*/  STL [R1+0x1220], R150 ;  /* 0x0012209601007387 */ /* 0x0003e80000100800 */
[----:B-1----:R-:W4:Y:S04]  /*4afc0*/  LDL.LU.64 R150, [R1+0x1278] ;  /* 0x0012780001967983 */ /* 0x002f280000300a00 */
[----:B------:R1:W-:Y:S04]  /*4afd0*/  STL [R1+0x121c], R2 ;  /* 0x00121c0201007387 */ /* 0x0003e80000100800 */
        /* <DEDUP_REMOVED lines=60> */
[----:B------:R-:W4:Y:S04]  /*4b3a0*/  LDL.LU.64 R140, [R1+0x12f0] ;  /* 0x0012f000018c7983 */ /* 0x000f280000300a00 */
[----:B------:R-:W4:Y:S01]  /*4b3b0*/  LDL.LU.64 R128, [R1+0x12f8] ;  /* 0x0012f80001807983 */ /* 0x000f220000300a00 */
[----:B-1----:R-:W-:-:S05]  /*4b3c0*/  MOV R2, R133 ;  /* 0x0000008500027202 */ /* 0x002fca0000000f00 */
[----:B------:R1:W-:Y:S04]  /*4b3d0*/  STL [R1+0x129c], R2 ;  /* 0x00129c0201007387 */ /* 0x0003e80000100800 */
[----:B------:R1:W-:Y:S02]  /*4b3e0*/  STL [R1+0x12a8], R142 ;  /* 0x0012a88e01007387 */ /* 0x0003e40000100800 */
[----:B-1----:R-:W-:Y:S02]  /*4b3f0*/  IMAD.MOV.U32 R2, RZ, RZ, R143 ;  /* 0x000000ffff027224 */ /* 0x002fe400078e008f */
[----:B------:R-:W4:Y:S04]  /*4b400*/  LDL.LU.64 R142, [R1+0x1300] ;  /* 0x00130000018e7983 */ /* 0x000f280000300a00 */
[----:B------:R1:W-:Y:S02]  /*4b410*/  STL [R1+0x12a4], R2 ;  /* 0x0012a40201007387 */ /* 0x0003e40000100800 */
[----:B-1----:R-:W-:-:S02]  /*4b420*/  IMAD.MOV.U32 R2, RZ, RZ, R145 ;  /* 0x000000ffff027224 */ /* 0x002fc400078e0091 */
[----:B------:R1:W-:Y:S04]  /*4b430*/  STL [R1+0x12b0], R144 ;  /* 0x0012b09001007387 */ /* 0x0003e80000100800 */
[----:B-1----:R-:W4:Y:S04]  /*4b440*/  LDL.LU.64 R144, [R1+0x1308] ;  /* 0x0013080001907983 */ /* 0x002f280000300a00 */
[----:B------:R1:W-:Y:S04]  /*4b450*/  STL [R1+0x12ac], R2 ;  /* 0x0012ac0201007387 */ /* 0x0003e80000100800 */
[----:B--2---:R2:W-:Y:S04]  /*4b460*/  STL [R1+0x12b8], R146 ;  /* 0x0012b89201007387 */ /* 0x0045e80000100800 */
[----:B------:R-:W4:Y:S01]  /*4b470*/  LDL.LU.64 R130, [R1+0x1310] ;  /* 0x0013100001827983 */ /* 0x000f220000300a00 */
[----:B-1----:R-:W-:-:S03]  /*4b480*/  MOV R2, R147 ;  /* 0x0000009300027202 */ /* 0x002fc60000000f00 */
[----:B---3--:R-:W-:Y:S04]  /*4b490*/  STL [R1+0x12c0], R148 ;  /* 0x0012c09401007387 */ /* 0x008fe80000100800 */
[----:B------:R1:W-:Y:S04]  /*4b4a0*/  STL [R1+0x12b4], R2 ;  /* 0x0012b40201007387 */ /* 0x0003e80000100800 */
[----:B--2---:R-:W2:Y:S01]  /*4b4b0*/  LDL.LU.64 R146, [R1+0x1318] ;  /* 0x0013180001927983 */ /* 0x004ea20000300a00 */
[----:B-1----:R-:W-:-:S03]  /*4b4c0*/  IMAD.MOV.U32 R2, RZ, RZ, R149 ;  /* 0x000000ffff027224 */ /* 0x002fc600078e0095 */
[----:B----4-:R-:W-:Y:S04]  /*4b4d0*/  STL [R1+0x12c8], R134 ;  /* 0x0012c88601007387 */ /* 0x010fe80000100800 */
[----:B------:R1:W-:Y:S04]  /*4b4e0*/  STL [R1+0x12bc], R2 ;  /* 0x0012bc0201007387 */ /* 0x0003e80000100800 */
[----:B------:R-:W3:Y:S04]  /*4b4f0*/  LDL.LU.64 R148, [R1+0x1320] ;  /* 0x0013200001947983 */ /* 0x000ee80000300a00 */
[----:B------:R-:W4:Y:S01]  /*4b500*/  LDL.LU.64 R132, [R1+0x1328] ;  /* 0x0013280001847983 */ /* 0x000f220000300a00 */
[----:B-1----:R-:W-:-:S05]  /*4b510*/  IMAD.MOV.U32 R2, RZ, RZ, R135 ;  /* 0x000000ffff027224 */ /* 0x002fca00078e0087 */
[----:B------:R1:W-:Y:S04]  /*4b520*/  STL [R1+0x12c4], R2 ;  /* 0x0012c40201007387 */ /* 0x0003e80000100800 */
[----:B------:R1:W-:Y:S02]  /*4b530*/  STL [R1+0x12d0], R150 ;  /* 0x0012d09601007387 */ /* 0x0003e40000100800 */
[----:B-1----:R-:W-:Y:S02]  /*4b540*/  MOV R2, R151 ;  /* 0x0000009700027202 */ /* 0x002fe40000000f00 */
[----:B------:R-:W4:Y:S04]  /*4b550*/  LDL.LU.64 R150, [R1+0x1330] ;  /* 0x0013300001967983 */ /* 0x000f280000300a00 */
[----:B------:R1:W-:Y:S04]  /*4b560*/  STL [R1+0x12cc], R2 ;  /* 0x0012cc0201007387 */ /* 0x0003e80000100800 */
[----:B------:R1:W-:Y:S04]  /*4b570*/  STL [R1+0x12d8], R136 ;  /* 0x0012d88801007387 */ /* 0x0003e80000100800 */
[----:B------:R-:W4:Y:S01]  /*4b580*/  LDL.LU.64 R134, [R1+0x1338] ;  /* 0x0013380001867983 */ /* 0x000f220000300a00 */
[----:B-1----:R-:W-:-:S05]  /*4b590*/  IMAD.MOV.U32 R2, RZ, RZ, R137 ;  /* 0x000000ffff027224 */ /* 0x002fca00078e0089 */
[----:B------:R1:W-:Y:S04]  /*4b5a0*/  STL [R1+0x12d4], R2 ;  /* 0x0012d40201007387 */ /* 0x0003e80000100800 */
[----:B------:R-:W-:Y:S04]  /*4b5b0*/  STL [R1+0x12e0], R126 ;  /* 0x0012e07e01007387 */ /* 0x000fe80000100800 */
[----:B------:R-:W4:Y:S01]  /*4b5c0*/  LDL.LU.64 R136, [R1+0x1340] ;  /* 0x0013400001887983 */ /* 0x000f220000300a00 */
[----:B-1----:R-:W-:-:S03]  /*4b5d0*/  IMAD.MOV.U32 R2, RZ, RZ, R127 ;  /* 0x000000ffff027224 */ /* 0x002fc600078e007f */
[----:B------:R-:W-:Y:S04]  /*4b5e0*/  STL [R1+0x12e8], R138 ;  /* 0x0012e88a01007387 */ /* 0x000fe80000100800 */
[----:B------:R1:W-:Y:S02]  /*4b5f0*/  STL [R1+0x12dc], R2 ;  /* 0x0012dc0201007387 */ /* 0x0003e40000100800 */
[----:B-1----:R-:W-:Y:S02]  /*4b600*/  MOV R2, R139 ;  /* 0x0000008b00027202 */ /* 0x002fe40000000f00 */
[----:B------:R-:W4:Y:S04]  /*4b610*/  LDL.LU.64 R138, [R1+0x1348] ;  /* 0x00134800018a7983 */ /* 0x000f280000300a00 */
        /* <DEDUP_REMOVED lines=8> */
[----:B------:R1:W-:Y:S02]  /*4b6a0*/  STL [R1+0x12f4], R2 ;  /* 0x0012f40201007387 */ /* 0x0003e40000100800 */
[----:B-1----:R-:W-:Y:S02]  /*4b6b0*/  MOV R2, R143 ;  /* 0x0000008f00027202 */ /* 0x002fe40000000f00 */
[----:B------:R-:W4:Y:S04]  /*4b6c0*/  LDL.LU.64 R142, [R1+0x1358] ;  /* 0x00135800018e7983 */ /* 0x000f280000300a00 */
[----:B------:R1:W-:Y:S02]  /*4b6d0*/  STL [R1+0x12fc], R2 ;  /* 0x0012fc0201007387 */ /* 0x0003e40000100800 */
[----:B-1----:R-:W-:-:S02]  /*4b6e0*/  IMAD.MOV.U32 R2, RZ, RZ, R145 ;  /* 0x000000ffff027224 */ /* 0x002fc400078e0091 */
[----:B------:R1:W-:Y:S04]  /*4b6f0*/  STL [R1+0x1308], R144 ;  /* 0x0013089001007387 */ /* 0x0003e80000100800 */
[----:B------:R-:W-:Y:S04]  /*4b700*/  STL [R1+0x1310], R130 ;  /* 0x0013108201007387 */ /* 0x000fe80000100800 */
[----:B------:R1:W-:Y:S04]  /*4b710*/  STL [R1+0x1304], R2 ;  /* 0x0013040201007387 */ /* 0x0003e80000100800 */
[----:B-1----:R-:W4:Y:S01]  /*4b720*/  LDL.LU.64 R144, [R1+0x1360] ;  /* 0x0013600001907983 */ /* 0x002f220000300a00 */
[----:B------:R-:W-:-:S03]  /*4b730*/  IMAD.MOV.U32 R2, RZ, RZ, R131 ;  /* 0x000000ffff027224 */ /* 0x000fc600078e0083 */
[----:B--2---:R-:W-:Y:S04]  /*4b740*/  STL [R1+0x1318], R146 ;  /* 0x0013189201007387 */ /* 0x004fe80000100800 */
[----:B------:R1:W-:Y:S02]  /*4b750*/  STL [R1+0x130c], R2 ;  /* 0x00130c0201007387 */ /* 0x0003e40000100800 */
[----:B-1----:R-:W-:Y:S02]  /*4b760*/  MOV R2, R147 ;  /* 0x0000009300027202 */ /* 0x002fe40000000f00 */
[----:B------:R-:W2:Y:S04]  /*4b770*/  LDL.LU.64 R146, [R1+0x1368] ;  /* 0x0013680001927983 */ /* 0x000ea80000300a00 */
[----:B------:R1:W-:Y:S04]  /*4b780*/  STL [R1+0x1314], R2 ;  /* 0x0013140201007387 */ /* 0x0003e80000100800 */
[----:B---3--:R3:W-:Y:S01]  /*4b790*/  STL [R1+0x1320], R148 ;  /* 0x0013209401007387 */ /* 0x0087e20000100800 */
[----:B-1----:R-:W-:-:S03]  /*4b7a0*/  IMAD.MOV.U32 R2, RZ, RZ, R149 ;  /* 0x000000ffff027224 */ /* 0x002fc600078e0095 */
[----:B----4-:R-:W-:Y:S04]  /*4b7b0*/  STL [R1+0x1328], R132 ;  /* 0x0013288401007387 */ /* 0x010fe80000100800 */
[----:B------:R1:W-:Y:S04]  /*4b7c0*/  STL [R1+0x131c], R2 ;  /* 0x00131c0201007387 */ /* 0x0003e80000100800 */
[----:B---3--:R-:W3:Y:S01]  /*4b7d0*/  LDL.LU.64 R148, [R1+0x1370] ;  /* 0x0013700001947983 */ /* 0x008ee20000300a00 */
[----:B-1----:R-:W-:-:S03]  /*4b7e0*/  IMAD.MOV.U32 R2, RZ, RZ, R133 ;  /* 0x000000ffff027224 */ /* 0x002fc600078e0085 */
[----:B------:R-:W-:Y:S04]  /*4b7f0*/  STL [R1+0x1330], R150 ;  /* 0x0013309601007387 */ /* 0x000fe80000100800 */
[----:B------:R1:W-:Y:S02]  /*4b800*/  STL [R1+0x1324], R2 ;  /* 0x0013240201007387 */ /* 0x0003e40000100800 */
[----:B-1----:R-:W-:Y:S02]  /*4b810*/  MOV R2, R151 ;  /* 0x0000009700027202 */ /* 0x002fe40000000f00 */
[----:B------:R-:W4:Y:S04]  /*4b820*/  LDL.LU.64 R150, [R1+0x1378] ;  /* 0x0013780001967983 */ /* 0x000f280000300a00 */
[----:B------:R1:W-:Y:S04]  /*4b830*/  STL [R1+0x132c], R2 ;  /* 0x00132c0201007387 */ /* 0x0003e80000100800 */
[----:B------:R-:W-:Y:S01]  /*4b840*/  STL [R1+0x1338], R134 ;  /* 0x0013388601007387 */ /* 0x000fe20000100800 */
[----:B-1----:R-:W-:-:S03]  /*4b850*/  IMAD.MOV.U32 R2, RZ, RZ, R135 ;  /* 0x000000ffff027224 */ /* 0x002fc600078e0087 */
[----:B------:R-:W-:Y:S04]  /*4b860*/  STL [R1+0x1340], R136 ;  /* 0x0013408801007387 */ /* 0x000fe80000100800 */
[----:B------:R1:W-:Y:S04]  /*4b870*/  STL [R1+0x1334], R2 ;  /* 0x0013340201007387 */ /* 0x0003e80000100800 */
[----:B------:R-:W4:Y:S04]  /*4b880*/  LDL.LU.64 R120, [R1+0x1380] ;  /* 0x0013800001787983 */ /* 0x000f280000300a00 */
[----:B------:R-:W4:Y:S01]  /*4b890*/  LDL.LU.64 R122, [R1+0x1388] ;  /* 0x00138800017a7983 */ /* 0x000f220000300a00 */
[----:B-1----:R-:W-:-:S05]  /*4b8a0*/  IMAD.MOV.U32 R2, RZ, RZ, R137 ;  /* 0x000000ffff027224 */ /* 0x002fca00078e0089 */
        /* <DEDUP_REMOVED lines=21> */
[----:B--2---:R-:W-:Y:S04]  /*4ba00*/  STL [R1+0x1368], R146 ;  /* 0x0013689201007387 */ /* 0x004fe80000100800 */
[----:B------:R-:W2:Y:S01]  /*4ba10*/  LDL.LU.64 R140, [R1+0x13d0] ;  /* 0x0013d000018c7983 */ /* 0x000ea20000300a00 */
[----:B-1----:R-:W-:-:S03]  /*4ba20*/  IMAD.MOV.U32 R2, RZ, RZ, R147 ;  /* 0x000000ffff027224 */ /* 0x002fc600078e0093 */
[----:B------:R-:W2:Y:S04]  /*4ba30*/  LDL.LU.64 R142, [R1+0x13d8] ;  /* 0x0013d800018e7983 */ /* 0x000ea80000300a00 */
[----:B------:R1:W-:Y:S04]  /*4ba40*/  STL [R1+0x1364], R2 ;  /* 0x0013640201007387 */ /* 0x0003e80000100800 */
[----:B---3--:R3:W-:Y:S04]  /*4ba50*/  STL [R1+0x1370], R148 ;  /* 0x0013709401007387 */ /* 0x0087e80000100800 */
[----:B------:R-:W2:Y:S01]  /*4ba60*/  LDL.LU.64 R144, [R1+0x13e0] ;  /* 0x0013e00001907983 */ /* 0x000ea20000300a00 */
[----:B-1----:R-:W-:-:S03]  /*4ba70*/  IMAD.MOV.U32 R2, RZ, RZ, R149 ;  /* 0x000000ffff027224 */ /* 0x002fc600078e0095 */
[----:B------:R-:W2:Y:S04]  /*4ba80*/  LDL.LU.64 R146, [R1+0x13e8] ;  /* 0x0013e80001927983 */ /* 0x000ea80000300a00 */
[----:B------:R1:W-:Y:S04]  /*4ba90*/  STL [R1+0x136c], R2 ;  /* 0x00136c0201007387 */ /* 0x0003e80000100800 */
[----:B----4-:R4:W-:Y:S04]  /*4baa0*/  STL [R1+0x1378], R150 ;  /* 0x0013789601007387 */ /* 0x0109e80000100800 */
[----:B---3--:R-:W3:Y:S01]  /*4bab0*/  LDL.LU.64 R148, [R1+0x13f0] ;  /* 0x0013f00001947983 */ /* 0x008ee20000300a00 */
[----:B-1----:R-:W-:-:S03]  /*4bac0*/  MOV R2, R151 ;  /* 0x0000009700027202 */ /* 0x002fc60000000f00 */
[----:B----4-:R-:W4:Y:S04]  /*4bad0*/  LDL.LU.64 R150, [R1+0x13f8] ;  /* 0x0013f80001967983 */ /* 0x010f280000300a00 */
[----:B------:R1:W-:Y:S04]  /*4bae0*/  STL [R1+0x1374], R2 ;  /* 0x0013740201007387 */ /* 0x0003e80000100800 */
[----:B------:R-:W-:Y:S01]  /*4baf0*/  STL [R1+0x1380], R120 ;  /* 0x0013807801007387 */ /* 0x000fe20000100800 */
[----:B-1----:R-:W-:-:S03]  /*4bb00*/  IMAD.MOV.U32 R2, RZ, RZ, R121 ;  /* 0x000000ffff027224 */ /* 0x002fc600078e0079 */
[----:B------:R-:W-:Y:S04]  /*4bb10*/  STL [R1+0x1388], R122 ;  /* 0x0013887a01007387 */ /* 0x000fe80000100800 */
        /* <DEDUP_REMOVED lines=12> */
[----:B------:R1:W-:Y:S04]  /*4bbe0*/  STL [R1+0x139c], R2 ;  /* 0x00139c0201007387 */ /* 0x0003e80000100800 */
[----:B------:R-:W-:Y:S01]  /*4bbf0*/  STL [R1+0x13b0], R132 ;  /* 0x0013b08401007387 */ /* 0x000fe20000100800 */
[----:B-1----:R-:W-:-:S05]  /*4bc00*/  MOV R2, R131 ;  /* 0x0000008300027202 */ /* 0x002fca0000000f00 */
        /* <DEDUP_REMOVED lines=9> */
[----:B------:R1:W-:Y:S02]  /*4bca0*/  STL [R1+0x13bc], R2 ;  /* 0x0013bc0201007387 */ /* 0x0003e40000100800 */
[----:B-1----:R-:W-:Y:S02]  /*4bcb0*/  IMAD.MOV.U32 R2, RZ, RZ, R139 ;  /* 0x000000ffff027224 */ /* 0x002fe400078e008b */
[----:B--2---:R-:W-:Y:S04]  /*4bcc0*/  STL [R1+0x13d0], R140 ;  /* 0x0013d08c01007387 */ /* 0x004fe80000100800 */
        /* <DEDUP_REMOVED lines=9> */
[----:B------:R1:W-:Y:S04]  /*4bd60*/  STL [R1+0x13dc], R2 ;  /* 0x0013dc0201007387 */ /* 0x0003e80000100800 */
[----:B---3--:R-:W-:Y:S01]  /*4bd70*/  STL [R1+0x13f0], R148 ;  /* 0x0013f09401007387 */ /* 0x008fe20000100800 */
[----:B-1----:R-:W-:-:S05]  /*4bd80*/  IMAD.MOV.U32 R2, RZ, RZ, R147 ;  /* 0x000000ffff027224 */ /* 0x002fca00078e0093 */
[----:B------:R1:W-:Y:S04]  /*4bd90*/  STL [R1+0x13e4], R2 ;  /* 0x0013e40201007387 */ /* 0x0003e80000100800 */
[----:B----4-:R-:W-:Y:S01]  /*4bda0*/  STL [R1+0x13f8], R150 ;  /* 0x0013f89601007387 */ /* 0x010fe20000100800 */
[----:B-1----:R-:W-:-:S05]  /*4bdb0*/  MOV R2, R149 ;  /* 0x0000009500027202 */ /* 0x002fca0000000f00 */
[----:B------:R1:W-:Y:S04]  /*4bdc0*/  STL [R1+0x13ec], R2 ;  /* 0x0013ec0201007387 */ /* 0x0003e80000100800 */
[----:B------:R-:W-:Y:S01]  /*4bdd0*/  STL [R1+0x1400], R152 ;  /* 0x0014009801007387 */ /* 0x000fe20000100800 */
[----:B-1----:R-:W-:-:S05]  /*4bde0*/  IMAD.MOV.U32 R2, RZ, RZ, R151 ;  /* 0x000000ffff027224 */ /* 0x002fca00078e0097 */
[----:B------:R-:W-:Y:S04]  /*4bdf0*/  STL [R1+0x13f4], R2 ;  /* 0x0013f40201007387 */ /* 0x000fe80000100800 */
        /* <DEDUP_REMOVED lines=14> */
[----:B------:R1:W-:Y:S04]  /*4bee0*/  STL [R1+0x1434], R167 ;  /* 0x001434a701007387 */ /* 0x0003e80000100800 */
[----:B-1----:R1:W5:Y:S04]  /*4bef0*/  LDL.LU.64 R166, [R1+0x1650] ;  /* 0x0016500001a67983 */ /* 0x0023680000300a00 */
[----:B------:R1:W5:Y:S04]  /*4bf00*/  LDL.LU.64 R164, [R1+0x1648] ;  /* 0x0016480001a47983 */ /* 0x0003680000300a00 */
        /* <DEDUP_REMOVED lines=9> */
[----:B------:R-:W-:Y:S04]  /*4bfa0*/  STL [R1+0x400], RZ ;  /* 0x000400ff01007387 */ /* 0x000fe80000100800 */
        /* <DEDUP_REMOVED lines=255> */
[----:B------:R-:W-:Y:S04]  /*4cfa0*/  STL [R1], RZ ;  /* 0x000000ff01007387 */ /* 0x000fe80000100800 */
        /* <DEDUP_REMOVED lines=104> */
[----:B------:R-:W-:Y:S01]  /*4d630*/  STL [R1+0x1a4], RZ ;  /* 0x0001a4ff01007387 */ /* 0x000fe20000100800 */
[----:B------:R-:W-:-:S03]  /*4d640*/  USHF.R.S32.HI UR12, URZ, 0x1f, UR6 ;  /* 0x0000001f3f0c7899 */ /* 0x000fc60008011406 */
[----:B------:R-:W-:Y:S04]  /*4d650*/  STL [R1+0x1a8], RZ ;  /* 0x0001a8ff01007387 */ /* 0x000fe80000100800 */
[----:B------:R-:W-:Y:S04]  /*4d660*/  STL [R1+0x1ac], RZ ;  /* 0x0001acff01007387 */ /* 0x000fe80000100800 */
[----:B------:R-:W-:Y:S04]  /*4d670*/  STL [R1+0x1b0], RZ ;  /* 0x0001b0ff01007387 */ /* 0x000fe80000100800 */
[----:B------:R-:W-:Y:S01]  /*4d680*/  STL [R1+0x1b4], RZ ;  /* 0x0001b4ff01007387 */ /* 0x000fe20000100800 */
[----:B------:R-:W-:-:S03]  /*4d690*/  ULEA.HI UR12, UR12, UR6, URZ, 0x7 ;  /* 0x000000060c0c7291 */ /* 0x000fc6000f8f383f */
[----:B------:R-:W-:Y:S04]  /*4d6a0*/  STL [R1+0x1b8], RZ ;  /* 0x0001b8ff01007387 */ /* 0x000fe80000100800 */
[----:B------:R-:W-:Y:S04]  /*4d6b0*/  STL [R1+0x1bc], RZ ;  /* 0x0001bcff01007387 */ /* 0x000fe80000100800 */
[----:B------:R-:W-:Y:S04]  /*4d6c0*/  STL [R1+0x1c0], RZ ;  /* 0x0001c0ff01007387 */ /* 0x000fe80000100800 */
[----:B------:R-:W-:Y:S01]  /*4d6d0*/  STL [R1+0x1c4], RZ ;  /* 0x0001c4ff01007387 */ /* 0x000fe20000100800 */
[----:B------:R-:W-:-:S03]  /*4d6e0*/  USHF.R.S32.HI UR13, URZ, 0x1f, UR7 ;  /* 0x0000001f3f0d7899 */ /* 0x000fc60008011407 */
[----:B------:R-:W-:Y:S01]  /*4d6f0*/  STL [R1+0x1c8], RZ ;  /* 0x0001c8ff01007387 */ /* 0x000fe20000100800 */
[----:B------:R-:W-:-:S03]  /*4d700*/  USHF.R.S32.HI UR15, URZ, 0x7, UR12 ;  /* 0x000000073f0f7899 */ /* 0x000fc6000801140c */
[----:B------:R-:W-:Y:S01]  /*4d710*/  STL [R1+0x1cc], RZ ;  /* 0x0001ccff01007387 */ /* 0x000fe20000100800 */
[----:B------:R-:W-:-:S03]  /*4d720*/  USHF.R.S32.HI UR14, URZ, 0x1f, UR11 ;  /* 0x0000001f3f0e7899 */ /* 0x000fc6000801140b */
[----:B------:R-:W-:Y:S04]  /*4d730*/  STL [R1+0x1d0], RZ ;  /* 0x0001d0ff01007387 */ /* 0x000fe80000100800 */
[----:B------:R-:W-:Y:S01]  /*4d740*/  STL [R1+0x1d4], RZ ;  /* 0x0001d4ff01007387 */ /* 0x000fe20000100800 */
[----:B------:R-:W-:-:S03]  /*4d750*/  USHF.L.U32 UR4, UR7, 0x2, URZ ;  /* 0x0000000207047899 */ /* 0x000fc6000800063f */
[----:B------:R-:W-:Y:S01]  /*4d760*/  STL [R1+0x1d8], RZ ;  /* 0x0001d8ff01007387 */ /* 0x000fe20000100800 */
[----:B------:R-:W-:-:S03]  /*4d770*/  USHF.L.U64.HI UR6, UR7, 0x2, UR13 ;  /* 0x0000000207067899 */ /* 0x000fc6000801020d */
[----:B------:R-:W-:Y:S01]  /*4d780*/  STL [R1+0x1dc], RZ ;  /* 0x0001dcff01007387 */ /* 0x000fe20000100800 */
[----:B------:R-:W-:-:S03]  /*4d790*/  USHF.L.U32 UR5, UR11, 0x2, URZ ;  /* 0x000000020b057899 */ /* 0x000fc6000800063f */
[----:B------:R-:W-:Y:S01]  /*4d7a0*/  STL [R1+0x1e0], RZ ;  /* 0x0001e0ff01007387 */ /* 0x000fe20000100800 */
[----:B------:R-:W-:Y:S01]  /*4d7b0*/  USHF.L.U64.HI UR7, UR11, 0x2, UR14 ;  /* 0x000000020b077899 */ /* 0x000fe2000801020e */
[----:B------:R-:W-:Y:S02]  /*4d7c0*/  IMAD.U32 R2, RZ, RZ, UR15 ;  /* 0x0000000fff027e24 */ /* 0x000fe4000f8e00ff */
[----:B------:R-:W-:Y:S01]  /*4d7d0*/  STL [R1+0x1e4], RZ ;  /* 0x0001e4ff01007387 */ /* 0x000fe20000100800 */
[----:B------:R-:W-:-:S03]  /*4d7e0*/  UIADD3 UR11, UR15, -0x5, URZ ;  /* 0xfffffffb0f0b7890 */ /* 0x000fc6000fffe03f */
[----:B------:R-:W-:Y:S04]  /*4d7f0*/  STL [R1+0x1e8], RZ ;  /* 0x0001e8ff01007387 */ /* 0x000fe80000100800 */
[----:B------:R-:W-:Y:S04]  /*4d800*/  STL [R1+0x1ec], RZ ;  /* 0x0001ecff01007387 */ /* 0x000fe80000100800 */
[----:B------:R-:W-:Y:S04]  /*4d810*/  STL [R1+0x1f0], RZ ;  /* 0x0001f0ff01007387 */ /* 0x000fe80000100800 */
[----:B------:R-:W-:Y:S04]  /*4d820*/  STL [R1+0x1f4], RZ ;  /* 0x0001f4ff01007387 */ /* 0x000fe80000100800 */
[----:B------:R-:W-:Y:S04]  /*4d830*/  STL [R1+0x1f8], RZ ;  /* 0x0001f8ff01007387 */ /* 0x000fe80000100800 */
[----:B------:R-:W-:Y:S04]  /*4d840*/  STL [R1+0x1fc], RZ ;  /* 0x0001fcff01007387 */ /* 0x000fe80000100800 */
[----:B------:R2:W-:Y:S02]  /*4d850*/  STL [R1+0x1440], R2 ;  /* 0x0014400201007387 */ /* 0x0005e40000100800 */
[----:B--2---:R-:W-:-:S05]  /*4d860*/  MOV R2, UR11 ;  /* 0x0000000b00027c02 */ /* 0x004fca0008000f00 */
[----:B------:R1:W-:Y:S01]  /*4d870*/  STL [R1+0x143c], R2 ;  /* 0x00143c0201007387 */ /* 0x0003e20000100800 */
[----:B------:R-:W-:Y:S01]  /*4d880*/  IMAD.MOV.U32 R14, RZ, RZ, R10 ;  /* 0x000000ffff0e7224 */ /* 0x000fe200078e000a */
[----:B------:R-:W-:Y:S01]  /*4d890*/  MOV R17, R5 ;  /* 0x0000000500117202 */ /* 0x000fe20000000f00 */
[----:B------:R-:W-:Y:S01]  /*4d8a0*/  IMAD.MOV.U32 R15, RZ, RZ, R11 ;  /* 0x000000ffff0f7224 */ /* 0x000fe200078e000b */
[----:B------:R-:W-:Y:S01]  /*4d8b0*/  MOV R10, R190 ;  /* 0x000000be000a7202 */ /* 0x000fe20000000f00 */
[----:B------:R-:W-:Y:S01]  /*4d8c0*/  IMAD.MOV.U32 R16, RZ, RZ, R4 ;  /* 0x000000ffff107224 */ /* 0x000fe200078e0004 */
[----:B------:R-:W-:Y:S01]  /*4d8d0*/  CS2R R24, SRZ ;  /* 0x0000000000187805 */ /* 0x000fe2000001ff00 */
[----:B------:R-:W-:Y:S01]  /*4d8e0*/  IMAD.MOV.U32 R11, RZ, RZ, R191 ;  /* 0x000000ffff0b7224 */ /* 0x000fe200078e00bf */
        /* <DEDUP_REMOVED lines=62> */
[----:B------:R-:W-:Y:S01]  /*4dcd0*/  CS2R R150, SRZ ;  /* 0x0000000000967805 */ /* 0x000fe2000001ff00 */
[----:B------:R-:W-:Y:S01]  /*4dce0*/  UMOV UR10, 0x4 ;  /* 0x00000004000a7882 */ /* 0x000fe20000000000 */
[----:B------:R-:W-:Y:S01]  /*4dcf0*/  UMOV UR60, 0xffffffff ;  /* 0xffffffff003c7882 */ /* 0x000fe20000000000 */
[----:B-1----:R-:W-:-:S05]  /*4dd00*/  UMOV UR11, URZ ;  /* 0x0000003f000b7c82 */ /* 0x002fca0008000000 */
.L_x_1:
[----:B------:R-:W-:Y:S01]  /*4dd10*/  STL.64 [R1+0x1880], R170 ;  /* 0x001880aa01007387 */ /* 0x000fe20000100a00 */
[----:B------:R-:W-:Y:S01]  /*4dd20*/  UIADD3 UR60, UR60, 0x1, URZ ;  /* 0x000000013c3c7890 */ /* 0x000fe2000fffe03f */
[----:B------:R-:W-:-:S04]  /*4dd30*/  DEPBAR.LE SB0, 0x8 ;  /* 0x000082000000791a */ /* 0x000fc80000000000 */
[----:B------:R-:W-:Y:S04]  /*4dd40*/  STL.64 [R1+0x1878], R168 ;  /* 0x001878a801007387 */ /* 0x000fe80000100a00 */
[----:B-----5:R-:W-:Y:S04]  /*4dd50*/  STL.64 [R1+0x1870], R166 ;  /* 0x001870a601007387 */ /* 0x020fe80000100a00 */
[----:B------:R-:W-:Y:S04]  /*4dd60*/  STL.64 [R1+0x1868], R164 ;  /* 0x001868a401007387 */ /* 0x000fe80000100a00 */
        /* <DEDUP_REMOVED lines=59> */
[----:B------:R1:W-:Y:S04]  /*4e120*/  STL.64 [R1+0x1688], R44 ;  /* 0x0016882c01007387 */ /* 0x0003e80000100a00 */
        /* <DEDUP_REMOVED lines=64> */
[----:B------:R-:W-:Y:S01]  /*4e530*/  UISETP.GT.AND UP0, UPT, UR60, 0x5, UPT ;  /* 0x000000053c00788c */ /* 0x000fe2000bf04270 */
[----:B------:R-:W-:Y:S01]  /*4e540*/  UMOV UR37, 0x40000040 ;  /* 0x4000004000257882 */ /* 0x000fe20000000000 */
[----:B------:R-:W-:Y:S02]  /*4e550*/  BAR.SYNC.DEFER_BLOCKING 0x0 ;  /* 0x0000000000007b1d */ /* 0x000fe40000010000 */
[----:B------:R-:W-:-:S04]  /*4e560*/  USEL UR60, UR60, URZ, !UP0 ;  /* 0x0000003f3c3c7287 */ /* 0x000fc8000c000000 */
[----:B------:R-:W-:Y:S01]  /*4e570*/  ULEA UR12, UR60, UR61, 0x11 ;  /* 0x0000003d3c0c7291 */ /* 0x000fe2000f8e883f */
[----:B------:R-:W-:Y:S01]  /*4e580*/  UMOV UR39, 0x40000040 ;  /* 0x4000004000277882 */ /* 0x000fe20000000000 */
[----:B------:R-:W-:Y:S02]  /*4e590*/  STL [R1+0x1684], R178 ;  /* 0x001684b201007387 */ /* 0x000fe40000100800 */
[----:B------:R-:W-:Y:S02]  /*4e5a0*/  UIADD3 UR13, UR12, 0xc0000, URZ ;  /* 0x000c00000c0d7890 */ /* 0x000fe4000fffe03f */
[----:B------:R-:W-:Y:S01]  /*4e5b0*/  USHF.R.U32.HI UR36, URZ, 0x4, UR12 ;  /* 0x000000043f247899 */ /* 0x000fe2000801160c */
[----:B------:R-:W-:Y:S01]  /*4e5c0*/  STL [R1+0x1680], R179 ;  /* 0x001680b301007387 */ /* 0x000fe20000100800 */
[----:B------:R-:W-:Y:S02]  /*4e5d0*/  USHF.R.U32.HI UR13, URZ, 0x4, UR13 ;  /* 0x000000043f0d7899 */ /* 0x000fe4000801160d */
[----:B------:R-:W-:Y:S01]  /*4e5e0*/  USGXT.U32 UR36, UR36, 0xe ;  /* 0x0000000e2424789a */ /* 0x000fe20008000000 */
[----:B------:R-:W-:Y:S01]  /*4e5f0*/  STL [R1+0x167c], R174 ;  /* 0x00167cae01007387 */ /* 0x000fe20000100800 */
[----:B------:R-:W-:-:S02]  /*4e600*/  USGXT.U32 UR38, UR13, 0xe ;  /* 0x0000000e0d26789a */ /* 0x000fc40008000000 */
[----:B------:R-:W-:Y:S01]  /*4e610*/  UIADD3 UR40, UP0, UR36, 0x2, URZ ;  /* 0x0000000224287890 */ /* 0x000fe2000ff1e03f */
[----:B------:R-:W-:Y:S01]  /*4e620*/  STL [R1+0x1678], R175 ;  /* 0x001678af01007387 */ /* 0x000fe20000100800 */
[----:B------:R-:W-:Y:S01]  /*4e630*/  UIADD3 UR42, UP1, UR38, 0x2, URZ ;  /* 0x00000002262a7890 */ /* 0x000fe2000ff3e03f */
[----:B------:R-:W-:Y:S01]  /*4e640*/  UMOV UR12, URZ ;  /* 0x0000003f000c7c82 */ /* 0x000fe20008000000 */
[----:B------:R-:W-:Y:S01]  /*4e650*/  UMOV UR13, URZ ;  /* 0x0000003f000d7c82 */ /* 0x000fe20008000000 */
[----:B------:R-:W-:Y:S01]  /*4e660*/  UIADD3.X UR41, UR12, 0x40000040, URZ, UP0, !UPT ;  /* 0x400000400c297890 */ /* 0x000fe200087fe43f */
[----:B------:R-:W-:Y:S01]  /*4e670*/  STL [R1+0x1674], R7 ;  /* 0x0016740701007387 */ /* 0x000fe20000100800 */
[----:B------:R-:W-:Y:S02]  /*4e680*/  UIADD3.X UR43, UR13, 0x40000040, URZ, UP1, !UPT ;  /* 0x400000400d2b7890 */ /* 0x000fe40008ffe43f */
[----:B------:R-:W-:Y:S01]  /*4e690*/  UIADD3.64 UR52, UR40, 0x2, URZ ;  /* 0x0000000228347897 */ /* 0x000fe2000fffe03f */
[----:B------:R-:W-:Y:S01]  /*4e6a0*/  STL [R1+0x1670], R6 ;  /* 0x0016700601007387 */ /* 0x000fe20000100800 */
[----:B------:R-:W-:-:S02]  /*4e6b0*/  UIADD3.64 UR54, UR42, 0x2, URZ ;  /* 0x000000022a367897 */ /* 0x000fc4000fffe03f */
[----:B------:R-:W-:Y:S01]  /*4e6c0*/  UIADD3.64 UR56, UR40, 0x4, URZ ;  /* 0x0000000428387897 */ /* 0x000fe2000fffe03f */
[----:B------:R-:W-:Y:S01]  /*4e6d0*/  STL [R1+0x166c], R0 ;  /* 0x00166c0001007387 */ /* 0x000fe20000100800 */
[----:B------:R-:W-:Y:S02]  /*4e6e0*/  UIADD3.64 UR58, UR42, 0x4, URZ ;  /* 0x000000042a3a7897 */ /* 0x000fe4000fffe03f */
[----:B------:R-:W-:Y:S02]  /*4e6f0*/  UIADD3.64 UR16, UR40, 0x7fe, URZ ;  /* 0x000007fe28107897 */ /* 0x000fe4000fffe03f */
[----:B------:R-:W-:Y:S02]  /*4e700*/  UIADD3.64 UR18, UR42, 0x7fe, URZ ;  /* 0x000007fe2a127897 */ /* 0x000fe4000fffe03f */
[----:B------:R-:W-:Y:S02]  /*4e710*/  UIADD3.64 UR12, UR40, 0x800, URZ ;  /* 0x00000800280c7897 */ /* 0x000fe4000fffe03f */
[----:B------:R-:W-:-:S02]  /*4e720*/  UIADD3.64 UR14, UR42, 0x800, URZ ;  /* 0x000008002a0e7897 */ /* 0x000fc4000fffe03f */
[----:B------:R-:W-:Y:S02]  /*4e730*/  UIADD3.64 UR48, UR40, 0x1000, URZ ;  /* 0x0000100028307897 */ /* 0x000fe4000fffe03f */
        /* <DEDUP_REMOVED lines=8> */
[----:B------:R-:W-:Y:S01]  /*4e7c0*/  UIADD3.64 UR22, UR42, 0x1800, URZ ;  /* 0x000018002a167897 */ /* 0x000fe2000fffe03f */
[----:B--2---:R-:W-:-:S06]  /*4e7d0*/  WARPGROUP.ARRIVE ;  /* 0x00000000000079c5 */ /* 0x004fcc0000000000 */
[----:B------:R-:W-:Y:S03]  /*4e7e0*/  HGMMA.64x256x8.F32.TF32 R44, gdesc[UR36], R44, gsb0 ;  /* 0x07e00000242c79f0 */ /* 0x000fe6000800282c */
[----:B------:R-:W-:Y:S02]  /*4e7f0*/  WARPGROUP.DEPBAR.LE gsb0, 0x0 ;  /* 0x00008000000079c5 */ /* 0x000fe40000010000 */
[----:B------:R-:W-:-:S15]  /*4e800*/  WARPGROUP.ARRIVE ;  /* 0x00000000000079c5 */ /* 0x000fde0000000000 */
[----:B------:R-:W-:-:S08]  /*4e810*/  NOP ;  /* 0x0000000000007918 */ /* 0x000fd00000000000 */
[----:B------:R-:W-:Y:S03]  /*4e820*/  HGMMA.64x256x8.F32.TF32 R44, gdesc[UR40], R44, gsb0 ;  /* 0x07e00000282c79f0 */ /* 0x000fe6000800282c */
[----:B------:R-:W-:Y:S02]  /*4e830*/  WARPGROUP.DEPBAR.LE gsb0, 0x0 ;  /* 0x00008000000079c5 */ /* 0x000fe40000010000 */
[----:B------:R-:W-:-:S15]  /*4e840*/  WARPGROUP.ARRIVE ;  /* 0x00000000000079c5 */ /* 0x000fde0000000000 */
[----:B------:R-:W-:-:S08]  /*4e850*/  NOP ;  /* 0x0000000000007918 */ /* 0x000fd00000000000 */
[----:B------:R-:W-:Y:S01]  /*4e860*/  HGMMA.64x256x8.F32.TF32 R44, gdesc[UR52], R44, gsb0 ;  /* 0x07e00000342c79f0 */ /* 0x000fe2000800282c */
[----:B------:R-:W-:Y:S01]  /*4e870*/  UMOV UR52, UR18 ;  /* 0x0000001200347c82 */ /* 0x000fe20008000000 */
[----:B------:R-:W-:Y:S01]  /*4e880*/  UMOV UR53, UR19 ;  /* 0x0000001300357c82 */ /* 0x000fe20008000000 */
        /* <DEDUP_REMOVED lines=10> */
[----:B------:R-:W-:Y:S02]  /*4e930*/  UIADD3.64 UR16, UR40, 0x1802, URZ ;  /* 0x0000180228107897 */ /* 0x000fe4000fffe03f */
[----:B------:R-:W-:Y:S01]  /*4e940*/  UIADD3.64 UR18, UR42, 0x1802, URZ ;  /* 0x000018022a127897 */ /* 0x000fe2000fffe03f */
[----:B------:R-:W-:Y:S02]  /*4e950*/  WARPGROUP.DEPBAR.LE gsb0, 0x0 ;  /* 0x00008000000079c5 */ /* 0x000fe40000010000 */
[----:B------:R-:W-:-:S15]  /*4e960*/  WARPGROUP.ARRIVE ;  /* 0x00000000000079c5 */ /* 0x000fde0000000000 */
[----:B------:R-:W-:-:S07]  /*4e970*/  NOP ;  /* 0x0000000000007918 */ /* 0x000fce0000000000 */
        /* <DEDUP_REMOVED lines=50> */
[----:B------:R1:W-:Y:S04]  /*4eca0*/  STL.64 [R1+0x400], R44 ;  /* 0x0004002c01007387 */ /* 0x0003e80000100a00 */
        /* <DEDUP_REMOVED lines=63> */
[----:B-1----:R-:W4:Y:S04]  /*4f0a0*/  LDL.LU.64 R44, [R1] ;  /* 0x00000000012c7983 */ /* 0x002f280000300a00 */
[----:B--2---:R-:W2:Y:S04]  /*4f0b0*/  LDL.LU.64 R46, [R1+0x8] ;  /* 0x00000800012e7983 */ /* 0x004ea80000300a00 */
[----:B---3--:R-:W3:Y:S04]  /*4f0c0*/  LDL.LU.64 R48, [R1+0x10] ;  /* 0x0000100001307983 */ /* 0x008ee80000300a00 */
[----:B----4-:R-:W4:Y:S04]  /*4f0d0*/  LDL.LU.64 R50, [R1+0x18] ;  /* 0x0000180001327983 */ /* 0x010f280000300a00 */
[----:B------:R-:W2:Y:S04]  /*4f0e0*/  LDL.LU.64 R52, [R1+0x20] ;  /* 0x0000200001347983 */ /* 0x000ea80000300a00 */
[----:B------:R-:W3:Y:S04]  /*4f0f0*/  LDL.LU.64 R54, [R1+0x28] ;  /* 0x0000280001367983 */ /* 0x000ee80000300a00 */
[----:B------:R-:W4:Y:S04]  /*4f100*/  LDL.LU.64 R56, [R1+0x30] ;  /* 0x0000300001387983 */ /* 0x000f280000300a00 */
        /* <DEDUP_REMOVED lines=47> */
[----:B---3--:R-:W-:Y:S04]  /*4f400*/  STL.64 [R1+0x1a80], R150 ;  /* 0x001a809601007387 */ /* 0x008fe80000100a00 */
[----:B--2---:R-:W-:Y:S04]  /*4f410*/  STL.64 [R1+0x1a78], R148 ;  /* 0x001a789401007387 */ /* 0x004fe80000100a00 */
[----:B----4-:R-:W-:Y:S04]  /*4f420*/  STL.64 [R1+0x1a70], R146 ;  /* 0x001a709201007387 */ /* 0x010fe80000100a00 */
        /* <DEDUP_REMOVED lines=125> */
[----:B------:R-:W-:-:S02]  /*4fc00*/  UIADD3.64 UR36, UR40, 0x1fe, URZ ;  /* 0x000001fe28247897 */ /* 0x000fc4000fffe03f */
[----:B------:R-:W-:Y:S01]  /*4fc10*/  UIADD3.64 UR44, UR40, 0x200, URZ ;  /* 0x00000200282c7897 */ /* 0x000fe2000fffe03f */
[----:B------:R-:W3:Y:S01]  /*4fc20*/  LDL.LU.64 R152, [R1+0x1b0] ;  /* 0x0001b00001987983 */ /* 0x000ee20000300a00 */
[----:B------:R-:W-:Y:S01]  /*4fc30*/  UMOV UR46, UR42 ;  /* 0x0000002a002e7c82 */ /* 0x000fe20008000000 */
[----:B------:R-:W-:Y:S01]  /*4fc40*/  UMOV UR47, UR43 ;  /* 0x0000002b002f7c82 */ /* 0x000fe20008000000 */
[----:B------:R-:W-:Y:S01]  /*4fc50*/  UIADD3.64 UR48, UR42, 0x802, URZ ;  /* 0x000008022a307897 */ /* 0x000fe2000fffe03f */
[----:B------:R-:W3:Y:S01]  /*4fc60*/  LDL.LU.64 R154, [R1+0x1b8] ;  /* 0x0001b800019a7983 */ /* 0x000ee20000300a00 */
[----:B------:R-:W-:Y:S02]  /*4fc70*/  UIADD3.64 UR32, UR42, 0x804, URZ ;  /* 0x000008042a207897 */ /* 0x000fe4000fffe03f */
[----:B------:R-:W-:Y:S01]  /*4fc80*/  UIADD3.64 UR28, UR40, 0x1204, URZ ;  /* 0x00001204281c7897 */ /* 0x000fe2000fffe03f */
[----:B------:R-:W3:Y:S01]  /*4fc90*/  LDL.LU.64 R156, [R1+0x1c0] ;  /* 0x0001c000019c7983 */ /* 0x000ee20000300a00 */
[----:B------:R-:W-:-:S02]  /*4fca0*/  UIADD3.64 UR24, UR40, 0x19fe, URZ ;  /* 0x000019fe28187897 */ /* 0x000fc4000fffe03f */
[----:B------:R-:W-:Y:S01]  /*4fcb0*/  UIADD3.64 UR20, UR40, 0x1a00, URZ ;  /* 0x00001a0028147897 */ /* 0x000fe2000fffe03f */
[----:B------:R-:W3:Y:S01]  /*4fcc0*/  LDL.LU.64 R158, [R1+0x1c8] ;  /* 0x0001c800019e7983 */ /* 0x000ee20000300a00 */
[----:B------:R-:W-:Y:S02]  /*4fcd0*/  UIADD3.64 UR16, UR40, 0x1a02, URZ ;  /* 0x00001a0228107897 */ /* 0x000fe4000fffe03f */
[----:B------:R-:W-:Y:S01]  /*4fce0*/  UIADD3.64 UR12, UR40, 0x1a04, URZ ;  /* 0x00001a04280c7897 */ /* 0x000fe2000fffe03f */
[----:B------:R-:W3:Y:S04]  /*4fcf0*/  LDL.LU.64 R160, [R1+0x1d0] ;  /* 0x0001d00001a07983 */ /* 0x000ee80000300a00 */
[----:B------:R-:W3:Y:S04]  /*4fd00*/  LDL.LU.64 R162, [R1+0x1d8] ;  /* 0x0001d80001a27983 */ /* 0x000ee80000300a00 */
[----:B------:R-:W3:Y:S04]  /*4fd10*/  LDL.LU.64 R164, [R1+0x1e0] ;  /* 0x0001e00001a47983 */ /* 0x000ee80000300a00 */
[----:B------:R-:W3:Y:S04]  /*4fd20*/  LDL.LU.64 R166, [R1+0x1e8] ;  /* 0x0001e80001a67983 */ /* 0x000ee80000300a00 */
[----:B------:R-:W3:Y:S04]  /*4fd30*/  LDL.LU.64 R168, [R1+0x1f0] ;  /* 0x0001f00001a87983 */ /* 0x000ee80000300a00 */
[----:B------:R-:W3:Y:S01]  /*4fd40*/  LDL.LU.64 R170, [R1+0x1f8] ;  /* 0x0001f80001aa7983 */ /* 0x000ee20000300a00 */
[----:B--2---:R-:W-:-:S06]  /*4fd50*/  WARPGROUP.ARRIVE ;  /* 0x00000000000079c5 */ /* 0x004fcc0000000000 */
[----:B------:R-:W-:Y:S03]  /*4fd60*/  HGMMA.64x256x8.F32.TF32 R24, gdesc[UR36], R24, gsb0 ;  /* 0x07e00000241879f0 */ /* 0x000fe60008002818 */
[----:B------:R-:W-:Y:S02]  /*4fd70*/  WARPGROUP.DEPBAR.LE gsb0, 0x0 ;  /* 0x00008000000079c5 */ /* 0x000fe40000010000 */
[----:B------:R-:W-:-:S15]  /*4fd80*/  WARPGROUP.ARRIVE ;  /* 0x00000000000079c5 */ /* 0x000fde0000000000 */
[----:B------:R-:W-:-:S08]  /*4fd90*/  NOP ;  /* 0x0000000000007918 */ /* 0x000fd00000000000 */
[----:B------:R-:W-:Y:S01]  /*4fda0*/  HGMMA.64x256x8.F32.TF32 R24, gdesc[UR44], R24, gsb0 ;  /* 0x07e000002c1879f0 */ /* 0x000fe20008002818 */
[----:B------:R-:W-:Y:S01]  /*4fdb0*/  UIADD3.64 UR44, UR40, 0x202, URZ ;  /* 0x00000202282c7897 */ /* 0x000fe2000fffe03f */
[----:B------:R-:W-:Y:S01]  /*4fdc0*/  UMOV UR46, UR54 ;  /* 0x00000036002e7c82 */ /* 0x000fe20008000000 */
[----:B------:R-:W-:Y:S01]  /*4fdd0*/  UMOV UR47, UR55 ;  /* 0x00000037002f7c82 */ /* 0x000fe20008000000 */
[----:B------:R-:W-:Y:S02]  /*4fde0*/  WARPGROUP.DEPBAR.LE gsb0, 0x0 ;  /* 0x00008000000079c5 */ /* 0x000fe40000010000 */
[----:B------:R-:W-:-:S15]  /*4fdf0*/  WARPGROUP.ARRIVE ;  /* 0x00000000000079c5 */ /* 0x000fde0000000000 */
[----:B------:R-:W-:-:S07]  /*4fe00*/  NOP ;  /* 0x0000000000007918 */ /* 0x000fce0000000000 */
        /* <DEDUP_REMOVED lines=25> */
[----:B------:R-:W-:Y:S01]  /*4ffa0*/  UIADD3.64 UR48, UR42, 0xffe, URZ ;  /* 0x00000ffe2a307897 */ /* 0x000fe2000fffe03f */
[----:B------:R-:W-:Y:S02]  /*4ffb0*/  WARPGROUP.DEPBAR.LE gsb0, 0x0 ;  /* 0x00008000000079c5 */ /* 0x000fe40000010000 */
[----:B------:R-:W-:-:S15]  /*4ffc0*/  WARPGROUP.ARRIVE ;  /* 0x00000000000079c5 */ /* 0x000fde0000000000 */
[----:B------:R-:W-:-:S06]  /*4ffd0*/  NOP ;  /* 0x0000000000007918 */ /* 0x000fcc0000000000 */
        /* <DEDUP_REMOVED lines=112> */
[----:B-1----:R-:W3:Y:S04]  /*506e0*/  LDL.LU.64 R150, [R1+0x1a80] ;  /* 0x001a800001967983 */ /* 0x002ee80000300a00 */
        /* <DEDUP_REMOVED lines=53> */
[----:B------:R-:W-:-:S02]  /*50a40*/  UIADD3.64 UR36, UR40, 0x3fe, URZ ;  /* 0x000003fe28247897 */ /* 0x000fc4000fffe03f */
[----:B------:R-:W-:Y:S01]  /*50a50*/  UIADD3.64 UR44, UR40, 0x400, URZ ;  /* 0x00000400282c7897 */ /* 0x000fe2000fffe03f */
[----:B------:R-:W2:Y:S01]  /*50a60*/  LDL.LU.64 R42, [R1+0x18d0] ;  /* 0x0018d000012a7983 */ /* 0x000ea20000300a00 */
[----:B------:R-:W-:Y:S01]  /*50a70*/  UMOV UR46, UR42 ;  /* 0x0000002a002e7c82 */ /* 0x000fe20008000000 */
[----:B------:R-:W-:Y:S01]  /*50a80*/  UMOV UR47, UR43 ;  /* 0x0000002b002f7c82 */ /* 0x000fe20008000000 */
[----:B------:R-:W-:Y:S01]  /*50a90*/  UIADD3.64 UR32, UR42, 0x802, URZ ;  /* 0x000008022a207897 */ /* 0x000fe2000fffe03f */
[----:B------:R-:W2:Y:S01]  /*50aa0*/  LDL.LU.64 R40, [R1+0x18c8] ;  /* 0x0018c80001287983 */ /* 0x000ea20000300a00 */
[----:B------:R-:W-:Y:S02]  /*50ab0*/  UIADD3.64 UR28, UR42, 0x804, URZ ;  /* 0x000008042a1c7897 */ /* 0x000fe4000fffe03f */
[----:B------:R-:W-:Y:S01]  /*50ac0*/  UIADD3.64 UR24, UR40, 0x1bfe, URZ ;  /* 0x00001bfe28187897 */ /* 0x000fe2000fffe03f */
[----:B------:R-:W2:Y:S01]  /*50ad0*/  LDL.LU.64 R38, [R1+0x18c0] ;  /* 0x0018c00001267983 */ /* 0x000ea20000300a00 */
[----:B------:R-:W-:-:S02]  /*50ae0*/  UIADD3.64 UR20, UR40, 0x1c00, URZ ;  /* 0x00001c0028147897 */ /* 0x000fc4000fffe03f */
[----:B------:R-:W-:Y:S01]  /*50af0*/  UIADD3.64 UR16, UR40, 0x1c02, URZ ;  /* 0x00001c0228107897 */ /* 0x000fe2000fffe03f */
[----:B------:R-:W2:Y:S01]  /*50b00*/  LDL.LU.64 R36, [R1+0x18b8] ;  /* 0x0018b80001247983 */ /* 0x000ea20000300a00 */
[----:B------:R-:W-:-:S03]  /*50b10*/  UIADD3.64 UR12, UR40, 0x1c04, URZ ;  /* 0x00001c04280c7897 */ /* 0x000fc6000fffe03f */
[----:B------:R-:W2:Y:S04]  /*50b20*/  LDL.LU.64 R34, [R1+0x18b0] ;  /* 0x0018b00001227983 */ /* 0x000ea80000300a00 */
[----:B------:R-:W2:Y:S04]  /*50b30*/  LDL.LU.64 R32, [R1+0x18a8] ;  /* 0x0018a80001207983 */ /* 0x000ea80000300a00 */
[----:B------:R-:W2:Y:S04]  /*50b40*/  LDL.LU.64 R30, [R1+0x18a0] ;  /* 0x0018a000011e7983 */ /* 0x000ea80000300a00 */
[----:B------:R-:W2:Y:S04]  /*50b50*/  LDL.LU.64 R28, [R1+0x1898] ;  /* 0x00189800011c7983 */ /* 0x000ea80000300a00 */
[----:B------:R-:W2:Y:S04]  /*50b60*/  LDL.LU.64 R26, [R1+0x1890] ;  /* 0x00189000011a7983 */ /* 0x000ea80000300a00 */
[----:B------:R-:W2:Y:S04]  /*50b70*/  LDL.LU.64 R24, [R1+0x1888] ;  /* 0x0018880001187983 */ /* 0x000ea80000300a00 */
[----:B------:R-:W4:Y:S01]  /*50b80*/  LDL R2, [R1+0x1668] ;  /* 0x0016680001027983 */ /* 0x000f220000100800 */
[----:B---3--:R-:W-:-:S06]  /*50b90*/  WARPGROUP.ARRIVE ;  /* 0x00000000000079c5 */ /* 0x008fcc0000000000 */
        /* <DEDUP_REMOVED lines=61> */
[----:B------:R-:W-:Y:S01]  /*50f70*/  UMOV UR44, UR32 ;  /* 0x00000020002c7c82 */ /* 0x000fe20008000000 */
[----:B------:R-:W-:Y:S01]  /*50f80*/  UMOV UR45, UR33 ;  /* 0x00000021002d7c82 */ /* 0x000fe20008000000 */
[----:B------:R-:W-:Y:S01]  /*50f90*/  UIADD3.64 UR32, UR40, 0x1402, URZ ;  /* 0x0000140228207897 */ /* 0x000fe2000fffe03f */
[----:B------:R-:W-:Y:S01]  /*50fa0*/  UMOV UR46, UR28 ;  /* 0x0000001c002e7c82 */ /* 0x000fe20008000000 */
[----:B------:R-:W-:Y:S01]  /*50fb0*/  UMOV UR47, UR29 ;  /* 0x0000001d002f7c82 */ /* 0x000fe20008000000 */
[----:B------:R-:W-:Y:S01]  /*50fc0*/  UIADD3.64 UR28, UR40, 0x1404, URZ ;  /* 0x00001404281c7897 */ /* 0x000fe2000fffe03f */
[----:B------:R-:W-:Y:S02]  /*50fd0*/  WARPGROUP.DEPBAR.LE gsb0, 0x0 ;  /* 0x00008000000079c5 */ /* 0x000fe40000010000 */
[----:B------:R-:W-:-:S15]  /*50fe0*/  WARPGROUP.ARRIVE ;  /* 0x00000000000079c5 */ /* 0x000fde0000000000 */
[----:B------:R-:W-:-:S04]  /*50ff0*/  NOP ;  /* 0x0000000000007918 */ /* 0x000fc80000000000 */
        /* <DEDUP_REMOVED lines=27> */
[----:B------:R-:W-:Y:S04]  /*511b0*/  STL.64 [R1], R44 ;  /* 0x0000002c01007387 */ /* 0x000fe80000100a00 */
        /* <DEDUP_REMOVED lines=129> */
[----:B------:R-:W3:Y:S01]  /*519d0*/  LDL R0, [R1+0x143c] ;  /* 0x00143c0001007983 */ /* 0x000ee20000100800 */
[----:B------:R-:W-:Y:S01]  /*519e0*/  UIADD3.64 UR24, UR40, 0x1dfe, URZ ;  /* 0x00001dfe28187897 */ /* 0x000fe2000fffe03f */
[----:B----4-:R-:W-:Y:S01]  /*519f0*/  R2UR UR13, R2 ;  /* 0x00000000020d72ca */ /* 0x010fe200000e0000 */
[----:B--2---:R-:W-:Y:S01]  /*51a00*/  WARPGROUP.ARRIVE ;  /* 0x00000000000079c5 */ /* 0x004fe20000000000 */
[----:B---3--:R-:W-:-:S05]  /*51a10*/  R2UR UR12, R0 ;  /* 0x00000000000c72ca */ /* 0x008fca00000e0000 */
[----:B------:R-:W-:Y:S01]  /*51a20*/  HGMMA.64x256x8.F32.TF32 R24, gdesc[UR36], R24, gsb0 ;  /* 0x07e00000241879f0 */ /* 0x000fe20008002818 */
[----:B------:R-:W-:Y:S01]  /*51a30*/  UIADD3.64 UR36, UR40, 0x600, URZ ;  /* 0x0000060028247897 */ /* 0x000fe2000fffe03f */
[----:B------:R-:W2:Y:S01]  /*51a40*/  LDL R0, [R1+0x1440] ;  /* 0x0014400001007983 */ /* 0x000ea20000100800 */
[----:B------:R-:W-:Y:S01]  /*51a50*/  UMOV UR38, UR42 ;  /* 0x0000002a00267c82 */ /* 0x000fe20008000000 */
[----:B------:R-:W-:Y:S01]  /*51a60*/  UMOV UR39, UR43 ;  /* 0x0000002b00277c82 */ /* 0x000fe20008000000 */
[----:B------:R-:W-:Y:S01]  /*51a70*/  UIADD3.64 UR20, UR40, 0x1e00, URZ ;  /* 0x00001e0028147897 */ /* 0x000fe2000fffe03f */
[----:B------:R-:W3:Y:S01]  /*51a80*/  LDL.LU R6, [R1+0x70c] ;  /* 0x00070c0001067983 */ /* 0x000ee20000300800 */
        /* <DEDUP_REMOVED lines=48> */
[----:B------:R-:W-:Y:S02]  /*51d90*/  UIADD3.64 UR32, UR40, 0x1602, URZ ;  /* 0x0000160228207897 */ /* 0x000fe4000fffe03f */
[----:B------:R-:W-:Y:S02]  /*51da0*/  WARPGROUP.DEPBAR.LE gsb0, 0x0 ;  /* 0x00008000000079c5 */ /* 0x000fe40000010000 */
[----:B------:R-:W-:-:S15]  /*51db0*/  WARPGROUP.ARRIVE ;  /* 0x00000000000079c5 */ /* 0x000fde0000000000 */
[----:B------:R-:W-:-:S08]  /*51dc0*/  NOP ;  /* 0x0000000000007918 */ /* 0x000fd00000000000 */
[----:B------:R-:W-:Y:S01]  /*51dd0*/  HGMMA.64x256x8.F32.TF32 R24, gdesc[UR48], R24, gsb0 ;  /* 0x07e00000301879f0 */ /* 0x000fe20008002818 */
[----:B------:R-:W-:Y:S02]  /*51de0*/  UIADD3.64 UR28, UR40, 0x1604, URZ ;  /* 0x00001604281c7897 */ /* 0x000fe4000fffe03f */
        /* <DEDUP_REMOVED lines=21> */
[----:B--2---:R-:W-:Y:S02]  /*51f40*/  R2UR UR18, R0 ;  /* 0x00000000001272ca */ /* 0x004fe400000e0000 */
[----:B------:R-:W2:Y:S04]  /*51f50*/  LDL.LU R0, [R1+0x710] ;  /* 0x0007100001007983 */ /* 0x000ea80000300800 */
[----:B------:R-:W4:Y:S04]  /*51f60*/  LDL.LU R175, [R1+0x714] ;  /* 0x0007140001af7983 */ /* 0x000f280000300800 */
[----:B------:R-:W4:Y:S01]  /*51f70*/  LDL.LU R7, [R1+0x718] ;  /* 0x0007180001077983 */ /* 0x000f220000300800 */
[----:B------:R-:W-:Y:S01]  /*51f80*/  IADD3 R201, P3, R201, UR4, RZ ;  /* 0x00000004c9c97c10 */ /* 0x000fe2000ff7e0ff */
[----:B------:R-:W-:-:S02]  /*51f90*/  UIMAD UR16, UR11, -0x80, UR13 ;  /* 0xffffff800b1078a4 */ /* 0x000fc4000f8e020d */
[----:B------:R-:W4:Y:S01]  /*51fa0*/  LDL.LU R9, [R1+0x720] ;  /* 0x0007200001097983 */ /* 0x000f220000300800 */
[----:B------:R-:W-:Y:S01]  /*51fb0*/  IADD3.X R200, R200, UR6, RZ, P3, !PT ;  /* 0x00000006c8c87c10 */ /* 0x000fe20009ffe4ff */
[----:B------:R-:W-:Y:S02]  /*51fc0*/  UISETP.GT.AND UP1, UPT, UR16, URZ, UPT ;  /* 0x0000003f1000728c */ /* 0x000fe4000bf24270 */
[----:B------:R-:W-:Y:S02]  /*51fd0*/  UISETP.GE.AND UP0, UPT, UR11, UR12, UPT ;  /* 0x0000000c0b00728c */ /* 0x000fe4000bf06270 */
[----:B------:R-:W-:-:S04]  /*51fe0*/  USEL UR12, URZ, 0x4, !UP1 ;  /* 0x000000043f0c7887 */ /* 0x000fc8000c800000 */
[----:B------:R-:W-:-:S06]  /*51ff0*/  USEL UR12, UR12, URZ, !UP0 ;  /* 0x0000003f0c0c7287 */ /* 0x000fcc000c000000 */
[----:B------:R-:W-:Y:S01]  /*52000*/  ISETP.NE.U32.AND P0, PT, RZ, UR12, PT ;  /* 0x0000000cff007c0c */ /* 0x000fe2000bf05070 */
[----:B------:R-:W-:Y:S02]  /*52010*/  UIADD3.64 UR12, UR40, 0x1e04, URZ ;  /* 0x00001e04280c7897 */ /* 0x000fe4000fffe03f */
[----:B------:R-:W-:-:S04]  /*52020*/  UIADD3 UR10, UR10, 0x1, URZ ;  /* 0x000000010a0a7890 */ /* 0x000fc8000fffe03f */
[----:B------:R-:W-:Y:S01]  /*52030*/  UISETP.GT.AND UP1, UPT, UR10, 0x5, UPT ;  /* 0x000000050a00788c */ /* 0x000fe2000bf24270 */
[----:B------:R-:W-:-:S03]  /*52040*/  IADD3 R193, P1, R193, UR4, RZ ;  /* 0x00000004c1c17c10 */ /* 0x000fc6000ff3e0ff */
[----:B------:R-:W-:Y:S01]  /*52050*/  USEL UR10, UR10, URZ, !UP1 ;  /* 0x0000003f0a0a7287 */ /* 0x000fe2000c800000 */
[----:B------:R-:W-:-:S03]  /*52060*/  IADD3.X R192, R192, UR6, RZ, P1, !PT ;  /* 0x00000006c0c07c10 */ /* 0x000fc60008ffe4ff */
[----:B------:R-:W-:Y:S01]  /*52070*/  ULEA UR17, UR10, UR61, 0x11 ;  /* 0x0000003d0a117291 */ /* 0x000fe2000f8e883f */
[----:B------:R-:W-:Y:S01]  /*52080*/  IADD3 R195, P1, R195, UR4, RZ ;  /* 0x00000004c3c37c10 */ /* 0x000fe2000ff3e0ff */
[----:B------:R-:W-:Y:S01]  /*52090*/  UISETP.GT.AND UP1, UPT, UR16, 0x1, UPT ;  /* 0x000000011000788c */ /* 0x000fe2000bf24270 */
[----:B------:R-:W-:Y:S01]  /*520a0*/  IMAD.MOV.U32 R4, RZ, RZ, R193 ;  /* 0x000000ffff047224 */ /* 0x000fe200078e00c1 */
[----:B------:R-:W-:Y:S02]  /*520b0*/  MOV R5, R192 ;  /* 0x000000c000057202 */ /* 0x000fe40000000f00 */
[----:B------:R-:W-:Y:S01]  /*520c0*/  VIADD R2, R3, UR17 ;  /* 0x0000001103027c36 */ /* 0x000fe20008000000 */
[----:B------:R-:W-:Y:S01]  /*520d0*/  IADD3.X R194, R194, UR6, RZ, P1, !PT ;  /* 0x00000006c2c27c10 */ /* 0x000fe20008ffe4ff */
[----:B------:R-:W-:Y:S02]  /*520e0*/  WARPGROUP.DEPBAR.LE gsb0, 0x0 ;  /* 0x00008000000079c5 */ /* 0x000fe40000010000 */
[----:B------:R-:W-:-:S06]  /*520f0*/  WARPGROUP.ARRIVE ;  /* 0x00000000000079c5 */ /* 0x000fcc0000000000 */
[----:B------:R-:W-:Y:S01]  /*52100*/  HGMMA.64x256x8.F32.TF32 R24, gdesc[UR12], R24, gsb0 ;  /* 0x07e000000c1879f0 */ /* 0x000fe20008002818 */
[----:B--2---:R-:W-:-:S04]  /*52110*/  IADD3 R0, P3, R0, UR4, RZ ;  /* 0x0000000400007c10 */ /* 0x004fc8000ff7e0ff */
[----:B---3--:R-:W-:Y:S01]  /*52120*/  IADD3.X R6, R6, UR6, RZ, P3, !PT ;  /* 0x0000000606067c10 */ /* 0x008fe20009ffe4ff */
[----:B------:R-:W-:Y:S04]  /*52130*/  STL [R1+0x710], R0 ;  /* 0x0007100001007387 */ /* 0x000fe80000100800 */
[----:B------:R1:W-:Y:S04]  /*52140*/  STL [R1+0x70c], R6 ;  /* 0x00070c0601007387 */ /* 0x0003e80000100800 */
[----:B------:R-:W2:Y:S01]  /*52150*/  LDL.LU R174, [R1+0x71c] ;  /* 0x00071c0001ae7983 */ /* 0x000ea20000300800 */
[----:B------:R-:W-:-:S04]  /*52160*/  USEL UR12, URZ, 0x4, !UP1 ;  /* 0x000000043f0c7887 */ /* 0x000fc8000c800000 */
[----:B------:R-:W-:Y:S01]  /*52170*/  USEL UR12, UR12, URZ, !UP0 ;  /* 0x0000003f0c0c7287 */ /* 0x000fe2000c000000 */
[----:B------:R-:W-:Y:S01]  /*52180*/  IADD3 R197, P1, R197, UR4, RZ ;  /* 0x00000004c5c57c10 */ /* 0x000fe2000ff3e0ff */
[----:B------:R-:W-:-:S03]  /*52190*/  UISETP.GT.AND UP1, UPT, UR16, 0x2, UPT ;  /* 0x000000021000788c */ /* 0x000fc6000bf24270 */
[----:B------:R-:W-:Y:S02]  /*521a0*/  IADD3.X R196, R196, UR6, RZ, P1, !PT ;  /* 0x00000006c4c47c10 */ /* 0x000fe40008ffe4ff */
[----:B------:R-:W-:-:S04]  /*521b0*/  IADD3 R199, P2, R199, UR4, RZ ;  /* 0x00000004c7c77c10 */ /* 0x000fc8000ff5e0ff */
[----:B------:R-:W-:Y:S02]  /*521c0*/  IADD3.X R198, R198, UR6, RZ, P2, !PT ;  /* 0x00000006c6c67c10 */ /* 0x000fe400097fe4ff */
[----:B------:R-:W-:-:S04]  /*521d0*/  IADD3 R207, P2, R207, UR4, RZ ;  /* 0x00000004cfcf7c10 */ /* 0x000fc8000ff5e0ff */
[----:B------:R-:W-:Y:S01]  /*521e0*/  IADD3.X R206, R206, UR6, RZ, P2, !PT ;  /* 0x00000006cece7c10 */ /* 0x000fe200097fe4ff */
[----:B------:R-:W-:Y:S02]  /*521f0*/  WARPGROUP.DEPBAR.LE gsb0, 0x0 ;  /* 0x00008000000079c5 */ /* 0x000fe40000010000 */
[----:B------:R-:W-:Y:S06]  /*52200*/  BAR.SYNC.DEFER_BLOCKING 0x0 ;  /* 0x0000000000007b1d */ /* 0x000fec0000010000 */
[----:B------:R-:W-:Y:S01]  /*52210*/  @!PT LDS RZ, [RZ] ;  /* 0x00000000fffff984 */ /* 0x000fe20000000800 */
[----:B------:R-:W-:Y:S01]  /*52220*/  @!PT LDS RZ, [RZ] ;  /* 0x00000000fffff984 */ /* 0x000fe20000000800 */
[----:B------:R-:W-:Y:S01]  /*52230*/  @!PT LDS RZ, [RZ] ;  /* 0x00000000fffff984 */ /* 0x000fe20000000800 */
[----:B------:R3:W-:Y:S02]  /*52240*/  LDGSTS.E [R2], desc[UR8][R4.64], P0 ;  /* 0x0000000004027fae */ /* 0x0007e40008121848 */
[----:B---3--:R-:W-:-:S02]  /*52250*/  IMAD.MOV.U32 R4, RZ, RZ, R195 ;  /* 0x000000ffff047224 */ /* 0x008fc400078e00c3 */
[----:B------:R-:W-:-:S05]  /*52260*/  IMAD.MOV.U32 R5, RZ, RZ, R194 ;  /* 0x000000ffff057224 */ /* 0x000fca00078e00c2 */
[----:B------:R3:W-:Y:S01]  /*52270*/  LDGSTS.E [R2+0x4000], desc[UR8][R4.64], P0 ;  /* 0x0400000004027fae */ /* 0x0007e20008121848 */
[----:B------:R-:W-:Y:S01]  /*52280*/  ISETP.NE.U32.AND P0, PT, RZ, UR12, PT ;  /* 0x0000000cff007c0c */ /* 0x000fe2000bf05070 */
[----:B------:R-:W-:-:S04]  /*52290*/  USEL UR12, URZ, 0x4, !UP1 ;  /* 0x000000043f0c7887 */ /* 0x000fc8000c800000 */
[----:B------:R-:W-:Y:S01]  /*522a0*/  USEL UR12, UR12, URZ, !UP0 ;  /* 0x0000003f0c0c7287 */ /* 0x000fe2000c000000 */
[----:B---3--:R-:W-:Y:S01]  /*522b0*/  MOV R4, R197 ;  /* 0x000000c500047202 */ /* 0x008fe20000000f00 */
[----:B------:R-:W-:-:S04]  /*522c0*/  IMAD.MOV.U32 R5, RZ, RZ, R196 ;  /* 0x000000ffff057224 */ /* 0x000fc800078e00c4 */
[----:B------:R-:W-:Y:S02]  /*522d0*/  ISETP.NE.U32.AND P1, PT, RZ, UR12, PT ;  /* 0x0000000cff007c0c */ /* 0x000fe4000bf25070 */
[----:B------:R3:W-:Y:S01]  /*522e0*/  LDGSTS.E [R2+0x4], desc[UR8][R4.64], P0 ;  /* 0x0000400004027fae */ /* 0x0007e20008121848 */
[----:B------:R-:W-:Y:S01]  /*522f0*/  UISETP.GT.AND UP1, UPT, UR16, 0x3, UPT ;  /* 0x000000031000788c */ /* 0x000fe2000bf24270 */
[----:B---3--:R-:W-:Y:S01]  /*52300*/  IMAD.MOV.U32 R4, RZ, RZ, R199 ;  /* 0x000000ffff047224 */ /* 0x008fe200078e00c7 */
[----:B------:R-:W-:-:S05]  /*52310*/  MOV R5, R198 ;  /* 0x000000c600057202 */ /* 0x000fca0000000f00 */
[----:B------:R3:W-:Y:S01]  /*52320*/  LDGSTS.E [R2+0x4004], desc[UR8][R4.64], P0 ;  /* 0x0400400004027fae */ /* 0x0007e20008121848 */
[----:B------:R-:W-:Y:S01]  /*52330*/  IADD3 R203, P0, R203, UR4, RZ ;  /* 0x00000004cbcb7c10 */ /* 0x000fe2000ff1e0ff */
[----:B------:R-:W-:-:S03]  /*52340*/  USEL UR12, URZ, 0x4, !UP1 ;  /* 0x000000043f0c7887 */ /* 0x000fc6000c800000 */
[----:B------:R-:W-:Y:S01]  /*52350*/  IADD3.X R202, R202, UR6, RZ, P0, !PT ;  /* 0x00000006caca7c10 */ /* 0x000fe200087fe4ff */
[----:B------:R-:W-:Y:S01]  /*52360*/  USEL UR12, UR12, URZ, !UP0 ;  /* 0x0000003f0c0c7287 */ /* 0x000fe2000c000000 */
[----:B---3--:R-:W-:Y:S02]  /*52370*/  IMAD.MOV.U32 R4, RZ, RZ, R201 ;  /* 0x000000ffff047224 */ /* 0x008fe400078e00c9 */
[----:B------:R-:W-:-:S05]  /*52380*/  IMAD.MOV.U32 R5, RZ, RZ, R200 ;  /* 0x000000ffff057224 */ /* 0x000fca00078e00c8 */
[----:B------:R3:W-:Y:S01]  /*52390*/  LDGSTS.E [R2+0x8], desc[UR8][R4.64], P1 ;  /* 0x0000800004027fae */ /* 0x0007e20008921848 */
[----:B------:R-:W-:Y:S01]  /*523a0*/  ISETP.NE.U32.AND P0, PT, RZ, UR12, PT ;  /* 0x0000000cff007c0c */ /* 0x000fe2000bf05070 */
[----:B------:R-:W-:Y:S01]  /*523b0*/  UISETP.GT.AND UP1, UPT, UR16, 0x20, UPT ;  /* 0x000000201000788c */ /* 0x000fe2000bf24270 */
[----:B---3--:R-:W-:Y:S01]  /*523c0*/  MOV R4, R203 ;  /* 0x000000cb00047202 */ /* 0x008fe20000000f00 */
[----:B------:R-:W-:-:S05]  /*523d0*/  IMAD.MOV.U32 R5, RZ, RZ, R202 ;  /* 0x000000ffff057224 */ /* 0x000fca00078e00ca */
[----:B------:R3:W-:Y:S01]  /*523e0*/  LDGSTS.E [R2+0x4008], desc[UR8][R4.64], P1 ;  /* 0x0400800004027fae */ /* 0x0007e20008921848 */
[----:B------:R-:W-:Y:S01]  /*523f0*/  IADD3 R205, P1, R205, UR4, RZ ;  /* 0x00000004cdcd7c10 */ /* 0x000fe2000ff3e0ff */
[----:B------:R-:W-:-:S03]  /*52400*/  USEL UR12, URZ, 0x4, !UP1 ;  /* 0x000000043f0c7887 */ /* 0x000fc6000c800000 */
[----:B------:R-:W-:Y:S01]  /*52410*/  IADD3.X R204, R204, UR6, RZ, P1, !PT ;  /* 0x00000006cccc7c10 */ /* 0x000fe20008ffe4ff */
[----:B------:R-:W-:Y:S01]  /*52420*/  USEL UR12, UR12, URZ, !UP0 ;  /* 0x0000003f0c0c7287 */ /* 0x000fe2000c000000 */
[----:B---3--:R-:W-:Y:S02]  /*52430*/  IMAD.MOV.U32 R4, RZ, RZ, R205 ;  /* 0x000000ffff047224 */ /* 0x008fe400078e00cd */
[----:B------:R-:W-:-:S03]  /*52440*/  MOV R5, R204 ;  /* 0x000000cc00057202 */ /* 0x000fc60000000f00 */
[----:B------:R-:W-:Y:S02]  /*52450*/  ISETP.NE.U32.AND P1, PT, RZ, UR12, PT ;  /* 0x0000000cff007c0c */ /* 0x000fe4000bf25070 */
[----:B------:R3:W-:Y:S02]  /*52460*/  LDGSTS.E [R2+0xc], desc[UR8][R4.64], P0 ;  /* 0x0000c00004027fae */ /* 0x0007e40008121848 */
[----:B---3--:R-:W-:Y:S02]  /*52470*/  IMAD.MOV.U32 R4, RZ, RZ, R207 ;  /* 0x000000ffff047224 */ /* 0x008fe400078e00cf */
[----:B------:R-:W-:-:S05]  /*52480*/  IMAD.MOV.U32 R5, RZ, RZ, R206 ;  /* 0x000000ffff057224 */ /* 0x000fca00078e00ce */
[----:B------:R3:W-:Y:S01]  /*52490*/  LDGSTS.E [R2+0x400c], desc[UR8][R4.64], P0 ;  /* 0x0400c00004027fae */ /* 0x0007e20008121848 */
[----:B----4-:R-:W-:-:S04]  /*524a0*/  IADD3 R7, P0, R7, UR4, RZ ;  /* 0x0000000407077c10 */ /* 0x010fc8000ff1e0ff */
[----:B------:R-:W-:Y:S02]  /*524b0*/  IADD3.X R175, R175, UR6, RZ, P0, !PT ;  /* 0x00000006afaf7c10 */ /* 0x000fe400087fe4ff */
[----:B---3--:R-:W-:Y:S01]  /*524c0*/  MOV R4, R0 ;  /* 0x0000000000047202 */ /* 0x008fe20000000f00 */
[----:B------:R-:W-:Y:S02]  /*524d0*/  IMAD.MOV.U32 R5, RZ, RZ, R6 ;  /* 0x000000ffff057224 */ /* 0x000fe400078e0006 */
[----:B-1----:R-:W3:Y:S04]  /*524e0*/  LDL.LU R6, [R1+0x728] ;  /* 0x0007280001067983 */ /* 0x002ee80000300800 */
[----:B------:R-:W4:Y:S04]  /*524f0*/  LDL.LU R0, [R1+0x730] ;  /* 0x0007300001007983 */ /* 0x000f280000300800 */
[----:B------:R1:W-:Y:S04]  /*52500*/  LDGSTS.E [R2+0x8000], desc[UR8][R4.64], P1 ;  /* 0x0800000004027fae */ /* 0x0003e80008921848 */
[----:B------:R-:W-:Y:S04]  /*52510*/  STL [R1+0x718], R7 ;  /* 0x0007180701007387 */ /* 0x000fe80000100800 */
[----:B------:R1:W-:Y:S02]  /*52520*/  STL [R1+0x714], R175 ;  /* 0x000714af01007387 */ /* 0x0003e40000100800 */
[----:B-1----:R-:W-:Y:S01]  /*52530*/  IMAD.MOV.U32 R4, RZ, RZ, R7 ;  /* 0x000000ffff047224 */ /* 0x002fe200078e0007 */
[----:B------:R-:W-:-:S02]  /*52540*/  MOV R5, R175 ;  /* 0x000000af00057202 */ /* 0x000fc40000000f00 */
[----:B------:R-:W4:Y:S04]  /*52550*/  LDL.LU R175, [R1+0x724] ;  /* 0x0007240001af7983 */ /* 0x000f280000300800 */
[----:B------:R1:W-:Y:S01]  /*52560*/  LDGSTS.E [R2+0xc000], desc[UR8][R4.64], P1 ;  /* 0x0c00000004027fae */ /* 0x0003e20008921848 */
[----:B------:R-:W-:-:S03]  /*52570*/  IADD3 R9, P1, R9, UR4, RZ ;  /* 0x0000000409097c10 */ /* 0x000fc6000ff3e0ff */
[----:B------:R-:W4:Y:S01]  /*52580*/  LDL.LU R7, [R1+0x72c] ;  /* 0x00072c0001077983 */ /* 0x000f220000300800 */
[----:B--2---:R-:W-:-:S03]  /*52590*/  IADD3.X R174, R174, UR6, RZ, P1, !PT ;  /* 0x00000006aeae7c10 */ /* 0x004fc60008ffe4ff */
[----:B------:R-:W-:Y:S04]  /*525a0*/  STL [R1+0x720], R9 ;  /* 0x0007200901007387 */ /* 0x000fe80000100800 */
[----:B------:R2:W-:Y:S01]  /*525b0*/  STL [R1+0x71c], R174 ;  /* 0x00071cae01007387 */ /* 0x0005e20000100800 */
[----:B-1----:R-:W-:Y:S02]  /*525c0*/  IMAD.MOV.U32 R5, RZ, RZ, R174 ;  /* 0x000000ffff057224 */ /* 0x002fe400078e00ae */
[----:B------:R-:W-:Y:S01]  /*525d0*/  IMAD.MOV.U32 R4, RZ, RZ, R9 ;  /* 0x000000ffff047224 */ /* 0x000fe200078e0009 */
[----:B--2---:R-:W2:Y:S04]  /*525e0*/  LDL.LU R174, [R1+0x734] ;  /* 0x0007340001ae7983 */ /* 0x004ea80000300800 */
[----:B------:R-:W2:Y:S01]  /*525f0*/  LDL.LU R9, [R1+0x738] ;  /* 0x0007380001097983 */ /* 0x000ea20000300800 */
[----:B------:R-:W-:-:S04]  /*52600*/  UISETP.GT.AND UP1, UPT, UR16, 0x21, UPT ;  /* 0x000000211000788c */ /* 0x000fc8000bf24270 */
[----:B------:R-:W-:-:S04]  /*52610*/  USEL UR12, URZ, 0x4, !UP1 ;  /* 0x000000043f0c7887 */ /* 0x000fc8000c800000 */
[----:B------:R-:W-:-:S06]  /*52620*/  USEL UR12, UR12, URZ, !UP0 ;  /* 0x0000003f0c0c7287 */ /* 0x000fcc000c000000 */
[----:B------:R-:W-:Y:S01]  /*52630*/  ISETP.NE.U32.AND P0, PT, RZ, UR12, PT ;  /* 0x0000000cff007c0c */ /* 0x000fe2000bf05070 */
[----:B------:R-:W-:-:S04]  /*52640*/  UISETP.GT.AND UP1, UPT, UR16, 0x22, UPT ;  /* 0x000000221000788c */ /* 0x000fc8000bf24270 */
[----:B------:R-:W-:-:S04]  /*52650*/  USEL UR12, URZ, 0x4, !UP1 ;  /* 0x000000043f0c7887 */ /* 0x000fc8000c800000 */
[----:B------:R-:W-:-:S04]  /*52660*/  USEL UR12, UR12, URZ, !UP0 ;  /* 0x0000003f0c0c7287 */ /* 0x000fc8000c000000 */
[----:B------:R1:W-:Y:S02]  /*52670*/  LDGSTS.E [R2+0x8004], desc[UR8][R4.64], P0 ;  /* 0x0800400004027fae */ /* 0x0003e40008121848 */
[----:B------:R-:W-:Y:S02]  /*52680*/  ISETP.NE.U32.AND P1, PT, RZ, UR12, PT ;  /* 0x0000000cff007c0c */ /* 0x000fe4000bf25070 */
[----:B---3--:R-:W-:Y:S02]  /*52690*/  IADD3 R6, P2, R6, UR4, RZ ;  /* 0x0000000406067c10 */ /* 0x008fe4000ff5e0ff */
[----:B----4-:R-:W-:-:S03]  /*526a0*/  IADD3 R0, P3, R0, UR4, RZ ;  /* 0x0000000400007c10 */ /* 0x010fc6000ff7e0ff */
[----:B------:R3:W-:Y:S01]  /*526b0*/  STL [R1+0x728], R6 ;  /* 0x0007280601007387 */ /* 0x0007e20000100800 */
[----:B-1----:R-:W-:Y:S02]  /*526c0*/  MOV R4, R6 ;  /* 0x0000000600047202 */ /* 0x002fe40000000f00 */
[----:B------:R-:W-:-:S05]  /*526d0*/  IADD3.X R175, R175, UR6, RZ, P2, !PT ;  /* 0x00000006afaf7c10 */ /* 0x000fca00097fe4ff */
[----:B------:R1:W-:Y:S01]  /*526e0*/  STL [R1+0x724], R175 ;  /* 0x000724af01007387 */ /* 0x0003e20000100800 */
[----:B------:R-:W-:-:S03]  /*526f0*/  IADD3.X R7, R7, UR6, RZ, P3, !PT ;  /* 0x0000000607077c10 */ /* 0x000fc60009ffe4ff */
[----:B------:R-:W-:Y:S01]  /*52700*/  STL [R1+0x730], R0 ;  /* 0x0007300001007387 */ /* 0x000fe20000100800 */
[----:B------:R-:W-:-:S03]  /*52710*/  IMAD.MOV.U32 R5, RZ, RZ, R175 ;  /* 0x000000ffff057224 */ /* 0x000fc600078e00af */
[----:B---3--:R-:W3:Y:S04]  /*52720*/  LDL.LU R6, [R1+0x740] ;  /* 0x0007400001067983 */ /* 0x008ee80000300800 */
[----:B------:R4:W-:Y:S04]  /*52730*/  STL [R1+0x72c], R7 ;  /* 0x00072c0701007387 */ /* 0x0009e80000100800 */
[----:B-1----:R-:W3:Y:S04]  /*52740*/  LDL.LU R175, [R1+0x73c] ;  /* 0x00073c0001af7983 */ /* 0x002ee80000300800 */
[----:B------:R1:W-:Y:S01]  /*52750*/  LDGSTS.E [R2+0xc004], desc[UR8][R4.64], P0 ;  /* 0x0c00400004027fae */ /* 0x0003e20008121848 */
[----:B--2---:R-:W-:-:S04]  /*52760*/  IADD3 R9, P0, R9, UR4, RZ ;  /* 0x0000000409097c10 */ /* 0x004fc8000ff1e0ff */
[----:B------:R-:W-:Y:S01]  /*52770*/  IADD3.X R174, R174, UR6, RZ, P0, !PT ;  /* 0x00000006aeae7c10 */ /* 0x000fe200087fe4ff */
[----:B-1----:R-:W-:Y:S01]  /*52780*/  IMAD.MOV.U32 R4, RZ, RZ, R0 ;  /* 0x000000ffff047224 */ /* 0x002fe200078e0000 */
[----:B------:R-:W-:Y:S02]  /*52790*/  MOV R5, R7 ;  /* 0x0000000700057202 */ /* 0x000fe40000000f00 */
[----:B----4-:R-:W2:Y:S04]  /*527a0*/  LDL.LU R7, [R1+0x748] ;  /* 0x0007480001077983 */ /* 0x010ea80000300800 */
[----:B------:R-:W4:Y:S04]  /*527b0*/  LDL.LU R0, [R1+0x910] ;  /* 0x0009100001007983 */ /* 0x000f280000300800 */
[----:B------:R1:W-:Y:S04]  /*527c0*/  LDGSTS.E [R2+0x8008], desc[UR8][R4.64], P1 ;  /* 0x0800800004027fae */ /* 0x0003e80008921848 */
[----:B------:R-:W-:Y:S04]  /*527d0*/  STL [R1+0x738], R9 ;  /* 0x0007380901007387 */ /* 0x000fe80000100800 */
[----:B------:R1:W-:Y:S02]  /*527e0*/  STL [R1+0x734], R174 ;  /* 0x000734ae01007387 */ /* 0x0003e40000100800 */
[----:B-1----:R-:W-:-:S02]  /*527f0*/  IMAD.MOV.U32 R5, RZ, RZ, R174 ;  /* 0x000000ffff057224 */ /* 0x002fc400078e00ae */
[----:B------:R-:W-:Y:S01]  /*52800*/  IMAD.MOV.U32 R4, RZ, RZ, R9 ;  /* 0x000000ffff047224 */ /* 0x000fe200078e0009 */
[----:B------:R-:W4:Y:S04]  /*52810*/  LDL.LU R174, [R1+0x744] ;  /* 0x0007440001ae7983 */ /* 0x000f280000300800 */
[----:B------:R-:W4:Y:S01]  /*52820*/  LDL.LU R9, [R1+0x90c] ;  /* 0x00090c0001097983 */ /* 0x000f220000300800 */
[----:B------:R-:W-:-:S03]  /*52830*/  UISETP.GT.AND UP1, UPT, UR16, 0x23, UPT ;  /* 0x000000231000788c */ /* 0x000fc6000bf24270 */
[----:B------:R1:W-:Y:S01]  /*52840*/  LDGSTS.E [R2+0xc008], desc[UR8][R4.64], P1 ;  /* 0x0c00800004027fae */ /* 0x0003e20008921848 */
[----:B------:R-:W-:-:S04]  /*52850*/  USEL UR12, URZ, 0x4, !UP1 ;  /* 0x000000043f0c7887 */ /* 0x000fc8000c800000 */
[----:B------:R-:W-:-:S06]  /*52860*/  USEL UR12, UR12, URZ, !UP0 ;  /* 0x0000003f0c0c7287 */ /* 0x000fcc000c000000 */
[----:B------:R-:W-:Y:S02]  /*52870*/  ISETP.NE.U32.AND P0, PT, RZ, UR12, PT ;  /* 0x0000000cff007c0c */ /* 0x000fe4000bf05070 */
[----:B---3--:R-:W-:-:S04]  /*52880*/  IADD3 R6, P1, R6, UR4, RZ ;  /* 0x0000000406067c10 */ /* 0x008fc8000ff3e0ff */
[----:B------:R-:W-:Y:S01]  /*52890*/  IADD3.X R175, R175, UR6, RZ, P1, !PT ;  /* 0x00000006afaf7c10 */ /* 0x000fe20008ffe4ff */
[----:B------:R-:W-:Y:S01]  /*528a0*/  STL [R1+0x740], R6 ;  /* 0x0007400601007387 */ /* 0x000fe20000100800 */
[----:B-1----:R-:W-:-:S03]  /*528b0*/  MOV R4, R6 ;  /* 0x0000000600047202 */ /* 0x002fc60000000f00 */
[----:B------:R1:W-:Y:S01]  /*528c0*/  STL [R1+0x73c], R175 ;  /* 0x00073caf01007387 */ /* 0x0003e20000100800 */
[----:B------:R-:W-:-:S05]  /*528d0*/  IMAD.MOV.U32 R5, RZ, RZ, R175 ;  /* 0x000000ffff057224 */ /* 0x000fca00078e00af */
[----:B------:R3:W-:Y:S04]  /*528e0*/  LDGSTS.E [R2+0x800c], desc[UR8][R4.64], P0 ;  /* 0x0800c00004027fae */ /* 0x0007e80008121848 */
[----:B-1----:R-:W3:Y:S04]  /*528f0*/  LDL.LU R175, [R1+0x914] ;  /* 0x0009140001af7983 */ /* 0x002ee80000300800 */
[----:B------:R-:W3:Y:S01]  /*52900*/  LDL.LU R6, [R1+0x918] ;  /* 0x0009180001067983 */ /* 0x000ee20000300800 */
[----:B--2---:R-:W-:Y:S02]  /*52910*/  IADD3 R7, P2, R7, UR4, RZ ;  /* 0x0000000407077c10 */ /* 0x004fe4000ff5e0ff */
[----:B----4-:R-:W-:-:S03]  /*52920*/  IADD3 R0, P3, R0, UR4, RZ ;  /* 0x0000000400007c10 */ /* 0x010fc6000ff7e0ff */
[----:B------:R1:W-:Y:S01]  /*52930*/  STL [R1+0x748], R7 ;  /* 0x0007480701007387 */ /* 0x0003e20000100800 */
[----:B---3--:R-:W-:Y:S01]  /*52940*/  IMAD.MOV.U32 R4, RZ, RZ, R7 ;  /* 0x000000ffff047224 */ /* 0x008fe200078e0007 */
[----:B------:R-:W-:Y:S02]  /*52950*/  IADD3.X R174, R174, UR6, RZ, P2, !PT ;  /* 0x00000006aeae7c10 */ /* 0x000fe400097fe4ff */
[----:B------:R-:W-:-:S03]  /*52960*/  IADD3.X R9, R9, UR6, RZ, P3, !PT ;  /* 0x0000000609097c10 */ /* 0x000fc60009ffe4ff */
[----:B------:R2:W-:Y:S04]  /*52970*/  STL [R1+0x744], R174 ;  /* 0x000744ae01007387 */ /* 0x0005e80000100800 */
[----:B------:R-:W-:Y:S01]  /*52980*/  STL [R1+0x910], R0 ;  /* 0x0009100001007387 */ /* 0x000fe20000100800 */
[----:B------:R-:W-:-:S03]  /*52990*/  MOV R5, R174 ;  /* 0x000000ae00057202 */ /* 0x000fc60000000f00 */
[----:B-1----:R-:W3:Y:S04]  /*529a0*/  LDL.LU R7, [R1+0x920] ;  /* 0x0009200001077983 */ /* 0x002ee80000300800 */
[----:B------:R1:W-:Y:S04]  /*529b0*/  STL [R1+0x90c], R9 ;  /* 0x00090c0901007387 */ /* 0x0003e80000100800 */
[----:B--2---:R-:W2:Y:S01]  /*529c0*/  LDL.LU R174, [R1+0x91c] ;  /* 0x00091c0001ae7983 */ /* 0x004ea20000300800 */
[----:B------:R-:W-:-:S03]  /*529d0*/  UISETP.GT.AND UP1, UPT, UR16, 0x40, UPT ;  /* 0x000000401000788c */ /* 0x000fc6000bf24270 */
[----:B------:R4:W-:Y:S01]  /*529e0*/  LDGSTS.E [R2+0xc00c], desc[UR8][R4.64], P0 ;  /* 0x0c00c00004027fae */ /* 0x0009e20008121848 */
[----:B------:R-:W-:-:S04]  /*529f0*/  USEL UR12, URZ, 0x4, !UP1 ;  /* 0x000000043f0c7887 */ /* 0x000fc8000c800000 */
[----:B------:R-:W-:-:S06]  /*52a00*/  USEL UR12, UR12, URZ, !UP0 ;  /* 0x0000003f0c0c7287 */ /* 0x000fcc000c000000 */
[----:B------:R-:W-:Y:S01]  /*52a10*/  ISETP.NE.U32.AND P1, PT, RZ, UR12, PT ;  /* 0x0000000cff007c0c */ /* 0x000fe2000bf25070 */
[----:B----4-:R-:W-:Y:S02]  /*52a20*/  IMAD.MOV.U32 R4, RZ, RZ, R0 ;  /* 0x000000ffff047224 */ /* 0x010fe400078e0000 */
[----:B------:R-:W-:Y:S02]  /*52a30*/  IMAD.MOV.U32 R5, RZ, RZ, R9 ;  /* 0x000000ffff057224 */ /* 0x000fe400078e0009 */
[----:B-1----:R-:W4:Y:S04]  /*52a40*/  LDL.LU R9, [R1+0x928] ;  /* 0x0009280001097983 */ /* 0x002f280000300800 */
[----:B------:R-:W4:Y:S04]  /*52a50*/  LDL.LU R0, [R1+0x930] ;  /* 0x0009300001007983 */ /* 0x000f280000300800 */
[----:B------:R1:W-:Y:S01]  /*52a60*/  LDGSTS.E [R2+0x10000], desc[UR8][R4.64], P1 ;  /* 0x1000000004027fae */ /* 0x0003e20008921848 */
[----:B------:R-:W-:-:S04]  /*52a70*/  IADD3 R6, P0, R6, UR4, RZ ;  /* 0x0000000406067c10 */ /* 0x000fc8000ff1e0ff */
[----:B------:R-:W-:Y:S02]  /*52a80*/  IADD3.X R175, R175, UR6, RZ, P0, !PT ;  /* 0x00000006afaf7c10 */ /* 0x000fe400087fe4ff */
[----:B-1----:R-:W-:-:S03]  /*52a90*/  MOV R4, R6 ;  /* 0x0000000600047202 */ /* 0x002fc60000000f00 */
[----:B------:R-:W-:Y:S01]  /*52aa0*/  IMAD.MOV.U32 R5, RZ, RZ, R175 ;  /* 0x000000ffff057224 */ /* 0x000fe200078e00af */
[----:B------:R-:W-:Y:S04]  /*52ab0*/  STL [R1+0x918], R6 ;  /* 0x0009180601007387 */ /* 0x000fe80000100800 */
[----:B------:R1:W-:Y:S04]  /*52ac0*/  STL [R1+0x914], R175 ;  /* 0x000914af01007387 */ /* 0x0003e80000100800 */
[----:B------:R2:W-:Y:S04]  /*52ad0*/  LDGSTS.E [R2+0x14000], desc[UR8][R4.64], P1 ;  /* 0x1400000004027fae */ /* 0x0005e80008921848 */
[----:B-1----:R-:W4:Y:S04]  /*52ae0*/  LDL.LU R175, [R1+0x924] ;  /* 0x0009240001af7983 */ /* 0x002f280000300800 */
[----:B------:R-:W4:Y:S01]  /*52af0*/  LDL.LU R6, [R1+0x92c] ;  /* 0x00092c0001067983 */ /* 0x000f220000300800 */
[----:B---3--:R-:W-:-:S04]  /*52b00*/  IADD3 R7, P1, R7, UR4, RZ ;  /* 0x0000000407077c10 */ /* 0x008fc8000ff3e0ff */
[----:B--2---:R-:W-:Y:S01]  /*52b10*/  IADD3.X R174, R174, UR6, RZ, P1, !PT ;  /* 0x00000006aeae7c10 */ /* 0x004fe20008ffe4ff */
[----:B------:R-:W-:Y:S01]  /*52b20*/  STL [R1+0x920], R7 ;  /* 0x0009200701007387 */ /* 0x000fe20000100800 */
[----:B------:R-:W-:Y:S02]  /*52b30*/  IMAD.MOV.U32 R4, RZ, RZ, R7 ;  /* 0x000000ffff047224 */ /* 0x000fe400078e0007 */
[----:B------:R-:W-:Y:S01]  /*52b40*/  MOV R5, R174 ;  /* 0x000000ae00057202 */ /* 0x000fe20000000f00 */
[----:B------:R1:W-:Y:S04]  /*52b50*/  STL [R1+0x91c], R174 ;  /* 0x00091cae01007387 */ /* 0x0003e80000100800 */
[----:B-1----:R-:W2:Y:S04]  /*52b60*/  LDL.LU R174, [R1+0x934] ;  /* 0x0009340001ae7983 */ /* 0x002ea80000300800 */
[----:B------:R-:W3:Y:S01]  /*52b70*/  LDL.LU R7, [R1+0x938] ;  /* 0x0009380001077983 */ /* 0x000ee20000300800 */
[----:B------:R-:W-:-:S04]  /*52b80*/  UISETP.GT.AND UP1, UPT, UR16, 0x41, UPT ;  /* 0x000000411000788c */ /* 0x000fc8000bf24270 */
[----:B------:R-:W-:-:S04]  /*52b90*/  USEL UR12, URZ, 0x4, !UP1 ;  /* 0x000000043f0c7887 */ /* 0x000fc8000c800000 */
[----:B------:R-:W-:Y:S01]  /*52ba0*/  USEL UR12, UR12, URZ, !UP0 ;  /* 0x0000003f0c0c7287 */ /* 0x000fe2000c000000 */
[----:B----4-:R-:W-:-:S05]  /*52bb0*/  IADD3 R9, P2, R9, UR4, RZ ;  /* 0x0000000409097c10 */ /* 0x010fca000ff5e0ff */
[----:B------:R-:W-:Y:S01]  /*52bc0*/  ISETP.NE.U32.AND P0, PT, RZ, UR12, PT ;  /* 0x0000000cff007c0c */ /* 0x000fe2000bf05070 */
[----:B------:R-:W-:Y:S01]  /*52bd0*/  UISETP.GT.AND UP1, UPT, UR16, 0x42, UPT ;  /* 0x000000421000788c */ /* 0x000fe2000bf24270 */
[----:B------:R-:W-:Y:S01]  /*52be0*/  IADD3 R0, P3, R0, UR4, RZ ;  /* 0x0000000400007c10 */ /* 0x000fe2000ff7e0ff */
[----:B------:R1:W-:Y:S02]  /*52bf0*/  STL [R1+0x928], R9 ;  /* 0x0009280901007387 */ /* 0x0003e40000100800 */
[----:B------:R-:W-:-:S04]  /*52c00*/  USEL UR12, URZ, 0x4, !UP1 ;  /* 0x000000043f0c7887 */ /* 0x000fc8000c800000 */
[----:B------:R-:W-:-:S04]  /*52c10*/  USEL UR12, UR12, URZ, !UP0 ;  /* 0x0000003f0c0c7287 */ /* 0x000fc8000c000000 */
[----:B------:R4:W-:Y:S02]  /*52c20*/  LDGSTS.E [R2+0x10004], desc[UR8][R4.64], P0 ;  /* 0x1000400004027fae */ /* 0x0009e40008121848 */
[----:B------:R-:W-:Y:S01]  /*52c30*/  ISETP.NE.U32.AND P1, PT, RZ, UR12, PT ;  /* 0x0000000cff007c0c */ /* 0x000fe2000bf25070 */
[----:B----4-:R-:W-:Y:S01]  /*52c40*/  IMAD.MOV.U32 R4, RZ, RZ, R9 ;  /* 0x000000ffff047224 */ /* 0x010fe200078e0009 */
[----:B------:R-:W-:Y:S02]  /*52c50*/  IADD3.X R175, R175, UR6, RZ, P2, !PT ;  /* 0x00000006afaf7c10 */ /* 0x000fe400097fe4ff */
[----:B------:R-:W-:-:S03]  /*52c60*/  IADD3.X R6, R6, UR6, RZ, P3, !PT ;  /* 0x0000000606067c10 */ /* 0x000fc60009ffe4ff */
[----:B------:R-:W-:Y:S01]  /*52c70*/  STL [R1+0x924], R175 ;  /* 0x000924af01007387 */ /* 0x000fe20000100800 */
[----:B------:R-:W-:-:S03]  /*52c80*/  IMAD.MOV.U32 R5, RZ, RZ, R175 ;  /* 0x000000ffff057224 */ /* 0x000fc600078e00af */
[----:B------:R4:W-:Y:S04]  /*52c90*/  STL [R1+0x930], R0 ;  /* 0x0009300001007387 */ /* 0x0009e80000100800 */
[----:B------:R3:W-:Y:S04]  /*52ca0*/  STL [R1+0x92c], R6 ;  /* 0x00092c0601007387 */ /* 0x0007e80000100800 */
[----:B------:R-:W2:Y:S04]  /*52cb0*/  LDL.LU R178, [R1+0x93c] ;  /* 0x00093c0001b27983 */ /* 0x000ea80000300800 */
[----:B-1----:R-:W2:Y:S04]  /*52cc0*/  LDL.LU R9, [R1+0x940] ;  /* 0x0009400001097983 */ /* 0x002ea80000300800 */
[----:B------:R1:W-:Y:S02]  /*52cd0*/  LDGSTS.E [R2+0x14004], desc[UR8][R4.64], P0 ;  /* 0x1400400004027fae */ /* 0x0003e40008121848 */
[----:B-1----:R-:W-:Y:S01]  /*52ce0*/  MOV R4, R0 ;  /* 0x0000000000047202 */ /* 0x002fe20000000f00 */
[----:B------:R-:W-:Y:S01]  /*52cf0*/  IMAD.MOV.U32 R5, RZ, RZ, R6 ;  /* 0x000000ffff057224 */ /* 0x000fe200078e0006 */
[----:B----4-:R-:W4:Y:S01]  /*52d00*/  LDL.LU R0, [R1+0x948] ;  /* 0x0009480001007983 */ /* 0x010f220000300800 */
[----:B---3--:R-:W-:-:S03]  /*52d10*/  IADD3 R7, P0, R7, UR4, RZ ;  /* 0x0000000407077c10 */ /* 0x008fc6000ff1e0ff */
[----:B------:R-:W3:Y:S01]  /*52d20*/  LDL.LU R6, [R1+0xb10] ;  /* 0x000b100001067983 */ /* 0x000ee20000300800 */
[----:B--2---:R-:W-:-:S03]  /*52d30*/  IADD3.X R174, R174, UR6, RZ, P0, !PT ;  /* 0x00000006aeae7c10 */ /* 0x004fc600087fe4ff */
[----:B------:R-:W-:Y:S04]  /*52d40*/  STL [R1+0x938], R7 ;  /* 0x0009380701007387 */ /* 0x000fe80000100800 */
[----:B------:R1:W-:Y:S04]  /*52d50*/  STL [R1+0x934], R174 ;  /* 0x000934ae01007387 */ /* 0x0003e80000100800 */
[----:B------:R-:W2:Y:S04]  /*52d60*/  LDL.LU R175, [R1+0x944] ;  /* 0x0009440001af7983 */ /* 0x000ea80000300800 */
[----:B------:R1:W-:Y:S02]  /*52d70*/  LDGSTS.E [R2+0x10008], desc[UR8][R4.64], P1 ;  /* 0x1000800004027fae */ /* 0x0003e40008921848 */
[----:B-1----:R-:W-:-:S02]  /*52d80*/  MOV R5, R174 ;  /* 0x000000ae00057202 */ /* 0x002fc40000000f00 */
[----:B------:R-:W2:Y:S01]  /*52d90*/  LDL.LU R174, [R1+0xb0c] ;  /* 0x000b0c0001ae7983 */ /* 0x000ea20000300800 */
[----:B------:R-:W-:Y:S01]  /*52da0*/  UISETP.GT.AND UP1, UPT, UR16, 0x43, UPT ;  /* 0x000000431000788c */ /* 0x000fe2000bf24270 */
[----:B------:R-:W-:Y:S02]  /*52db0*/  IMAD.MOV.U32 R4, RZ, RZ, R7 ;  /* 0x000000ffff047224 */ /* 0x000fe400078e0007 */
[----:B------:R-:W2:Y:S01]  /*52dc0*/  LDL.LU R7, [R1+0xb18] ;  /* 0x000b180001077983 */ /* 0x000ea20000300800 */
[----:B------:R-:W-:-:S03]  /*52dd0*/  USEL UR12, URZ, 0x4, !UP1 ;  /* 0x000000043f0c7887 */ /* 0x000fc6000c800000 */
[----:B------:R1:W-:Y:S01]  /*52de0*/  LDGSTS.E [R2+0x14008], desc[UR8][R4.64], P1 ;  /* 0x1400800004027fae */ /* 0x0003e20008921848 */
[----:B------:R-:W-:-:S06]  /*52df0*/  USEL UR12, UR12, URZ, !UP0 ;  /* 0x0000003f0c0c7287 */ /* 0x000fcc000c000000 */
[----:B------:R-:W-:Y:S02]  /*52e00*/  ISETP.NE.U32.AND P0, PT, RZ, UR12, PT ;  /* 0x0000000cff007c0c */ /* 0x000fe4000bf05070 */
[----:B------:R-:W-:-:S04]  /*52e10*/  IADD3 R9, P1, R9, UR4, RZ ;  /* 0x0000000409097c10 */ /* 0x000fc8000ff3e0ff */
[----:B------:R-:W-:Y:S01]  /*52e20*/  IADD3.X R178, R178, UR6, RZ, P1, !PT ;  /* 0x00000006b2b27c10 */ /* 0x000fe20008ffe4ff */
[----:B------:R4:W-:Y:S01]  /*52e30*/  STL [R1+0x940], R9 ;  /* 0x0009400901007387 */ /* 0x0009e20000100800 */
[----:B-1----:R-:W-:-:S03]  /*52e40*/  IMAD.MOV.U32 R4, RZ, RZ, R9 ;  /* 0x000000ffff047224 */ /* 0x002fc600078e0009 */
[----:B------:R-:W-:Y:S01]  /*52e50*/  STL [R1+0x93c], R178 ;  /* 0x00093cb201007387 */ /* 0x000fe20000100800 */
[----:B------:R-:W-:-:S03]  /*52e60*/  IMAD.MOV.U32 R5, RZ, RZ, R178 ;  /* 0x000000ffff057224 */ /* 0x000fc600078e00b2 */
[----:B----4-:R-:W4:Y:S01]  /*52e70*/  LDL.LU R9, [R1+0xb14] ;  /* 0x000b140001097983 */ /* 0x010f220000300800 */
[----:B------:R-:W-:-:S03]  /*52e80*/  IADD3 R0, P2, R0, UR4, RZ ;  /* 0x0000000400007c10 */ /* 0x000fc6000ff5e0ff */
[----:B------:R1:W-:Y:S01]  /*52e90*/  LDGSTS.E [R2+0x1000c], desc[UR8][R4.64], P0 ;  /* 0x1000c00004027fae */ /* 0x0003e20008121848 */
[----:B---3--:R-:W-:-:S03]  /*52ea0*/  IADD3 R6, P3, R6, UR4, RZ ;  /* 0x0000000406067c10 */ /* 0x008fc6000ff7e0ff */
[----:B------:R3:W-:Y:S01]  /*52eb0*/  STL [R1+0x948], R0 ;  /* 0x0009480001007387 */ /* 0x0007e20000100800 */
[----:B--2---:R-:W-:Y:S02]  /*52ec0*/  IADD3.X R175, R175, UR6, RZ, P2, !PT ;  /* 0x00000006afaf7c10 */ /* 0x004fe400097fe4ff */
[----:B-1----:R-:W-:-:S03]  /*52ed0*/  MOV R4, R0 ;  /* 0x0000000000047202 */ /* 0x002fc60000000f00 */
[----:B------:R-:W-:Y:S01]  /*52ee0*/  IMAD.MOV.U32 R5, RZ, RZ, R175 ;  /* 0x000000ffff057224 */ /* 0x000fe200078e00af */
[----:B------:R-:W-:Y:S04]  /*52ef0*/  STL [R1+0x944], R175 ;  /* 0x000944af01007387 */ /* 0x000fe80000100800 */
[----:B------:R1:W-:Y:S04]  /*52f00*/  STL [R1+0xb10], R6 ;  /* 0x000b100601007387 */ /* 0x0003e80000100800 */
[----:B---3--:R-:W2:Y:S01]  /*52f10*/  LDL.LU R0, [R1+0xb20] ;  /* 0x000b200001007983 */ /* 0x008ea20000300800 */
[----:B------:R-:W-:-:S03]  /*52f20*/  IADD3.X R174, R174, UR6, RZ, P3, !PT ;  /* 0x00000006aeae7c10 */ /* 0x000fc60009ffe4ff */
[----:B------:R3:W-:Y:S04]  /*52f30*/  LDGSTS.E [R2+0x1400c], desc[UR8][R4.64], P0 ;  /* 0x1400c00004027fae */ /* 0x0007e80008121848 */
[----:B------:R2:W-:Y:S01]  /*52f40*/  STL [R1+0xb0c], R174 ;  /* 0x000b0cae01007387 */ /* 0x0005e20000100800 */
[----:B---3--:R-:W-:-:S03]  /*52f50*/  IMAD.MOV.U32 R4, RZ, RZ, R6 ;  /* 0x000000ffff047224 */ /* 0x008fc600078e0006 */
[----:B-1----:R-:W3:Y:S01]  /*52f60*/  LDL.LU R6, [R1+0xb1c] ;  /* 0x000b1c0001067983 */ /* 0x002ee20000300800 */
[----:B------:R-:W-:-:S04]  /*52f70*/  UISETP.GT.AND UP1, UPT, UR16, 0x60, UPT ;  /* 0x000000601000788c */ /* 0x000fc8000bf24270 */
[----:B------:R-:W-:-:S04]  /*52f80*/  USEL UR12, URZ, 0x4, !UP1 ;  /* 0x000000043f0c7887 */ /* 0x000fc8000c800000 */
[----:B------:R-:W-:Y:S01]  /*52f90*/  USEL UR12, UR12, URZ, !UP0 ;  /* 0x0000003f0c0c7287 */ /* 0x000fe2000c000000 */
[----:B------:R-:W-:-:S05]  /*52fa0*/  IADD3 R7, P0, R7, UR4, RZ ;  /* 0x0000000407077c10 */ /* 0x000fca000ff1e0ff */
[----:B------:R-:W-:Y:S02]  /*52fb0*/  ISETP.NE.U32.AND P1, PT, RZ, UR12, PT ;  /* 0x0000000cff007c0c */ /* 0x000fe4000bf25070 */
[----:B------:R-:W-:Y:S01]  /*52fc0*/  MOV R5, R174 ;  /* 0x000000ae00057202 */ /* 0x000fe20000000f00 */
[----:B------:R-:W-:Y:S10]  /*52fd0*/  STL [R1+0xb18], R7 ;  /* 0x000b180701007387 */ /* 0x000ff40000100800 */
[----:B------:R1:W-:Y:S02]  /*52fe0*/  LDGSTS.E [R2+0x18000], desc[UR8][R4.64], P1 ;  /* 0x1800000004027fae */ /* 0x0003e40008921848 */
[----:B-1----:R-:W-:Y:S01]  /*52ff0*/  IMAD.MOV.U32 R4, RZ, RZ, R7 ;  /* 0x000000ffff047224 */ /* 0x002fe200078e0007 */
[----:B----4-:R-:W-:-:S05]  /*53000*/  IADD3.X R9, R9, UR6, RZ, P0, !PT ;  /* 0x0000000609097c10 */ /* 0x010fca00087fe4ff */
[----:B------:R1:W-:Y:S01]  /*53010*/  STL [R1+0xb14], R9 ;  /* 0x000b140901007387 */ /* 0x0003e20000100800 */
[----:B------:R-:W-:-:S03]  /*53020*/  IMAD.MOV.U32 R5, RZ, RZ, R9 ;  /* 0x000000ffff057224 */ /* 0x000fc600078e0009 */
[----:B------:R-:W4:Y:S04]  /*53030*/  LDL.LU R191, [R1+0xb24] ;  /* 0x000b240001bf7983 */ /* 0x000f280000300800 */
[----:B------:R-:W4:Y:S04]  /*53040*/  LDL.LU R190, [R1+0xb28] ;  /* 0x000b280001be7983 */ /* 0x000f280000300800 */
[----:B------:R1:W-:Y:S04]  /*53050*/  LDGSTS.E [R2+0x1c000], desc[UR8][R4.64], P1 ;  /* 0x1c00000004027fae */ /* 0x0003e80008921848 */
[----:B------:R-:W4:Y:S04]  /*53060*/  LDL.LU R179, [R1+0xb2c] ;  /* 0x000b2c0001b37983 */ /* 0x000f280000300800 */
[----:B------:R-:W4:Y:S01]  /*53070*/  LDL.LU R178, [R1+0xb30] ;  /* 0x000b300001b27983 */ /* 0x000f220000300800 */
[----:B--2---:R-:W-:-:S05]  /*53080*/  IADD3 R0, P1, R0, UR4, RZ ;  /* 0x0000000400007c10 */ /* 0x004fca000ff3e0ff */
[----:B------:R-:W-:Y:S01]  /*53090*/  STL [R1+0xb20], R0 ;  /* 0x000b200001007387 */ /* 0x000fe20000100800 */
[----:B---3--:R-:W-:-:S05]  /*530a0*/  IADD3.X R6, R6, UR6, RZ, P1, !PT ;  /* 0x0000000606067c10 */ /* 0x008fca0008ffe4ff */
[----:B------:R2:W-:Y:S04]  /*530b0*/  STL [R1+0xb1c], R6 ;  /* 0x000b1c0601007387 */ /* 0x0005e80000100800 */
[----:B------:R-:W3:Y:S04]  /*530c0*/  LDL.LU R175, [R1+0xb34] ;  /* 0x000b340001af7983 */ /* 0x000ee80000300800 */
[----:B------:R-:W3:Y:S04]  /*530d0*/  LDL.LU R174, [R1+0xb38] ;  /* 0x000b380001ae7983 */ /* 0x000ee80000300800 */
[----:B-1----:R-:W3:Y:S04]  /*530e0*/  LDL.LU R9, [R1+0xb3c] ;  /* 0x000b3c0001097983 */ /* 0x002ee80000300800 */
[----:B------:R-:W3:Y:S01]  /*530f0*/  LDL.LU R7, [R1+0xb40] ;  /* 0x000b400001077983 */ /* 0x000ee20000300800 */
[----:B------:R-:W-:Y:S01]  /*53100*/  IMAD.MOV.U32 R5, RZ, RZ, R6 ;  /* 0x000000ffff057224 */ /* 0x000fe200078e0006 */
[----:B------:R-:W-:-:S02]  /*53110*/  MOV R4, R0 ;  /* 0x0000000000047202 */ /* 0x000fc40000000f00 */
[----:B--2---:R-:W2:Y:S04]  /*53120*/  LDL.LU R6, [R1+0xb44] ;  /* 0x000b440001067983 */ /* 0x004ea80000300800 */
[----:B------:R-:W2:Y:S01]  /*53130*/  LDL.LU R0, [R1+0xb48] ;  /* 0x000b480001007983 */ /* 0x000ea20000300800 */
[----:B------:R-:W-:-:S04]  /*53140*/  UISETP.GT.AND UP1, UPT, UR16, 0x61, UPT ;  /* 0x000000611000788c */ /* 0x000fc8000bf24270 */
[----:B------:R-:W-:-:S04]  /*53150*/  USEL UR12, URZ, 0x4, !UP1 ;  /* 0x000000043f0c7887 */ /* 0x000fc8000c800000 */
[----:B------:R-:W-:Y:S02]  /*53160*/  USEL UR12, UR12, URZ, !UP0 ;  /* 0x0000003f0c0c7287 */ /* 0x000fe4000c000000 */
[----:B------:R-:W-:-:S04]  /*53170*/  UISETP.GT.AND UP1, UPT, UR16, 0x62, UPT ;  /* 0x000000621000788c */ /* 0x000fc8000bf24270 */
[----:B------:R-:W-:Y:S01]  /*53180*/  ISETP.NE.U32.AND P0, PT, RZ, UR12, PT ;  /* 0x0000000cff007c0c */ /* 0x000fe2000bf05070 */
[----:B------:R-:W-:-:S04]  /*53190*/  USEL UR12, URZ, 0x4, !UP1 ;  /* 0x000000043f0c7887 */ /* 0x000fc8000c800000 */
[----:B------:R-:W-:-:S06]  /*531a0*/  USEL UR12, UR12, URZ, !UP0 ;  /* 0x0000003f0c0c7287 */ /* 0x000fcc000c000000 */
[----:B------:R-:W-:Y:S02]  /*531b0*/  ISETP.NE.U32.AND P1, PT, RZ, UR12, PT ;  /* 0x0000000cff007c0c */ /* 0x000fe4000bf25070 */
[----:B------:R1:W-:Y:S01]  /*531c0*/  LDGSTS.E [R2+0x18004], desc[UR8][R4.64], P0 ;  /* 0x1800400004027fae */ /* 0x0003e20008121848 */
[----:B------:R-:W-:-:S04]  /*531d0*/  UISETP.GT.AND UP1, UPT, UR16, 0x63, UPT ;  /* 0x000000631000788c */ /* 0x000fc8000bf24270 */
[----:B------:R-:W-:-:S04]  /*531e0*/  USEL UR12, URZ, 0x4, !UP1 ;  /* 0x000000043f0c7887 */ /* 0x000fc8000c800000 */
[----:B------:R-:W-:Y:S01]  /*531f0*/  USEL UR12, UR12, URZ, !UP0 ;  /* 0x0000003f0c0c7287 */ /* 0x000fe2000c000000 */
[----:B----4-:R-:W-:-:S04]  /*53200*/  IADD3 R190, P2, R190, UR4, RZ ;  /* 0x00000004bebe7c10 */ /* 0x010fc8000ff5e0ff */
[----:B------:R-:W-:Y:S02]  /*53210*/  IADD3.X R191, R191, UR6, RZ, P2, !PT ;  /* 0x00000006bfbf7c10 */ /* 0x000fe400097fe4ff */
[----:B-1----:R-:W-:-:S03]  /*53220*/  MOV R4, R190 ;  /* 0x000000be00047202 */ /* 0x002fc60000000f00 */
[----:B------:R-:W-:Y:S01]  /*53230*/  IMAD.MOV.U32 R5, RZ, RZ, R191 ;  /* 0x000000ffff057224 */ /* 0x000fe200078e00bf */
[----:B------:R-:W-:-:S04]  /*53240*/  IADD3 R178, P3, R178, UR4, RZ ;  /* 0x00000004b2b27c10 */ /* 0x000fc8000ff7e0ff */
[----:B------:R1:W-:Y:S01]  /*53250*/  LDGSTS.E [R2+0x1c004], desc[UR8][R4.64], P0 ;  /* 0x1c00400004027fae */ /* 0x0003e20008121848 */
[----:B------:R-:W-:Y:S02]  /*53260*/  IADD3.X R179, R179, UR6, RZ, P3, !PT ;  /* 0x00000006b3b37c10 */ /* 0x000fe40009ffe4ff */
[----:B-1----:R-:W-:-:S03]  /*53270*/  MOV R4, R178 ;  /* 0x000000b200047202 */ /* 0x002fc60000000f00 */
[----:B------:R-:W-:-:S05]  /*53280*/  IMAD.MOV.U32 R5, RZ, RZ, R179 ;  /* 0x000000ffff057224 */ /* 0x000fca00078e00b3 */
[----:B------:R1:W-:Y:S01]  /*53290*/  LDGSTS.E [R2+0x18008], desc[UR8][R4.64], P1 ;  /* 0x1800800004027fae */ /* 0x0003e20008921848 */
[----:B---3--:R-:W-:-:S04]  /*532a0*/  IADD3 R174, P0, R174, UR4, RZ ;  /* 0x00000004aeae7c10 */ /* 0x008fc8000ff1e0ff */
[----:B------:R-:W-:Y:S02]  /*532b0*/  IADD3.X R175, R175, UR6, RZ, P0, !PT ;  /* 0x00000006afaf7c10 */ /* 0x000fe400087fe4ff */
[----:B-1----:R-:W-:-:S03]  /*532c0*/  MOV R4, R174 ;  /* 0x000000ae00047202 */ /* 0x002fc60000000f00 */
[----:B------:R-:W-:Y:S01]  /*532d0*/  IMAD.MOV.U32 R5, RZ, RZ, R175 ;  /* 0x000000ffff057224 */ /* 0x000fe200078e00af */
[----:B------:R-:W-:-:S04]  /*532e0*/  ISETP.NE.U32.AND P0, PT, RZ, UR12, PT ;  /* 0x0000000cff007c0c */ /* 0x000fc8000bf05070 */
[----:B------:R1:W-:Y:S01]  /*532f0*/  LDGSTS.E [R2+0x1c008], desc[UR8][R4.64], P1 ;  /* 0x1c00800004027fae */ /* 0x0003e20008921848 */
[----:B------:R-:W-:Y:S02]  /*53300*/  IADD3 R7, P1, R7, UR4, RZ ;  /* 0x0000000407077c10 */ /* 0x000fe4000ff3e0ff */
[----:B--2---:R-:W-:Y:S02]  /*53310*/  IADD3 R0, P2, R0, UR4, RZ ;  /* 0x0000000400007c10 */ /* 0x004fe4000ff5e0ff */
[----:B------:R-:W-:Y:S01]  /*53320*/  IADD3.X R9, R9, UR6, RZ, P1, !PT ;  /* 0x0000000609097c10 */ /* 0x000fe20008ffe4ff */
[----:B------:R-:W-:Y:S01]  /*53330*/  STL [R1+0xb28], R190 ;  /* 0x000b28be01007387 */ /* 0x000fe20000100800 */
[----:B------:R-:W-:-:S03]  /*53340*/  IADD3.X R6, R6, UR6, RZ, P2, !PT ;  /* 0x0000000606067c10 */ /* 0x000fc600097fe4ff */
[----:B------:R-:W-:Y:S01]  /*53350*/  STL [R1+0xb24], R191 ;  /* 0x000b24bf01007387 */ /* 0x000fe20000100800 */
[----:B-1----:R-:W-:Y:S01]  /*53360*/  MOV R4, R7 ;  /* 0x0000000700047202 */ /* 0x002fe20000000f00 */
[----:B------:R-:W-:Y:S02]  /*53370*/  IMAD.MOV.U32 R5, RZ, RZ, R9 ;  /* 0x000000ffff057224 */ /* 0x000fe400078e0009 */
[----:B------:R-:W-:Y:S04]  /*53380*/  STL [R1+0xb30], R178 ;  /* 0x000b30b201007387 */ /* 0x000fe80000100800 */
[----:B------:R-:W-:Y:S04]  /*53390*/  STL [R1+0xb2c], R179 ;  /* 0x000b2cb301007387 */ /* 0x000fe80000100800 */
[----:B------:R-:W-:Y:S04]  /*533a0*/  STL [R1+0xb38], R174 ;  /* 0x000b38ae01007387 */ /* 0x000fe80000100800 */
[----:B------:R-:W-:Y:S04]  /*533b0*/  STL [R1+0xb34], R175 ;  /* 0x000b34af01007387 */ /* 0x000fe80000100800 */
[----:B------:R-:W-:Y:S04]  /*533c0*/  STL [R1+0xb40], R7 ;  /* 0x000b400701007387 */ /* 0x000fe80000100800 */
[----:B------:R-:W-:Y:S04]  /*533d0*/  STL [R1+0xb3c], R9 ;  /* 0x000b3c0901007387 */ /* 0x000fe80000100800 */
[----:B------:R-:W-:Y:S04]  /*533e0*/  STL [R1+0xb48], R0 ;  /* 0x000b480001007387 */ /* 0x000fe80000100800 */
[----:B------:R1:W-:Y:S04]  /*533f0*/  LDGSTS.E [R2+0x1800c], desc[UR8][R4.64], P0 ;  /* 0x1800c00004027fae */ /* 0x0003e80008121848 */
[----:B------:R2:W-:Y:S01]  /*53400*/  STL [R1+0xb44], R6 ;  /* 0x000b440601007387 */ /* 0x0005e20000100800 */
[----:B-1----:R-:W-:Y:S01]  /*53410*/  IMAD.MOV.U32 R5, RZ, RZ, R6 ;  /* 0x000000ffff057224 */ /* 0x002fe200078e0006 */
[----:B------:R-:W-:-:S02]  /*53420*/  MOV R4, R0 ;  /* 0x0000000000047202 */ /* 0x000fc40000000f00 */
[----:B--2---:R-:W2:Y:S04]  /*53430*/  LDL.LU R6, [R1+0x74c] ;  /* 0x00074c0001067983 */ /* 0x004ea80000300800 */
[----:B------:R-:W3:Y:S04]  /*53440*/  LDL.LU R0, [R1+0x750] ;  /* 0x0007500001007983 */ /* 0x000ee80000300800 */
[----:B------:R-:W4:Y:S01]  /*53450*/  LDL.LU R175, [R1+0x754] ;  /* 0x0007540001af7983 */ /* 0x000f220000300800 */
[----:B------:R-:W-:-:S03]  /*53460*/  IADD3 R217, P3, R217, UR4, RZ ;  /* 0x00000004d9d97c10 */ /* 0x000fc6000ff7e0ff */
[----:B------:R-:W4:Y:S01]  /*53470*/  LDL.LU R7, [R1+0x758] ;  /* 0x0007580001077983 */ /* 0x000f220000300800 */
[----:B------:R-:W-:-:S03]  /*53480*/  IADD3.X R216, R216, UR6, RZ, P3, !PT ;  /* 0x00000006d8d87c10 */ /* 0x000fc60009ffe4ff */
[----:B------:R-:W4:Y:S01]  /*53490*/  LDL.LU R9, [R1+0x760] ;  /* 0x0007600001097983 */ /* 0x000f220000300800 */
[----:B------:R-:W-:Y:S01]  /*534a0*/  UISETP.GT.AND UP1, UPT, UR16, 0x4, UPT ;  /* 0x000000041000788c */ /* 0x000fe2000bf24270 */
[----:B------:R-:W-:Y:S02]  /*534b0*/  IADD3 R209, P1, R209, UR4, RZ ;  /* 0x00000004d1d17c10 */ /* 0x000fe4000ff3e0ff */
[----:B------:R1:W-:Y:S01]  /*534c0*/  LDGSTS.E [R2+0x1c00c], desc[UR8][R4.64], P0 ;  /* 0x1c00c00004027fae */ /* 0x0003e20008121848 */
[----:B------:R-:W-:-:S04]  /*534d0*/  USEL UR12, URZ, 0x4, !UP1 ;  /* 0x000000043f0c7887 */ /* 0x000fc8000c800000 */
[----:B------:R-:W-:Y:S01]  /*534e0*/  USEL UR12, UR12, URZ, !UP0 ;  /* 0x0000003f0c0c7287 */ /* 0x000fe2000c000000 */
[----:B------:R-:W-:-:S05]  /*534f0*/  IADD3.X R208, R208, UR6, RZ, P1, !PT ;  /* 0x00000006d0d07c10 */ /* 0x000fca0008ffe4ff */
[----:B------:R-:W-:Y:S02]  /*53500*/  ISETP.NE.U32.AND P0, PT, RZ, UR12, PT ;  /* 0x0000000cff007c0c */ /* 0x000fe4000bf05070 */
[----:B-1----:R-:W-:Y:S01]  /*53510*/  LOP3.LUT R2, R3, 0x10, RZ, 0x3c, !PT ;  /* 0x0000001003027812 */ /* 0x002fe200078e3cff */
[----:B------:R-:W-:Y:S01]  /*53520*/  UISETP.GT.AND UP1, UPT, UR16, 0x5, UPT ;  /* 0x000000051000788c */ /* 0x000fe2000bf24270 */
[----:B------:R-:W-:Y:S01]  /*53530*/  IADD3 R211, P1, R211, UR4, RZ ;  /* 0x00000004d3d37c10 */ /* 0x000fe2000ff3e0ff */
[----:B------:R-:W-:Y:S01]  /*53540*/  IMAD.MOV.U32 R4, RZ, RZ, R209 ;  /* 0x000000ffff047224 */ /* 0x000fe200078e00d1 */
[----:B------:R-:W-:Y:S02]  /*53550*/  IADD3 R2, R2, UR17, RZ ;  /* 0x0000001102027c10 */ /* 0x000fe4000fffe0ff */
[----:B------:R-:W-:Y:S01]  /*53560*/  MOV R5, R208 ;  /* 0x000000d000057202 */ /* 0x000fe20000000f00 */
[----:B------:R-:W-:Y:S01]  /*53570*/  USEL UR12, URZ, 0x4, !UP1 ;  /* 0x000000043f0c7887 */ /* 0x000fe2000c800000 */
[----:B------:R-:W-:-:S03]  /*53580*/  IADD3.X R210, R210, UR6, RZ, P1, !PT ;  /* 0x00000006d2d27c10 */ /* 0x000fc60008ffe4ff */
[----:B------:R1:W-:Y:S01]  /*53590*/  LDGSTS.E [R2], desc[UR8][R4.64], P0 ;  /* 0x0000000004027fae */ /* 0x0003e20008121848 */
[----:B------:R-:W-:Y:S01]  /*535a0*/  USEL UR12, UR12, URZ, !UP0 ;  /* 0x0000003f0c0c7287 */ /* 0x000fe2000c000000 */
[----:B------:R-:W-:Y:S01]  /*535b0*/  IADD3 R213, P1, R213, UR4, RZ ;  /* 0x00000004d5d57c10 */ /* 0x000fe2000ff3e0ff */
[----:B------:R-:W-:Y:S01]  /*535c0*/  UISETP.GT.AND UP1, UPT, UR16, 0x6, UPT ;  /* 0x000000061000788c */ /* 0x000fe2000bf24270 */
[----:B-1----:R-:W-:Y:S01]  /*535d0*/  IMAD.MOV.U32 R4, RZ, RZ, R211 ;  /* 0x000000ffff047224 */ /* 0x002fe200078e00d3 */
[----:B------:R-:W-:-:S05]  /*535e0*/  MOV R5, R210 ;  /* 0x000000d200057202 */ /* 0x000fca0000000f00 */
[----:B------:R1:W-:Y:S01]  /*535f0*/  LDGSTS.E [R2+0x4000], desc[UR8][R4.64], P0 ;  /* 0x0400000004027fae */ /* 0x0003e20008121848 */
[----:B------:R-:W-:Y:S02]  /*53600*/  ISETP.NE.U32.AND P0, PT, RZ, UR12, PT ;  /* 0x0000000cff007c0c */ /* 0x000fe4000bf05070 */
[----:B---3--:R-:W-:-:S04]  /*53610*/  IADD3 R0, P3, R0, UR4, RZ ;  /* 0x0000000400007c10 */ /* 0x008fc8000ff7e0ff */
[----:B--2---:R-:W-:Y:S01]  /*53620*/  IADD3.X R6, R6, UR6, RZ, P3, !PT ;  /* 0x0000000606067c10 */ /* 0x004fe20009ffe4ff */
[----:B------:R-:W-:Y:S04]  /*53630*/  STL [R1+0x750], R0 ;  /* 0x0007500001007387 */ /* 0x000fe80000100800 */
[----:B------:R2:W-:Y:S04]  /*53640*/  STL [R1+0x74c], R6 ;  /* 0x00074c0601007387 */ /* 0x0005e80000100800 */
[----:B------:R-:W3:Y:S01]  /*53650*/  LDL.LU R174, [R1+0x75c] ;  /* 0x00075c0001ae7983 */ /* 0x000ee20000300800 */
[----:B------:R-:W-:Y:S01]  /*53660*/  USEL UR12, URZ, 0x4, !UP1 ;  /* 0x000000043f0c7887 */ /* 0x000fe2000c800000 */
[----:B------:R-:W-:-:S02]  /*53670*/  IADD3.X R212, R212, UR6, RZ, P1, !PT ;  /* 0x00000006d4d47c10 */ /* 0x000fc40008ffe4ff */
[----:B------:R-:W-:Y:S01]  /*53680*/  IADD3 R215, P2, R215, UR4, RZ ;  /* 0x00000004d7d77c10 */ /* 0x000fe2000ff5e0ff */
[----:B------:R-:W-:Y:S01]  /*53690*/  USEL UR12, UR12, URZ, !UP0 ;  /* 0x0000003f0c0c7287 */ /* 0x000fe2000c000000 */
[----:B-1----:R-:W-:Y:S01]  /*536a0*/  IMAD.MOV.U32 R4, RZ, RZ, R213 ;  /* 0x000000ffff047224 */ /* 0x002fe200078e00d5 */
[----:B------:R-:W-:Y:S02]  /*536b0*/  MOV R5, R212 ;  /* 0x000000d400057202 */ /* 0x000fe40000000f00 */
[----:B------:R-:W-:Y:S02]  /*536c0*/  IADD3.X R214, R214, UR6, RZ, P2, !PT ;  /* 0x00000006d6d67c10 */ /* 0x000fe400097fe4ff */
[----:B------:R-:W-:Y:S01]  /*536d0*/  ISETP.NE.U32.AND P1, PT, RZ, UR12, PT ;  /* 0x0000000cff007c0c */ /* 0x000fe2000bf25070 */
[----:B------:R1:W-:Y:S01]  /*536e0*/  LDGSTS.E [R2+0x4], desc[UR8][R4.64], P0 ;  /* 0x0000400004027fae */ /* 0x0003e20008121848 */
[----:B------:R-:W-:Y:S01]  /*536f0*/  UISETP.GT.AND UP1, UPT, UR16, 0x7, UPT ;  /* 0x000000071000788c */ /* 0x000fe2000bf24270 */
[----:B-1----:R-:W-:Y:S01]  /*53700*/  IMAD.MOV.U32 R4, RZ, RZ, R215 ;  /* 0x000000ffff047224 */ /* 0x002fe200078e00d7 */
[----:B------:R-:W-:-:S05]  /*53710*/  MOV R5, R214 ;  /* 0x000000d600057202 */ /* 0x000fca0000000f00 */
[----:B------:R1:W-:Y:S01]  /*53720*/  LDGSTS.E [R2+0x4004], desc[UR8][R4.64], P0 ;  /* 0x0400400004027fae */ /* 0x0003e20008121848 */
[----:B------:R-:W-:Y:S01]  /*53730*/  IADD3 R219, P0, R219, UR4, RZ ;  /* 0x00000004dbdb7c10 */ /* 0x000fe2000ff1e0ff */
[----:B------:R-:W-:-:S03]  /*53740*/  USEL UR12, URZ, 0x4, !UP1 ;  /* 0x000000043f0c7887 */ /* 0x000fc6000c800000 */
[----:B------:R-:W-:Y:S01]  /*53750*/  IADD3.X R218, R218, UR6, RZ, P0, !PT ;  /* 0x00000006dada7c10 */ /* 0x000fe200087fe4ff */
[----:B------:R-:W-:Y:S01]  /*53760*/  USEL UR12, UR12, URZ, !UP0 ;  /* 0x0000003f0c0c7287 */ /* 0x000fe2000c000000 */
[----:B-1----:R-:W-:Y:S01]  /*53770*/  IMAD.MOV.U32 R4, RZ, RZ, R217 ;  /* 0x000000ffff047224 */ /* 0x002fe200078e00d9 */
[----:B------:R-:W-:-:S05]  /*53780*/  MOV R5, R216 ;  /* 0x000000d800057202 */ /* 0x000fca0000000f00 */
[----:B------:R1:W-:Y:S01]  /*53790*/  LDGSTS.E [R2+0x8], desc[UR8][R4.64], P1 ;  /* 0x0000800004027fae */ /* 0x0003e20008921848 */
[----:B------:R-:W-:Y:S01]  /*537a0*/  UISETP.GT.AND UP1, UPT, UR16, 0x24, UPT ;  /* 0x000000241000788c */ /* 0x000fe2000bf24270 */
[----:B------:R-:W-:Y:S01]  /*537b0*/  ISETP.NE.U32.AND P0, PT, RZ, UR12, PT ;  /* 0x0000000cff007c0c */ /* 0x000fe2000bf05070 */
[----:B-1----:R-:W-:Y:S01]  /*537c0*/  IMAD.MOV.U32 R4, RZ, RZ, R219 ;  /* 0x000000ffff047224 */ /* 0x002fe200078e00db */
[----:B------:R-:W-:-:S05]  /*537d0*/  MOV R5, R218 ;  /* 0x000000da00057202 */ /* 0x000fca0000000f00 */
[----:B------:R1:W-:Y:S01]  /*537e0*/  LDGSTS.E [R2+0x4008], desc[UR8][R4.64], P1 ;  /* 0x0400800004027fae */ /* 0x0003e20008921848 */
[----:B------:R-:W-:Y:S01]  /*537f0*/  IADD3 R221, P1, R221, UR4, RZ ;  /* 0x00000004dddd7c10 */ /* 0x000fe2000ff3e0ff */
[----:B------:R-:W-:Y:S01]  /*53800*/  USEL UR12, URZ, 0x4, !UP1 ;  /* 0x000000043f0c7887 */ /* 0x000fe2000c800000 */
[----:B------:R-:W-:Y:S02]  /*53810*/  IADD3 R223, P2, R223, UR4, RZ ;  /* 0x00000004dfdf7c10 */ /* 0x000fe4000ff5e0ff */
[----:B------:R-:W-:Y:S01]  /*53820*/  IADD3.X R220, R220, UR6, RZ, P1, !PT ;  /* 0x00000006dcdc7c10 */ /* 0x000fe20008ffe4ff */
[----:B------:R-:W-:Y:S01]  /*53830*/  USEL UR12, UR12, URZ, !UP0 ;  /* 0x0000003f0c0c7287 */ /* 0x000fe2000c000000 */
[----:B------:R-:W-:Y:S01]  /*53840*/  IADD3.X R222, R222, UR6, RZ, P2, !PT ;  /* 0x00000006dede7c10 */ /* 0x000fe200097fe4ff */
[----:B-1----:R-:W-:Y:S01]  /*53850*/  IMAD.MOV.U32 R4, RZ, RZ, R221 ;  /* 0x000000ffff047224 */ /* 0x002fe200078e00dd */
[----:B------:R-:W-:-:S03]  /*53860*/  MOV R5, R220 ;  /* 0x000000dc00057202 */ /* 0x000fc60000000f00 */
[----:B------:R-:W-:Y:S02]  /*53870*/  ISETP.NE.U32.AND P1, PT, RZ, UR12, PT ;  /* 0x0000000cff007c0c */ /* 0x000fe4000bf25070 */
[----:B------:R1:W-:Y:S02]  /*53880*/  LDGSTS.E [R2+0xc], desc[UR8][R4.64], P0 ;  /* 0x0000c00004027fae */ /* 0x0003e40008121848 */
[----:B-1----:R-:W-:Y:S01]  /*53890*/  IMAD.MOV.U32 R4, RZ, RZ, R223 ;  /* 0x000000ffff047224 */ /* 0x002fe200078e00df */
[----:B------:R-:W-:-:S05]  /*538a0*/  MOV R5, R222 ;  /* 0x000000de00057202 */ /* 0x000fca0000000f00 */
[----:B------:R1:W-:Y:S01]  /*538b0*/  LDGSTS.E [R2+0x400c], desc[UR8][R4.64], P0 ;  /* 0x0400c00004027fae */ /* 0x0003e20008121848 */
[----:B----4-:R-:W-:-:S04]  /*538c0*/  IADD3 R7, P0, R7, UR4, RZ ;  /* 0x0000000407077c10 */ /* 0x010fc8000ff1e0ff */
[----:B------:R-:W-:Y:S01]  /*538d0*/  IADD3.X R175, R175, UR6, RZ, P0, !PT ;  /* 0x00000006afaf7c10 */ /* 0x000fe200087fe4ff */
[----:B-1----:R-:W-:Y:S01]  /*538e0*/  IMAD.MOV.U32 R4, RZ, RZ, R0 ;  /* 0x000000ffff047224 */ /* 0x002fe200078e0000 */
[----:B------:R-:W-:Y:S02]  /*538f0*/  MOV R5, R6 ;  /* 0x0000000600057202 */ /* 0x000fe40000000f00 */
[----:B--2---:R-:W2:Y:S04]  /*53900*/  LDL.LU R6, [R1+0x768] ;  /* 0x0007680001067983 */ /* 0x004ea80000300800 */
        /* <DEDUP_REMOVED lines=9> */
[----:B------:R-:W4:Y:S04]  /*539a0*/  LDL.LU R7, [R1+0x76c] ;  /* 0x00076c0001077983 */ /* 0x000f280000300800 */
[----:B------:R-:W-:Y:S01]  /*539b0*/  STL [R1+0x760], R9 ;  /* 0x0007600901007387 */ /* 0x000fe20000100800 */
[----:B-1----:R-:W-:Y:S01]  /*539c0*/  IMAD.MOV.U32 R4, RZ, RZ, R9 ;  /* 0x000000ffff047224 */ /* 0x002fe200078e0009 */
[----:B---3--:R-:W-:-:S04]  /*539d0*/  IADD3.X R174, R174, UR6, RZ, P1, !PT ;  /* 0x00000006aeae7c10 */ /* 0x008fc80008ffe4ff */
[----:B------:R-:W-:Y:S01]  /*539e0*/  MOV R5, R174 ;  /* 0x000000ae00057202 */ /* 0x000fe20000000f00 */
[----:B------:R1:W-:Y:S04]  /*539f0*/  STL [R1+0x75c], R174 ;  /* 0x00075cae01007387 */ /* 0x0003e80000100800 */
[----:B-1----:R-:W3:Y:S04]  /*53a00*/  LDL.LU R174, [R1+0x774] ;  /* 0x0007740001ae7983 */ /* 0x002ee80000300800 */
[----:B------:R-:W3:Y:S01]  /*53a10*/  LDL.LU R9, [R1+0x778] ;  /* 0x0007780001097983 */ /* 0x000ee20000300800 */
[----:B------:R-:W-:-:S04]  /*53a20*/  UISETP.GT.AND UP1, UPT, UR16, 0x25, UPT ;  /* 0x000000251000788c */ /* 0x000fc8000bf24270 */
[----:B------:R-:W-:-:S04]  /*53a30*/  USEL UR12, URZ, 0x4, !UP1 ;  /* 0x000000043f0c7887 */ /* 0x000fc8000c800000 */
[----:B------:R-:W-:Y:S02]  /*53a40*/  USEL UR12, UR12, URZ, !UP0 ;  /* 0x0000003f0c0c7287 */ /* 0x000fe4000c000000 */
[----:B------:R-:W-:-:S04]  /*53a50*/  UISETP.GT.AND UP1, UPT, UR16, 0x26, UPT ;  /* 0x000000261000788c */ /* 0x000fc8000bf24270 */
[----:B------:R-:W-:Y:S01]  /*53a60*/  ISETP.NE.U32.AND P0, PT, RZ, UR12, PT ;  /* 0x0000000cff007c0c */ /* 0x000fe2000bf05070 */
[----:B------:R-:W-:-:S04]  /*53a70*/  USEL UR12, URZ, 0x4, !UP1 ;  /* 0x000000043f0c7887 */ /* 0x000fc8000c800000 */
[----:B------:R-:W-:-:S08]  /*53a80*/  USEL UR12, UR12, URZ, !UP0 ;  /* 0x0000003f0c0c7287 */ /* 0x000fd0000c000000 */
[----:B------:R1:W-:Y:S01]  /*53a90*/  LDGSTS.E [R2+0x8004], desc[UR8][R4.64], P0 ;  /* 0x0800400004027fae */ /* 0x0003e20008121848 */
[----:B------:R-:W-:Y:S02]  /*53aa0*/  ISETP.NE.U32.AND P1, PT, RZ, UR12, PT ;  /* 0x0000000cff007c0c */ /* 0x000fe4000bf25070 */
[----:B--2---:R-:W-:Y:S02]  /*53ab0*/  IADD3 R6, P2, R6, UR4, RZ ;  /* 0x0000000406067c10 */ /* 0x004fe4000ff5e0ff */
[----:B----4-:R-:W-:-:S03]  /*53ac0*/  IADD3 R0, P3, R0, UR4, RZ ;  /* 0x0000000400007c10 */ /* 0x010fc6000ff7e0ff */
[----:B------:R2:W-:Y:S01]  /*53ad0*/  STL [R1+0x768], R6 ;  /* 0x0007680601007387 */ /* 0x0005e20000100800 */
[----:B-1----:R-:W-:Y:S01]  /*53ae0*/  IMAD.MOV.U32 R4, RZ, RZ, R6 ;  /* 0x000000ffff047224 */ /* 0x002fe200078e0006 */
[----:B------:R-:W-:-:S05]  /*53af0*/  IADD3.X R175, R175, UR6, RZ, P2, !PT ;  /* 0x00000006afaf7c10 */ /* 0x000fca00097fe4ff */
[----:B------:R1:W-:Y:S01]  /*53b00*/  STL [R1+0x764], R175 ;  /* 0x000764af01007387 */ /* 0x0003e20000100800 */
[----:B------:R-:W-:-:S03]  /*53b10*/  IADD3.X R7, R7, UR6, RZ, P3, !PT ;  /* 0x0000000607077c10 */ /* 0x000fc60009ffe4ff */
[----:B------:R-:W-:Y:S01]  /*53b20*/  STL [R1+0x770], R0 ;  /* 0x0007700001007387 */ /* 0x000fe20000100800 */
[----:B------:R-:W-:-:S03]  /*53b30*/  MOV R5, R175 ;  /* 0x000000af00057202 */ /* 0x000fc60000000f00 */
[----:B--2---:R-:W2:Y:S04]  /*53b40*/  LDL.LU R6, [R1+0x780] ;  /* 0x0007800001067983 */ /* 0x004ea80000300800 */
[----:B------:R4:W-:Y:S04]  /*53b50*/  STL [R1+0x76c], R7 ;  /* 0x00076c0701007387 */ /* 0x0009e80000100800 */
[----:B-1----:R-:W2:Y:S04]  /*53b60*/  LDL.LU R175, [R1+0x77c] ;  /* 0x00077c0001af7983 */ /* 0x002ea80000300800 */
[----:B------:R1:W-:Y:S02]  /*53b70*/  LDGSTS.E [R2+0xc004], desc[UR8][R4.64], P0 ;  /* 0x0c00400004027fae */ /* 0x0003e40008121848 */
[----:B-1----:R-:W-:Y:S01]  /*53b80*/  IMAD.MOV.U32 R4, RZ, RZ, R0 ;  /* 0x000000ffff047224 */ /* 0x002fe200078e0000 */
[----:B------:R-:W-:-:S02]  /*53b90*/  MOV R5, R7 ;  /* 0x0000000700057202 */ /* 0x000fc40000000f00 */
[----:B----4-:R-:W4:Y:S04]  /*53ba0*/  LDL.LU R7, [R1+0x788] ;  /* 0x0007880001077983 */ /* 0x010f280000300800 */
[----:B------:R-:W4:Y:S04]  /*53bb0*/  LDL.LU R0, [R1+0x950] ;  /* 0x0009500001007983 */ /* 0x000f280000300800 */
[----:B------:R1:W-:Y:S01]  /*53bc0*/  LDGSTS.E [R2+0x8008], desc[UR8][R4.64], P1 ;  /* 0x0800800004027fae */ /* 0x0003e20008921848 */
[----:B---3--:R-:W-:-:S04]  /*53bd0*/  IADD3 R9, P0, R9, UR4, RZ ;  /* 0x0000000409097c10 */ /* 0x008fc8000ff1e0ff */
[----:B------:R-:W-:Y:S01]  /*53be0*/  IADD3.X R174, R174, UR6, RZ, P0, !PT ;  /* 0x00000006aeae7c10 */ /* 0x000fe200087fe4ff */
[----:B------:R-:W-:Y:S03]  /*53bf0*/  STL [R1+0x778], R9 ;  /* 0x0007780901007387 */ /* 0x000fe60000100800 */
[----:B-1----:R-:W-:Y:S01]  /*53c00*/  MOV R5, R174 ;  /* 0x000000ae00057202 */ /* 0x002fe20000000f00 */
[----:B------:R1:W-:Y:S01]  /*53c10*/  STL [R1+0x774], R174 ;  /* 0x000774ae01007387 */ /* 0x0003e20000100800 */
[----:B------:R-:W-:Y:S01]  /*53c20*/  IMAD.MOV.U32 R4, RZ, RZ, R9 ;  /* 0x000000ffff047224 */ /* 0x000fe200078e0009 */
[----:B------:R-:W-:-:S04]  /*53c30*/  UISETP.GT.AND UP1, UPT, UR16, 0x27, UPT ;  /* 0x000000271000788c */ /* 0x000fc8000bf24270 */
[----:B------:R3:W-:Y:S04]  /*53c40*/  LDGSTS.E [R2+0xc008], desc[UR8][R4.64], P1 ;  /* 0x0c00800004027fae */ /* 0x0007e80008921848 */
[----:B-1----:R-:W4:Y:S04]  /*53c50*/  LDL.LU R174, [R1+0x784] ;  /* 0x0007840001ae7983 */ /* 0x002f280000300800 */
[----:B------:R-:W4:Y:S01]  /*53c60*/  LDL.LU R9, [R1+0x94c] ;  /* 0x00094c0001097983 */ /* 0x000f220000300800 */
[----:B------:R-:W-:-:S04]  /*53c70*/  USEL UR12, URZ, 0x4, !UP1 ;  /* 0x000000043f0c7887 */ /* 0x000fc8000c800000 */
[----:B------:R-:W-:-:S06]  /*53c80*/  USEL UR12, UR12, URZ, !UP0 ;  /* 0x0000003f0c0c7287 */ /* 0x000fcc000c000000 */
[----:B------:R-:W-:Y:S02]  /*53c90*/  ISETP.NE.U32.AND P0, PT, RZ, UR12, PT ;  /* 0x0000000cff007c0c */ /* 0x000fe4000bf05070 */
[----:B--2---:R-:W-:-:S04]  /*53ca0*/  IADD3 R6, P1, R6, UR4, RZ ;  /* 0x0000000406067c10 */ /* 0x004fc8000ff3e0ff */
[----:B------:R-:W-:Y:S01]  /*53cb0*/  IADD3.X R175, R175, UR6, RZ, P1, !PT ;  /* 0x00000006afaf7c10 */ /* 0x000fe20008ffe4ff */
[----:B------:R-:W-:Y:S01]  /*53cc0*/  STL [R1+0x780], R6 ;  /* 0x0007800601007387 */ /* 0x000fe20000100800 */
[----:B---3--:R-:W-:Y:S02]  /*53cd0*/  IMAD.MOV.U32 R4, RZ, RZ, R6 ;  /* 0x000000ffff047224 */ /* 0x008fe400078e0006 */
[----:B------:R-:W-:Y:S01]  /*53ce0*/  MOV R5, R175 ;  /* 0x000000af00057202 */ /* 0x000fe20000000f00 */
[----:B------:R1:W-:Y:S04]  /*53cf0*/  STL [R1+0x77c], R175 ;  /* 0x00077caf01007387 */ /* 0x0003e80000100800 */
[----:B------:R2:W-:Y:S04]  /*53d00*/  LDGSTS.E [R2+0x800c], desc[UR8][R4.64], P0 ;  /* 0x0800c00004027fae */ /* 0x0005e80008121848 */
[----:B-1----:R-:W3:Y:S04]  /*53d10*/  LDL.LU R175, [R1+0x954] ;  /* 0x0009540001af7983 */ /* 0x002ee80000300800 */
[----:B------:R-:W3:Y:S01]  /*53d20*/  LDL.LU R6, [R1+0x958] ;  /* 0x0009580001067983 */ /* 0x000ee20000300800 */
[----:B----4-:R-:W-:-:S02]  /*53d30*/  IADD3 R7, P2, R7, UR4, RZ ;  /* 0x0000000407077c10 */ /* 0x010fc4000ff5e0ff */
[----:B------:R-:W-:-:S03]  /*53d40*/  IADD3 R0, P3, R0, UR4, RZ ;  /* 0x0000000400007c10 */ /* 0x000fc6000ff7e0ff */
[----:B------:R1:W-:Y:S01]  /*53d50*/  STL [R1+0x788], R7 ;  /* 0x0007880701007387 */ /* 0x0003e20000100800 */
[----:B--2---:R-:W-:Y:S01]  /*53d60*/  IMAD.MOV.U32 R4, RZ, RZ, R7 ;  /* 0x000000ffff047224 */ /* 0x004fe200078e0007 */
[----:B------:R-:W-:Y:S02]  /*53d70*/  IADD3.X R174, R174, UR6, RZ, P2, !PT ;  /* 0x00000006aeae7c10 */ /* 0x000fe400097fe4ff */
[----:B------:R-:W-:-:S03]  /*53d80*/  IADD3.X R9, R9, UR6, RZ, P3, !PT ;  /* 0x0000000609097c10 */ /* 0x000fc60009ffe4ff */
[----:B------:R2:W-:Y:S04]  /*53d90*/  STL [R1+0x784], R174 ;  /* 0x000784ae01007387 */ /* 0x0005e80000100800 */
[----:B------:R-:W-:Y:S01]  /*53da0*/  STL [R1+0x950], R0 ;  /* 0x0009500001007387 */ /* 0x000fe20000100800 */
[----:B------:R-:W-:-:S03]  /*53db0*/  MOV R5, R174 ;  /* 0x000000ae00057202 */ /* 0x000fc60000000f00 */
[----:B-1----:R-:W4:Y:S04]  /*53dc0*/  LDL.LU R7, [R1+0x960] ;  /* 0x0009600001077983 */ /* 0x002f280000300800 */
[----:B------:R1:W-:Y:S04]  /*53dd0*/  STL [R1+0x94c], R9 ;  /* 0x00094c0901007387 */ /* 0x0003e80000100800 */
[----:B--2---:R-:W2:Y:S01]  /*53de0*/  LDL.LU R174, [R1+0x95c] ;  /* 0x00095c0001ae7983 */ /* 0x004ea20000300800 */
[----:B------:R-:W-:-:S03]  /*53df0*/  UISETP.GT.AND UP1, UPT, UR16, 0x44, UPT ;  /* 0x000000441000788c */ /* 0x000fc6000bf24270 */
[----:B------:R1:W-:Y:S01]  /*53e00*/  LDGSTS.E [R2+0xc00c], desc[UR8][R4.64], P0 ;  /* 0x0c00c00004027fae */ /* 0x0003e20008121848 */
[----:B------:R-:W-:-:S04]  /*53e10*/  USEL UR12, URZ, 0x4, !UP1 ;  /* 0x000000043f0c7887 */ /* 0x000fc8000c800000 */
[----:B------:R-:W-:-:S06]  /*53e20*/  USEL UR12, UR12, URZ, !UP0 ;  /* 0x0000003f0c0c7287 */ /* 0x000fcc000c000000 */
[----:B------:R-:W-:Y:S01]  /*53e30*/  ISETP.NE.U32.AND P1, PT, RZ, UR12, PT ;  /* 0x0000000cff007c0c */ /* 0x000fe2000bf25070 */
[----:B-1----:R-:W-:Y:S01]  /*53e40*/  IMAD.MOV.U32 R4, RZ, RZ, R0 ;  /* 0x000000ffff047224 */ /* 0x002fe200078e0000 */
[----:B------:R-:W-:Y:S02]  /*53e50*/  MOV R5, R9 ;  /* 0x0000000900057202 */ /* 0x000fe40000000f00 */
[----:B------:R-:W2:Y:S04]  /*53e60*/  LDL.LU R9, [R1+0x968] ;  /* 0x0009680001097983 */ /* 0x000ea80000300800 */
[----:B------:R-:W2:Y:S05]  /*53e70*/  LDL.LU R0, [R1+0x970] ;  /* 0x0009700001007983 */ /* 0x000eaa0000300800 */
[----:B------:R1:W-:Y:S01]  /*53e80*/  LDGSTS.E [R2+0x10000], desc[UR8][R4.64], P1 ;  /* 0x1000000004027fae */ /* 0x0003e20008921848 */
[----:B---3--:R-:W-:-:S04]  /*53e90*/  IADD3 R6, P0, R6, UR4, RZ ;  /* 0x0000000406067c10 */ /* 0x008fc8000ff1e0ff */
[----:B------:R-:W-:Y:S01]  /*53ea0*/  IADD3.X R175, R175, UR6, RZ, P0, !PT ;  /* 0x00000006afaf7c10 */ /* 0x000fe200087fe4ff */
[----:B-1----:R-:W-:-:S03]  /*53eb0*/  IMAD.MOV.U32 R4, RZ, RZ, R6 ;  /* 0x000000ffff047224 */ /* 0x002fc600078e0006 */
[----:B------:R-:W-:Y:S01]  /*53ec0*/  MOV R5, R175 ;  /* 0x000000af00057202 */ /* 0x000fe20000000f00 */
[----:B------:R-:W-:Y:S04]  /*53ed0*/  STL [R1+0x958], R6 ;  /* 0x0009580601007387 */ /* 0x000fe80000100800 */
[----:B------:R1:W-:Y:S04]  /*53ee0*/  STL [R1+0x954], R175 ;  /* 0x000954af01007387 */ /* 0x0003e80000100800 */
[----:B------:R3:W-:Y:S04]  /*53ef0*/  LDGSTS.E [R2+0x14000], desc[UR8][R4.64], P1 ;  /* 0x1400000004027fae */ /* 0x0007e80008921848 */
[----:B-1----:R-:W3:Y:S04]  /*53f00*/  LDL.LU R175, [R1+0x964] ;  /* 0x0009640001af7983 */ /* 0x002ee80000300800 */
[----:B------:R-:W3:Y:S01]  /*53f10*/  LDL.LU R6, [R1+0x96c] ;  /* 0x00096c0001067983 */ /* 0x000ee20000300800 */
[----:B----4-:R-:W-:-:S04]  /*53f20*/  IADD3 R7, P1, R7, UR4, RZ ;  /* 0x0000000407077c10 */ /* 0x010fc8000ff3e0ff */
[----:B--2---:R-:W-:Y:S01]  /*53f30*/  IADD3.X R174, R174, UR6, RZ, P1, !PT ;  /* 0x00000006aeae7c10 */ /* 0x004fe20008ffe4ff */
[----:B------:R-:W-:Y:S01]  /*53f40*/  STL [R1+0x960], R7 ;  /* 0x0009600701007387 */ /* 0x000fe20000100800 */
[----:B---3--:R-:W-:Y:S02]  /*53f50*/  IMAD.MOV.U32 R4, RZ, RZ, R7 ;  /* 0x000000ffff047224 */ /* 0x008fe400078e0007 */
[----:B------:R-:W-:Y:S01]  /*53f60*/  MOV R5, R174 ;  /* 0x000000ae00057202 */ /* 0x000fe20000000f00 */
[----:B------:R1:W-:Y:S04]  /*53f70*/  STL [R1+0x95c], R174 ;  /* 0x00095cae01007387 */ /* 0x0003e80000100800 */
[----:B-1----:R-:W2:Y:S04]  /*53f80*/  LDL.LU R174, [R1+0x974] ;  /* 0x0009740001ae7983 */ /* 0x002ea80000300800 */
[----:B------:R-:W3:Y:S01]  /*53f90*/  LDL.LU R7, [R1+0x978] ;  /* 0x0009780001077983 */ /* 0x000ee20000300800 */
[----:B------:R-:W-:-:S04]  /*53fa0*/  UISETP.GT.AND UP1, UPT, UR16, 0x45, UPT ;  /* 0x000000451000788c */ /* 0x000fc8000bf24270 */
[----:B------:R-:W-:-:S04]  /*53fb0*/  USEL UR12, URZ, 0x4, !UP1 ;  /* 0x000000043f0c7887 */ /* 0x000fc8000c800000 */
[----:B------:R-:W-:Y:S01]  /*53fc0*/  USEL UR12, UR12, URZ, !UP0 ;  /* 0x0000003f0c0c7287 */ /* 0x000fe2000c000000 */
[----:B------:R-:W-:-:S05]  /*53fd0*/  IADD3 R9, P2, R9, UR4, RZ ;  /* 0x0000000409097c10 */ /* 0x000fca000ff5e0ff */
        /* <DEDUP_REMOVED lines=12> */
[----:B------:R-:W-:-:S03]  /*540a0*/  MOV R5, R175 ;  /* 0x000000af00057202 */ /* 0x000fc60000000f00 */
[----:B------:R4:W-:Y:S04]  /*540b0*/  STL [R1+0x970], R0 ;  /* 0x0009700001007387 */ /* 0x0009e80000100800 */
[----:B------:R4:W-:Y:S04]  /*540c0*/  STL [R1+0x96c], R6 ;  /* 0x00096c0601007387 */ /* 0x0009e80000100800 */
[----:B------:R-:W2:Y:S04]  /*540d0*/  LDL.LU R178, [R1+0x97c] ;  /* 0x00097c0001b27983 */ /* 0x000ea80000300800 */
[----:B-1----:R-:W2:Y:S04]  /*540e0*/  LDL.LU R9, [R1+0x980] ;  /* 0x0009800001097983 */ /* 0x002ea80000300800 */
[----:B------:R1:W-:Y:S02]  /*540f0*/  LDGSTS.E [R2+0x14004], desc[UR8][R4.64], P0 ;  /* 0x1400400004027fae */ /* 0x0003e40008121848 */
[----:B-1----:R-:W-:Y:S01]  /*54100*/  IMAD.MOV.U32 R4, RZ, RZ, R0 ;  /* 0x000000ffff047224 */ /* 0x002fe200078e0000 */
[----:B------:R-:W-:Y:S01]  /*54110*/  MOV R5, R6 ;  /* 0x0000000600057202 */ /* 0x000fe20000000f00 */
[----:B----4-:R-:W4:Y:S04]  /*54120*/  LDL.LU R0, [R1+0x988] ;  /* 0x0009880001007983 */ /* 0x010f280000300800 */
[----:B------:R-:W4:Y:S04]  /*54130*/  LDL.LU R6, [R1+0xb50] ;  /* 0x000b500001067983 */ /* 0x000f280000300800 */
[----:B------:R1:W-:Y:S01]  /*54140*/  LDGSTS.E [R2+0x10008], desc[UR8][R4.64], P1 ;  /* 0x1000800004027fae */ /* 0x0003e20008921848 */
[----:B---3--:R-:W-:-:S04]  /*54150*/  IADD3 R7, P0, R7, UR4, RZ ;  /* 0x0000000407077c10 */ /* 0x008fc8000ff1e0ff */
[----:B--2---:R-:W-:Y:S01]  /*54160*/  IADD3.X R174, R174, UR6, RZ, P0, !PT ;  /* 0x00000006aeae7c10 */ /* 0x004fe200087fe4ff */
[----:B------:R-:W-:Y:S04]  /*54170*/  STL [R1+0x978], R7 ;  /* 0x0009780701007387 */ /* 0x000fe80000100800 */
[----:B------:R2:W-:Y:S04]  /*54180*/  STL [R1+0x974], R174 ;  /* 0x000974ae01007387 */ /* 0x0005e80000100800 */
[----:B------:R-:W3:Y:S01]  /*54190*/  LDL.LU R175, [R1+0x984] ;  /* 0x0009840001af7983 */ /* 0x000ee20000300800 */
[----:B-1----:R-:W-:-:S03]  /*541a0*/  MOV R5, R174 ;  /* 0x000000ae00057202 */ /* 0x002fc60000000f00 */
[----:B--2---:R-:W2:Y:S01]  /*541b0*/  LDL.LU R174, [R1+0xb4c] ;  /* 0x000b4c0001ae7983 */ /* 0x004ea20000300800 */
        /* <DEDUP_REMOVED lines=12> */
[----:B------:R-:W-:-:S03]  /*54280*/  MOV R5, R178 ;  /* 0x000000b200057202 */ /* 0x000fc60000000f00 */
[----:B----4-:R-:W4:Y:S01]  /*54290*/  LDL.LU R9, [R1+0xb54] ;  /* 0x000b540001097983 */ /* 0x010f220000300800 */
[----:B------:R-:W-:-:S03]  /*542a0*/  IADD3 R0, P2, R0, UR4, RZ ;  /* 0x0000000400007c10 */ /* 0x000fc6000ff5e0ff */
[----:B------:R1:W-:Y:S01]  /*542b0*/  LDGSTS.E [R2+0x1000c], desc[UR8][R4.64], P0 ;  /* 0x1000c00004027fae */ /* 0x0003e20008121848 */
[----:B------:R-:W-:-:S03]  /*542c0*/  IADD3 R6, P3, R6, UR4, RZ ;  /* 0x0000000406067c10 */ /* 0x000fc6000ff7e0ff */
[----:B------:R2:W-:Y:S01]  /*542d0*/  STL [R1+0x988], R0 ;  /* 0x0009880001007387 */ /* 0x0005e20000100800 */
[----:B-1----:R-:W-:Y:S01]  /*542e0*/  IMAD.MOV.U32 R4, RZ, RZ, R0 ;  /* 0x000000ffff047224 */ /* 0x002fe200078e0000 */
[----:B---3--:R-:W-:-:S04]  /*542f0*/  IADD3.X R175, R175, UR6, RZ, P2, !PT ;  /* 0x00000006afaf7c10 */ /* 0x008fc800097fe4ff */
[----:B------:R-:W-:Y:S01]  /*54300*/  MOV R5, R175 ;  /* 0x000000af00057202 */ /* 0x000fe20000000f00 */
[----:B------:R-:W-:Y:S01]  /*54310*/  STL [R1+0x984], R175 ;  /* 0x000984af01007387 */ /* 0x000fe20000100800 */
[----:B--2---:R-:W-:-:S03]  /*54320*/  IADD3.X R174, R174, UR6, RZ, P3, !PT ;  /* 0x00000006aeae7c10 */ /* 0x004fc60009ffe4ff */
[----:B------:R1:W-:Y:S04]  /*54330*/  STL [R1+0xb50], R6 ;  /* 0x000b500601007387 */ /* 0x0003e80000100800 */
[----:B------:R-:W2:Y:S04]  /*54340*/  LDL.LU R0, [R1+0xb60] ;  /* 0x000b600001007983 */ /* 0x000ea80000300800 */
[----:B------:R3:W-:Y:S04]  /*54350*/  LDGSTS.E [R2+0x1400c], desc[UR8][R4.64], P0 ;  /* 0x1400c00004027fae */ /* 0x0007e80008121848 */
[----:B------:R2:W-:Y:S01]  /*54360*/  STL [R1+0xb4c], R174 ;  /* 0x000b4cae01007387 */ /* 0x0005e20000100800 */
[----:B---3--:R-:W-:-:S03]  /*54370*/  IMAD.MOV.U32 R4, RZ, RZ, R6 ;  /* 0x000000ffff047224 */ /* 0x008fc600078e0006 */
[----:B-1----:R-:W3:Y:S01]  /*54380*/  LDL.LU R6, [R1+0xb5c] ;  /* 0x000b5c0001067983 */ /* 0x002ee20000300800 */
[----:B------:R-:W-:-:S04]  /*54390*/  UISETP.GT.AND UP1, UPT, UR16, 0x64, UPT ;  /* 0x000000641000788c */ /* 0x000fc8000bf24270 */
[----:B------:R-:W-:-:S04]  /*543a0*/  USEL UR12, URZ, 0x4, !UP1 ;  /* 0x000000043f0c7887 */ /* 0x000fc8000c800000 */
[----:B------:R-:W-:-:S06]  /*543b0*/  USEL UR12, UR12, URZ, !UP0 ;  /* 0x0000003f0c0c7287 */ /* 0x000fcc000c000000 */
[----:B------:R-:W-:Y:S02]  /*543c0*/  ISETP.NE.U32.AND P1, PT, RZ, UR12, PT ;  /* 0x0000000cff007c0c */ /* 0x000fe4000bf25070 */
[----:B------:R-:W-:Y:S02]  /*543d0*/  IADD3 R7, P0, R7, UR4, RZ ;  /* 0x0000000407077c10 */ /* 0x000fe4000ff1e0ff */
[----:B------:R-:W-:-:S03]  /*543e0*/  MOV R5, R174 ;  /* 0x000000ae00057202 */ /* 0x000fc60000000f00 */
[----:B------:R-:W-:Y:S06]  /*543f0*/  STL [R1+0xb58], R7 ;  /* 0x000b580701007387 */ /* 0x000fec0000100800 */
[----:B------:R1:W-:Y:S02]  /*54400*/  LDGSTS.E [R2+0x18000], desc[UR8][R4.64], P1 ;  /* 0x1800000004027fae */ /* 0x0003e40008921848 */
[----:B-1----:R-:W-:Y:S01]  /*54410*/  IMAD.MOV.U32 R4, RZ, RZ, R7 ;  /* 0x000000ffff047224 */ /* 0x002fe200078e0007 */
[----:B----4-:R-:W-:-:S04]  /*54420*/  IADD3.X R9, R9, UR6, RZ, P0, !PT ;  /* 0x0000000609097c10 */ /* 0x010fc800087fe4ff */
[----:B------:R-:W-:Y:S01]  /*54430*/  MOV R5, R9 ;  /* 0x0000000900057202 */ /* 0x000fe20000000f00 */
[----:B------:R1:W-:Y:S04]  /*54440*/  STL [R1+0xb54], R9 ;  /* 0x000b540901007387 */ /* 0x0003e80000100800 */
        /* <DEDUP_REMOVED lines=11> */
[----:B-1----:R-:W3:Y:S01]  /*54500*/  LDL.LU R9, [R1+0xb7c] ;  /* 0x000b7c0001097983 */ /* 0x002ee20000300800 */
[----:B------:R-:W-:-:S03]  /*54510*/  MOV R5, R6 ;  /* 0x0000000600057202 */ /* 0x000fc60000000f00 */
[----:B------:R-:W3:Y:S01]  /*54520*/  LDL.LU R7, [R1+0xb80] ;  /* 0x000b800001077983 */ /* 0x000ee20000300800 */
[----:B------:R-:W-:-:S03]  /*54530*/  IMAD.MOV.U32 R4, RZ, RZ, R0 ;  /* 0x000000ffff047224 */ /* 0x000fc600078e0000 */
        /* <DEDUP_REMOVED lines=15> */
[----:B------:R-:W-:Y:S01]  /*54630*/  IADD3.X R191, R191, UR6, RZ, P2, !PT ;  /* 0x00000006bfbf7c10 */ /* 0x000fe200097fe4ff */
[----:B-1----:R-:W-:-:S03]  /*54640*/  IMAD.MOV.U32 R4, RZ, RZ, R190 ;  /* 0x000000ffff047224 */ /* 0x002fc600078e00be */
[----:B------:R-:W-:Y:S02]  /*54650*/  MOV R5, R191 ;  /* 0x000000bf00057202 */ /* 0x000fe40000000f00 */
[----:B------:R-:W-:-:S03]  /*54660*/  IADD3 R178, P3, R178, UR4, RZ ;  /* 0x00000004b2b27c10 */ /* 0x000fc6000ff7e0ff */
[----:B------:R1:W-:Y:S01]  /*54670*/  LDGSTS.E [R2+0x1c004], desc[UR8][R4.64], P0 ;  /* 0x1c00400004027fae */ /* 0x0003e20008121848 */
[----:B------:R-:W-:Y:S01]  /*54680*/  IADD3.X R179, R179, UR6, RZ, P3, !PT ;  /* 0x00000006b3b37c10 */ /* 0x000fe20009ffe4ff */
[----:B-1----:R-:W-:-:S03]  /*54690*/  IMAD.MOV.U32 R4, RZ, RZ, R178 ;  /* 0x000000ffff047224 */ /* 0x002fc600078e00b2 */
[----:B------:R-:W-:-:S05]  /*546a0*/  MOV R5, R179 ;  /* 0x000000b300057202 */ /* 0x000fca0000000f00 */
[----:B------:R1:W-:Y:S04]  /*546b0*/  LDGSTS.E [R2+0x18008], desc[UR8][R4.64], P1 ;  /* 0x1800800004027fae */ /* 0x0003e80008921848 */
[----:B------:R-:W-:Y:S04]  /*546c0*/  STL [R1+0xb68], R190 ;  /* 0x000b68be01007387 */ /* 0x000fe80000100800 */
[----:B------:R-:W-:Y:S04]  /*546d0*/  STL [R1+0xb64], R191 ;  /* 0x000b64bf01007387 */ /* 0x000fe80000100800 */
[----:B------:R-:W-:Y:S04]  /*546e0*/  STL [R1+0xb70], R178 ;  /* 0x000b70b201007387 */ /* 0x000fe80000100800 */
[----:B------:R-:W-:Y:S01]  /*546f0*/  STL [R1+0xb6c], R179 ;  /* 0x000b6cb301007387 */ /* 0x000fe20000100800 */
[----:B---3--:R-:W-:-:S04]  /*54700*/  IADD3 R174, P0, R174, UR4, RZ ;  /* 0x00000004aeae7c10 */ /* 0x008fc8000ff1e0ff */
[----:B------:R-:W-:Y:S01]  /*54710*/  IADD3.X R175, R175, UR6, RZ, P0, !PT ;  /* 0x00000006afaf7c10 */ /* 0x000fe200087fe4ff */
[----:B-1----:R-:W-:-:S03]  /*54720*/  IMAD.MOV.U32 R4, RZ, RZ, R174 ;  /* 0x000000ffff047224 */ /* 0x002fc600078e00ae */
[----:B------:R-:W-:Y:S02]  /*54730*/  MOV R5, R175 ;  /* 0x000000af00057202 */ /* 0x000fe40000000f00 */
[----:B------:R-:W-:-:S03]  /*54740*/  ISETP.NE.U32.AND P0, PT, RZ, UR12, PT ;  /* 0x0000000cff007c0c */ /* 0x000fc6000bf05070 */
[----:B------:R1:W-:Y:S01]  /*54750*/  LDGSTS.E [R2+0x1c008], desc[UR8][R4.64], P1 ;  /* 0x1c00800004027fae */ /* 0x0003e20008921848 */
[----:B------:R-:W-:Y:S02]  /*54760*/  IADD3 R7, P1, R7, UR4, RZ ;  /* 0x0000000407077c10 */ /* 0x000fe4000ff3e0ff */
[----:B--2---:R-:W-:Y:S02]  /*54770*/  IADD3 R0, P2, R0, UR4, RZ ;  /* 0x0000000400007c10 */ /* 0x004fe4000ff5e0ff */
[----:B------:R-:W-:Y:S01]  /*54780*/  IADD3.X R9, R9, UR6, RZ, P1, !PT ;  /* 0x0000000609097c10 */ /* 0x000fe20008ffe4ff */
[----:B------:R-:W-:Y:S01]  /*54790*/  STL [R1+0xb78], R174 ;  /* 0x000b78ae01007387 */ /* 0x000fe20000100800 */
[----:B------:R-:W-:-:S03]  /*547a0*/  IADD3.X R6, R6, UR6, RZ, P2, !PT ;  /* 0x0000000606067c10 */ /* 0x000fc600097fe4ff */
[----:B------:R-:W-:Y:S01]  /*547b0*/  STL [R1+0xb74], R175 ;  /* 0x000b74af01007387 */ /* 0x000fe20000100800 */
[----:B-1----:R-:W-:Y:S01]  /*547c0*/  IMAD.MOV.U32 R4, RZ, RZ, R7 ;  /* 0x000000ffff047224 */ /* 0x002fe200078e0007 */
[----:B------:R-:W-:Y:S02]  /*547d0*/  MOV R5, R9 ;  /* 0x0000000900057202 */ /* 0x000fe40000000f00 */
[----:B------:R-:W-:Y:S04]  /*547e0*/  STL [R1+0xb80], R7 ;  /* 0x000b800701007387 */ /* 0x000fe80000100800 */
[----:B------:R-:W-:Y:S04]  /*547f0*/  STL [R1+0xb7c], R9 ;  /* 0x000b7c0901007387 */ /* 0x000fe80000100800 */
[----:B------:R-:W-:Y:S04]  /*54800*/  STL [R1+0xb88], R0 ;  /* 0x000b880001007387 */ /* 0x000fe80000100800 */
[----:B------:R1:W-:Y:S04]  /*54810*/  LDGSTS.E [R2+0x1800c], desc[UR8][R4.64], P0 ;  /* 0x1800c00004027fae */ /* 0x0003e80008121848 */
[----:B------:R2:W-:Y:S01]  /*54820*/  STL [R1+0xb84], R6 ;  /* 0x000b840601007387 */ /* 0x0005e20000100800 */
[----:B-1----:R-:W-:Y:S01]  /*54830*/  MOV R5, R6 ;  /* 0x0000000600057202 */ /* 0x002fe20000000f00 */
[----:B------:R-:W-:-:S02]  /*54840*/  IMAD.MOV.U32 R4, RZ, RZ, R0 ;  /* 0x000000ffff047224 */ /* 0x000fc400078e0000 */
[----:B--2---:R-:W2:Y:S04]  /*54850*/  LDL.LU R6, [R1+0x78c] ;  /* 0x00078c0001067983 */ /* 0x004ea80000300800 */
[----:B------:R-:W3:Y:S04]  /*54860*/  LDL.LU R0, [R1+0x790] ;  /* 0x0007900001007983 */ /* 0x000ee80000300800 */
[----:B------:R-:W4:Y:S04]  /*54870*/  LDL.LU R175, [R1+0x794] ;  /* 0x0007940001af7983 */ /* 0x000f280000300800 */
[----:B------:R-:W4:Y:S01]  /*54880*/  LDL.LU R7, [R1+0x798] ;  /* 0x0007980001077983 */ /* 0x000f220000300800 */
[----:B------:R-:W-:-:S03]  /*54890*/  IADD3 R233, P3, R233, UR4, RZ ;  /* 0x00000004e9e97c10 */ /* 0x000fc6000ff7e0ff */
[----:B------:R-:W4:Y:S01]  /*548a0*/  LDL.LU R9, [R1+0x7a0] ;  /* 0x0007a00001097983 */ /* 0x000f220000300800 */
[----:B------:R-:W-:Y:S01]  /*548b0*/  IADD3.X R232, R232, UR6, RZ, P3, !PT ;  /* 0x00000006e8e87c10 */ /* 0x000fe20009ffe4ff */
[----:B------:R-:W-:Y:S01]  /*548c0*/  UISETP.GT.AND UP1, UPT, UR16, 0x8, UPT ;  /* 0x000000081000788c */ /* 0x000fe2000bf24270 */
[----:B------:R-:W-:Y:S01]  /*548d0*/  IADD3 R225, P1, R225, UR4, RZ ;  /* 0x00000004e1e17c10 */ /* 0x000fe2000ff3e0ff */
[----:B------:R1:W-:Y:S02]  /*548e0*/  LDGSTS.E [R2+0x1c00c], desc[UR8][R4.64], P0 ;  /* 0x1c00c00004027fae */ /* 0x0003e40008121848 */
        /* <DEDUP_REMOVED lines=8> */
[----:B------:R-:W-:Y:S01]  /*54970*/  MOV R4, R225 ;  /* 0x000000e100047202 */ /* 0x000fe20000000f00 */
[----:B------:R-:W-:Y:S01]  /*54980*/  VIADD R2, R2, UR17 ;  /* 0x0000001102027c36 */ /* 0x000fe20008000000 */
[----:B------:R-:W-:Y:S01]  /*54990*/  IADD3.X R226, R226, UR6, RZ, P1, !PT ;  /* 0x00000006e2e27c10 */ /* 0x000fe20008ffe4ff */
[----:B------:R-:W-:-:S04]  /*549a0*/  USEL UR12, URZ, 0x4, !UP1 ;  /* 0x000000043f0c7887 */ /* 0x000fc8000c800000 */
[----:B------:R1:W-:Y:S01]  /*549b0*/  LDGSTS.E [R2], desc[UR8][R4.64], P0 ;  /* 0x0000000004027fae */ /* 0x0003e20008121848 */
[----:B------:R-:W-:Y:S01]  /*549c0*/  USEL UR12, UR12, URZ, !UP0 ;  /* 0x0000003f0c0c7287 */ /* 0x000fe2000c000000 */
[----:B------:R-:W-:Y:S01]  /*549d0*/  IADD3 R229, P1, R229, UR4, RZ ;  /* 0x00000004e5e57c10 */ /* 0x000fe2000ff3e0ff */
[----:B------:R-:W-:Y:S01]  /*549e0*/  UISETP.GT.AND UP1, UPT, UR16, 0xa, UPT ;  /* 0x0000000a1000788c */ /* 0x000fe2000bf24270 */
[----:B-1----:R-:W-:Y:S01]  /*549f0*/  MOV R4, R227 ;  /* 0x000000e300047202 */ /* 0x002fe20000000f00 */
[----:B------:R-:W-:Y:S01]  /*54a00*/  IMAD.MOV.U32 R5, RZ, RZ, R226 ;  /* 0x000000ffff057224 */ /* 0x000fe200078e00e2 */
[----:B------:R-:W-:-:S04]  /*54a10*/  IADD3.X R228, R228, UR6, RZ, P1, !PT ;  /* 0x00000006e4e47c10 */ /* 0x000fc80008ffe4ff */
        /* <DEDUP_REMOVED lines=8> */
[----:B------:R-:W-:Y:S01]  /*54aa0*/  IADD3 R231, P2, R231, UR4, RZ ;  /* 0x00000004e7e77c10 */ /* 0x000fe2000ff5e0ff */
[----:B-1----:R-:W-:Y:S01]  /*54ab0*/  IMAD.MOV.U32 R5, RZ, RZ, R228 ;  /* 0x000000ffff057224 */ /* 0x002fe200078e00e4 */
[----:B------:R-:W-:Y:S01]  /*54ac0*/  MOV R4, R229 ;  /* 0x000000e500047202 */ /* 0x000fe20000000f00 */
[----:B------:R-:W-:Y:S01]  /*54ad0*/  USEL UR12, UR12, URZ, !UP0 ;  /* 0x0000003f0c0c7287 */ /* 0x000fe2000c000000 */
[----:B------:R-:W-:-:S03]  /*54ae0*/  IADD3.X R230, R230, UR6, RZ, P2, !PT ;  /* 0x00000006e6e67c10 */ /* 0x000fc600097fe4ff */
[----:B------:R1:W-:Y:S02]  /*54af0*/  LDGSTS.E [R2+0x4], desc[UR8][R4.64], P0 ;  /* 0x0000400004027fae */ /* 0x0003e40008121848 */
[----:B------:R-:W-:Y:S01]  /*54b00*/  ISETP.NE.U32.AND P1, PT, RZ, UR12, PT ;  /* 0x0000000cff007c0c */ /* 0x000fe2000bf25070 */
[----:B------:R-:W-:Y:S01]  /*54b10*/  UISETP.GT.AND UP1, UPT, UR16, 0xb, UPT ;  /* 0x0000000b1000788c */ /* 0x000fe2000bf24270 */
[----:B-1----:R-:W-:Y:S01]  /*54b20*/  MOV R4, R231 ;  /* 0x000000e700047202 */ /* 0x002fe20000000f00 */
[----:B------:R-:W-:-:S05]  /*54b30*/  IMAD.MOV.U32 R5, RZ, RZ, R230 ;  /* 0x000000ffff057224 */ /* 0x000fca00078e00e6 */
[----:B------:R1:W-:Y:S01]  /*54b40*/  LDGSTS.E [R2+0x4004], desc[UR8][R4.64], P0 ;  /* 0x0400400004027fae */ /* 0x0003e20008121848 */
[----:B------:R-:W-:Y:S01]  /*54b50*/  IADD3 R235, P0, R235, UR4, RZ ;  /* 0x00000004ebeb7c10 */ /* 0x000fe2000ff1e0ff */
[----:B------:R-:W-:-:S03]  /*54b60*/  USEL UR12, URZ, 0x4, !UP1 ;  /* 0x000000043f0c7887 */ /* 0x000fc6000c800000 */
[----:B------:R-:W-:Y:S02]  /*54b70*/  IADD3.X R234, R234, UR6, RZ, P0, !PT ;  /* 0x00000006eaea7c10 */ /* 0x000fe400087fe4ff */
[----:B-1----:R-:W-:Y:S01]  /*54b80*/  MOV R4, R233 ;  /* 0x000000e900047202 */ /* 0x002fe20000000f00 */
[----:B------:R-:W-:Y:S01]  /*54b90*/  IMAD.MOV.U32 R5, RZ, RZ, R232 ;  /* 0x000000ffff057224 */ /* 0x000fe200078e00e8 */
[----:B------:R-:W-:-:S04]  /*54ba0*/  USEL UR12, UR12, URZ, !UP0 ;  /* 0x0000003f0c0c7287 */ /* 0x000fc8000c000000 */
[----:B------:R1:W-:Y:S01]  /*54bb0*/  LDGSTS.E [R2+0x8], desc[UR8][R4.64], P1 ;  /* 0x0000800004027fae */ /* 0x0003e20008921848 */
[----:B------:R-:W-:Y:S01]  /*54bc0*/  UISETP.GT.AND UP1, UPT, UR16, 0x28, UPT ;  /* 0x000000281000788c */ /* 0x000fe2000bf24270 */
[----:B------:R-:W-:Y:S02]  /*54bd0*/  ISETP.NE.U32.AND P0, PT, RZ, UR12, PT ;  /* 0x0000000cff007c0c */ /* 0x000fe4000bf05070 */
[----:B-1----:R-:W-:Y:S01]  /*54be0*/  MOV R4, R235 ;  /* 0x000000eb00047202 */ /* 0x002fe20000000f00 */
[----:B------:R-:W-:-:S05]  /*54bf0*/  IMAD.MOV.U32 R5, RZ, RZ, R234 ;  /* 0x000000ffff057224 */ /* 0x000fca00078e00ea */
[----:B------:R1:W-:Y:S01]  /*54c00*/  LDGSTS.E [R2+0x4008], desc[UR8][R4.64], P1 ;  /* 0x0400800004027fae */ /* 0x0003e20008921848 */
[----:B------:R-:W-:Y:S01]  /*54c10*/  IADD3 R237, P1, R237, UR4, RZ ;  /* 0x00000004eded7c10 */ /* 0x000fe2000ff3e0ff */
[----:B------:R-:W-:Y:S01]  /*54c20*/  USEL UR12, URZ, 0x4, !UP1 ;  /* 0x000000043f0c7887 */ /* 0x000fe2000c800000 */
[----:B------:R-:W-:Y:S02]  /*54c30*/  IADD3 R239, P2, R239, UR4, RZ ;  /* 0x00000004efef7c10 */ /* 0x000fe4000ff5e0ff */
[----:B------:R-:W-:Y:S01]  /*54c40*/  IADD3.X R236, R236, UR6, RZ, P1, !PT ;  /* 0x00000006ecec7c10 */ /* 0x000fe20008ffe4ff */
[----:B------:R-:W-:Y:S01]  /*54c50*/  USEL UR12, UR12, URZ, !UP0 ;  /* 0x0000003f0c0c7287 */ /* 0x000fe2000c000000 */
[----:B------:R-:W-:Y:S02]  /*54c60*/  IADD3.X R238, R238, UR6, RZ, P2, !PT ;  /* 0x00000006eeee7c10 */ /* 0x000fe400097fe4ff */
[----:B-1----:R-:W-:Y:S01]  /*54c70*/  MOV R4, R237 ;  /* 0x000000ed00047202 */ /* 0x002fe20000000f00 */
[----:B------:R-:W-:-:S02]  /*54c80*/  IMAD.MOV.U32 R5, RZ, RZ, R236 ;  /* 0x000000ffff057224 */ /* 0x000fc400078e00ec */
[----:B------:R-:W-:-:S03]  /*54c90*/  ISETP.NE.U32.AND P1, PT, RZ, UR12, PT ;  /* 0x0000000cff007c0c */ /* 0x000fc6000bf25070 */
[----:B------:R1:W-:Y:S02]  /*54ca0*/  LDGSTS.E [R2+0xc], desc[UR8][R4.64], P0 ;  /* 0x0000c00004027fae */ /* 0x0003e40008121848 */
[----:B-1----:R-:W-:Y:S01]  /*54cb0*/  MOV R4, R239 ;  /* 0x000000ef00047202 */ /* 0x002fe20000000f00 */
[----:B------:R-:W-:-:S05]  /*54cc0*/  IMAD.MOV.U32 R5, RZ, RZ, R238 ;  /* 0x000000ffff057224 */ /* 0x000fca00078e00ee */
[----:B------:R1:W-:Y:S01]  /*54cd0*/  LDGSTS.E [R2+0x400c], desc[UR8][R4.64], P0 ;  /* 0x0400c00004027fae */ /* 0x0003e20008121848 */
[----:B----4-:R-:W-:-:S04]  /*54ce0*/  IADD3 R7, P0, R7, UR4, RZ ;  /* 0x0000000407077c10 */ /* 0x010fc8000ff1e0ff */
[----:B------:R-:W-:Y:S02]  /*54cf0*/  IADD3.X R175, R175, UR6, RZ, P0, !PT ;  /* 0x00000006afaf7c10 */ /* 0x000fe400087fe4ff */
[----:B-1----:R-:W-:Y:S01]  /*54d00*/  MOV R4, R0 ;  /* 0x0000000000047202 */ /* 0x002fe20000000f00 */
[----:B------:R-:W-:Y:S02]  /*54d10*/  IMAD.MOV.U32 R5, RZ, RZ, R6 ;  /* 0x000000ffff057224 */ /* 0x000fe400078e0006 */
[----:B--2---:R-:W2:Y:S04]  /*54d20*/  LDL.LU R6, [R1+0x7a8] ;  /* 0x0007a80001067983 */ /* 0x004ea80000300800 */
[----:B------:R-:W4:Y:S04]  /*54d30*/  LDL.LU R0, [R1+0x7b0] ;  /* 0x0007b00001007983 */ /* 0x000f280000300800 */
[----:B------:R1:W-:Y:S04]  /*54d40*/  LDGSTS.E [R2+0x8000], desc[UR8][R4.64], P1 ;  /* 0x0800000004027fae */ /* 0x0003e80008921848 */
[----:B------:R-:W-:Y:S04]  /*54d50*/  STL [R1+0x798], R7 ;  /* 0x0007980701007387 */ /* 0x000fe80000100800 */
[----:B------:R1:W-:Y:S02]  /*54d60*/  STL [R1+0x794], R175 ;  /* 0x000794af01007387 */ /* 0x0003e40000100800 */
[----:B-1----:R-:W-:Y:S01]  /*54d70*/  MOV R4, R7 ;  /* 0x0000000700047202 */ /* 0x002fe20000000f00 */
[----:B------:R-:W-:-:S02]  /*54d80*/  IMAD.MOV.U32 R5, RZ, RZ, R175 ;  /* 0x000000ffff057224 */ /* 0x000fc400078e00af */
[----:B------:R-:W4:Y:S04]  /*54d90*/  LDL.LU R175, [R1+0x7a4] ;  /* 0x0007a40001af7983 */ /* 0x000f280000300800 */
[----:B------:R1:W-:Y:S01]  /*54da0*/  LDGSTS.E [R2+0xc000], desc[UR8][R4.64], P1 ;  /* 0x0c00000004027fae */ /* 0x0003e20008921848 */
[----:B------:R-:W-:-:S03]  /*54db0*/  IADD3 R9, P1, R9, UR4, RZ ;  /* 0x0000000409097c10 */ /* 0x000fc6000ff3e0ff */
[----:B------:R-:W4:Y:S04]  /*54dc0*/  LDL.LU R7, [R1+0x7ac] ;  /* 0x0007ac0001077983 */ /* 0x000f280000300800 */
[----:B------:R-:W-:Y:S01]  /*54dd0*/  STL [R1+0x7a0], R9 ;  /* 0x0007a00901007387 */ /* 0x000fe20000100800 */
[----:B-1----:R-:W-:Y:S02]  /*54de0*/  MOV R4, R9 ;  /* 0x0000000900047202 */ /* 0x002fe40000000f00 */
[----:B---3--:R-:W-:-:S05]  /*54df0*/  IADD3.X R174, R174, UR6, RZ, P1, !PT ;  /* 0x00000006aeae7c10 */ /* 0x008fca0008ffe4ff */
[----:B------:R1:W-:Y:S01]  /*54e00*/  STL [R1+0x79c], R174 ;  /* 0x00079cae01007387 */ /* 0x0003e20000100800 */
[----:B------:R-:W-:-:S03]  /*54e10*/  IMAD.MOV.U32 R5, RZ, RZ, R174 ;  /* 0x000000ffff057224 */ /* 0x000fc600078e00ae */
[----:B-1----:R-:W3:Y:S04]  /*54e20*/  LDL.LU R174, [R1+0x7b4] ;  /* 0x0007b40001ae7983 */ /* 0x002ee80000300800 */
[----:B------:R-:W3:Y:S01]  /*54e30*/  LDL.LU R9, [R1+0x7b8] ;  /* 0x0007b80001097983 */ /* 0x000ee20000300800 */
        /* <DEDUP_REMOVED lines=9> */
[----:B--2---:R-:W-:Y:S02]  /*54ed0*/  IADD3 R6, P2, R6, UR4, RZ ;  /* 0x0000000406067c10 */ /* 0x004fe4000ff5e0ff */
        /* <DEDUP_REMOVED lines=8> */
[----:B--2---:R-:W2:Y:S04]  /*54f60*/  LDL.LU R6, [R1+0x7c0] ;  /* 0x0007c00001067983 */ /* 0x004ea80000300800 */
[----:B------:R4:W-:Y:S04]  /*54f70*/  STL [R1+0x7ac], R7 ;  /* 0x0007ac0701007387 */ /* 0x0009e80000100800 */
[----:B-1----:R-:W2:Y:S04]  /*54f80*/  LDL.LU R175, [R1+0x7bc] ;  /* 0x0007bc0001af7983 */ /* 0x002ea80000300800 */
[----:B------:R1:W-:Y:S02]  /*54f90*/  LDGSTS.E [R2+0xc004], desc[UR8][R4.64], P0 ;  /* 0x0c00400004027fae */ /* 0x0003e40008121848 */
[----:B-1----:R-:W-:Y:S01]  /*54fa0*/  MOV R4, R0 ;  /* 0x0000000000047202 */ /* 0x002fe20000000f00 */
[----:B------:R-:W-:-:S02]  /*54fb0*/  IMAD.MOV.U32 R5, RZ, RZ, R7 ;  /* 0x000000ffff057224 */ /* 0x000fc400078e0007 */
[----:B----4-:R-:W4:Y:S04]  /*54fc0*/  LDL.LU R7, [R1+0x7c8] ;  /* 0x0007c80001077983 */ /* 0x010f280000300800 */
[----:B------:R-:W4:Y:S04]  /*54fd0*/  LDL.LU R0, [R1+0x990] ;  /* 0x0009900001007983 */ /* 0x000f280000300800 */
[----:B------:R1:W-:Y:S01]  /*54fe0*/  LDGSTS.E [R2+0x8008], desc[UR8][R4.64], P1 ;  /* 0x0800800004027fae */ /* 0x0003e20008921848 */
[----:B---3--:R-:W-:-:S04]  /*54ff0*/  IADD3 R9, P0, R9, UR4, RZ ;  /* 0x0000000409097c10 */ /* 0x008fc8000ff1e0ff */
[----:B------:R-:W-:Y:S01]  /*55000*/  IADD3.X R174, R174, UR6, RZ, P0, !PT ;  /* 0x00000006aeae7c10 */ /* 0x000fe200087fe4ff */
[----:B------:R-:W-:Y:S04]  /*55010*/  STL [R1+0x7b8], R9 ;  /* 0x0007b80901007387 */ /* 0x000fe80000100800 */
[----:B------:R3:W-:Y:S01]  /*55020*/  STL [R1+0x7b4], R174 ;  /* 0x0007b4ae01007387 */ /* 0x0007e20000100800 */
[----:B-1----:R-:W-:Y:S01]  /*55030*/  IMAD.MOV.U32 R5, RZ, RZ, R174 ;  /* 0x000000ffff057224 */ /* 0x002fe200078e00ae */
[----:B------:R-:W-:Y:S01]  /*55040*/  MOV R4, R9 ;  /* 0x0000000900047202 */ /* 0x000fe20000000f00 */
[----:B------:R-:W-:-:S04]  /*55050*/  UISETP.GT.AND UP1, UPT, UR16, 0x2b, UPT ;  /* 0x0000002b1000788c */ /* 0x000fc8000bf24270 */
[----:B------:R1:W-:Y:S04]  /*55060*/  LDGSTS.E [R2+0xc008], desc[UR8][R4.64], P1 ;  /* 0x0c00800004027fae */ /* 0x0003e80008921848 */
[----:B---3--:R-:W3:Y:S04]  /*55070*/  LDL.LU R174, [R1+0x7c4] ;  /* 0x0007c40001ae7983 */ /* 0x008ee80000300800 */
[----:B------:R-:W3:Y:S01]  /*55080*/  LDL.LU R9, [R1+0x98c] ;  /* 0x00098c0001097983 */ /* 0x000ee20000300800 */
[----:B------:R-:W-:-:S04]  /*55090*/  USEL UR12, URZ, 0x4, !UP1 ;  /* 0x000000043f0c7887 */ /* 0x000fc8000c800000 */
[----:B------:R-:W-:-:S06]  /*550a0*/  USEL UR12, UR12, URZ, !UP0 ;  /* 0x0000003f0c0c7287 */ /* 0x000fcc000c000000 */
[----:B------:R-:W-:Y:S02]  /*550b0*/  ISETP.NE.U32.AND P0, PT, RZ, UR12, PT ;  /* 0x0000000cff007c0c */ /* 0x000fe4000bf05070 */
[----:B--2---:R-:W-:-:S04]  /*550c0*/  IADD3 R6, P1, R6, UR4, RZ ;  /* 0x0000000406067c10 */ /* 0x004fc8000ff3e0ff */
        /* <DEDUP_REMOVED lines=8> */
[----:B----4-:R-:W-:Y:S02]  /*55150*/  IADD3 R7, P2, R7, UR4, RZ ;  /* 0x0000000407077c10 */ /* 0x010fe4000ff5e0ff */
[----:B------:R-:W-:-:S03]  /*55160*/  IADD3 R0, P3, R0, UR4, RZ ;  /* 0x0000000400007c10 */ /* 0x000fc6000ff7e0ff */
[----:B------:R1:W-:Y:S01]  /*55170*/  STL [R1+0x7c8], R7 ;  /* 0x0007c80701007387 */ /* 0x0003e20000100800 */
[----:B--2---:R-:W-:Y:S02]  /*55180*/  MOV R4, R7 ;  /* 0x0000000700047202 */ /* 0x004fe40000000f00 */
[----:B---3--:R-:W-:Y:S02]  /*55190*/  IADD3.X R174, R174, UR6, RZ, P2, !PT ;  /* 0x00000006aeae7c10 */ /* 0x008fe400097fe4ff */
[----:B------:R-:W-:-:S03]  /*551a0*/  IADD3.X R9, R9, UR6, RZ, P3, !PT ;  /* 0x0000000609097c10 */ /* 0x000fc60009ffe4ff */
[----:B------:R2:W-:Y:S04]  /*551b0*/  STL [R1+0x7c4], R174 ;  /* 0x0007c4ae01007387 */ /* 0x0005e80000100800 */
[----:B------:R-:W-:Y:S01]  /*551c0*/  STL [R1+0x990], R0 ;  /* 0x0009900001007387 */ /* 0x000fe20000100800 */
[----:B------:R-:W-:-:S03]  /*551d0*/  IMAD.MOV.U32 R5, RZ, RZ, R174 ;  /* 0x000000ffff057224 */ /* 0x000fc600078e00ae */
        /* <DEDUP_REMOVED lines=8> */
[----:B----4-:R-:W-:Y:S01]  /*55260*/  IMAD.MOV.U32 R5, RZ, RZ, R9 ;  /* 0x000000ffff057224 */ /* 0x010fe200078e0009 */
[----:B------:R-:W-:Y:S01]  /*55270*/  MOV R4, R0 ;  /* 0x0000000000047202 */ /* 0x000fe20000000f00 */
[----:B-1----:R-:W4:Y:S04]  /*55280*/  LDL.LU R9, [R1+0x9a8] ;  /* 0x0009a80001097983 */ /* 0x002f280000300800 */
[----:B------:R-:W4:Y:S06]  /*55290*/  LDL.LU R0, [R1+0x9b0] ;  /* 0x0009b00001007983 */ /* 0x000f2c0000300800 */
        /* <DEDUP_REMOVED lines=13> */
[----:B------:R-:W-:-:S03]  /*55370*/  MOV R4, R7 ;  /* 0x0000000700047202 */ /* 0x000fc60000000f00 */
[----:B------:R1:W-:Y:S01]  /*55380*/  STL [R1+0x99c], R174 ;  /* 0x00099cae01007387 */ /* 0x0003e20000100800 */
[----:B------:R-:W-:-:S03]  /*55390*/  IMAD.MOV.U32 R5, RZ, RZ, R174 ;  /* 0x000000ffff057224 */ /* 0x000fc600078e00ae */
        /* <DEDUP_REMOVED lines=13> */
[----:B------:R-:W-:Y:S02]  /*55470*/  ISETP.NE.U32.AND P1, PT, RZ, UR12, PT ;  /* 0x0000000cff007c0c */ /* 0x000fe4000bf25070 */
[----:B----4-:R-:W-:Y:S02]  /*55480*/  MOV R4, R9 ;  /* 0x0000000900047202 */ /* 0x010fe40000000f00 */
        /* <DEDUP_REMOVED lines=19> */
[----:B-1----:R-:W-:-:S03]  /*555c0*/  IMAD.MOV.U32 R5, RZ, RZ, R174 ;  /* 0x000000ffff057224 */ /* 0x002fc600078e00ae */
[----:B--2---:R-:W2:Y:S01]  /*555d0*/  LDL.LU R174, [R1+0xb8c] ;  /* 0x000b8c0001ae7983 */ /* 0x004ea20000300800 */
[----:B------:R-:W-:Y:S01]  /*555e0*/  UISETP.GT.AND UP1, UPT, UR16, 0x4b, UPT ;  /* 0x0000004b1000788c */ /* 0x000fe2000bf24270 */
[----:B------:R-:W-:Y:S02]  /*555f0*/  MOV R4, R7 ;  /* 0x0000000700047202 */ /* 0x000fe40000000f00 */
        /* <DEDUP_REMOVED lines=8> */
[----:B-1----:R-:W-:-:S03]  /*55680*/  MOV R4, R9 ;  /* 0x0000000900047202 */ /* 0x002fc60000000f00 */
[----:B------:R-:W-:Y:S01]  /*55690*/  STL [R1+0x9bc], R178 ;  /* 0x0009bcb201007387 */ /* 0x000fe20000100800 */
[----:B------:R-:W-:-:S03]  /*556a0*/  IMAD.MOV.U32 R5, RZ, RZ, R178 ;  /* 0x000000ffff057224 */ /* 0x000fc600078e00b2 */
[----:B----4-:R-:W4:Y:S01]  /*556b0*/  LDL.LU R9, [R1+0xb94] ;  /* 0x000b940001097983 */ /* 0x010f220000300800 */
[----:B------:R-:W-:-:S03]  /*556c0*/  IADD3 R0, P2, R0, UR4, RZ ;  /* 0x0000000400007c10 */ /* 0x000fc6000ff5e0ff */
[----:B------:R1:W-:Y:S01]  /*556d0*/  LDGSTS.E [R2+0x1000c], desc[UR8][R4.64], P0 ;  /* 0x1000c00004027fae */ /* 0x0003e20008121848 */
[----:B------:R-:W-:-:S03]  /*556e0*/  IADD3 R6, P3, R6, UR4, RZ ;  /* 0x0000000406067c10 */ /* 0x000fc6000ff7e0ff */
[----:B------:R2:W-:Y:S01]  /*556f0*/  STL [R1+0x9c8], R0 ;  /* 0x0009c80001007387 */ /* 0x0005e20000100800 */
[----:B-1----:R-:W-:Y:S02]  /*55700*/  MOV R4, R0 ;  /* 0x0000000000047202 */ /* 0x002fe40000000f00 */
[----:B---3--:R-:W-:-:S05]  /*55710*/  IADD3.X R175, R175, UR6, RZ, P2, !PT ;  /* 0x00000006afaf7c10 */ /* 0x008fca00097fe4ff */
[----:B------:R-:W-:Y:S01]  /*55720*/  IMAD.MOV.U32 R5, RZ, RZ, R175 ;  /* 0x000000ffff057224 */ /* 0x000fe200078e00af */
[----:B--2---:R-:W-:Y:S01]  /*55730*/  IADD3.X R174, R174, UR6, RZ, P3, !PT ;  /* 0x00000006aeae7c10 */ /* 0x004fe20009ffe4ff */
[----:B------:R-:W-:Y:S04]  /*55740*/  STL [R1+0x9c4], R175 ;  /* 0x0009c4af01007387 */ /* 0x000fe80000100800 */
[----:B------:R1:W-:Y:S04]  /*55750*/  STL [R1+0xb90], R6 ;  /* 0x000b900601007387 */ /* 0x0003e80000100800 */
[----:B------:R-:W2:Y:S04]  /*55760*/  LDL.LU R0, [R1+0xba0] ;  /* 0x000ba00001007983 */ /* 0x000ea80000300800 */
[----:B------:R3:W-:Y:S04]  /*55770*/  LDGSTS.E [R2+0x1400c], desc[UR8][R4.64], P0 ;  /* 0x1400c00004027fae */ /* 0x0007e80008121848 */
[----:B------:R2:W-:Y:S01]  /*55780*/  STL [R1+0xb8c], R174 ;  /* 0x000b8cae01007387 */ /* 0x0005e20000100800 */
[----:B---3--:R-:W-:-:S03]  /*55790*/  MOV R4, R6 ;  /* 0x0000000600047202 */ /* 0x008fc60000000f00 */
[----:B-1----:R-:W3:Y:S01]  /*557a0*/  LDL.LU R6, [R1+0xb9c] ;  /* 0x000b9c0001067983 */ /* 0x002ee20000300800 */
[----:B------:R-:W-:-:S04]  /*557b0*/  UISETP.GT.AND UP1, UPT, UR16, 0x68, UPT ;  /* 0x000000681000788c */ /* 0x000fc8000bf24270 */
[----:B------:R-:W-:-:S04]  /*557c0*/  USEL UR12, URZ, 0x4, !UP1 ;  /* 0x000000043f0c7887 */ /* 0x000fc8000c800000 */
[----:B------:R-:W-:Y:S01]  /*557d0*/  USEL UR12, UR12, URZ, !UP0 ;  /* 0x0000003f0c0c7287 */ /* 0x000fe2000c000000 */
[----:B------:R-:W-:-:S05]  /*557e0*/  IADD3 R7, P0, R7, UR4, RZ ;  /* 0x0000000407077c10 */ /* 0x000fca000ff1e0ff */
[----:B------:R-:W-:Y:S01]  /*557f0*/  ISETP.NE.U32.AND P1, PT, RZ, UR12, PT ;  /* 0x0000000cff007c0c */ /* 0x000fe2000bf25070 */
[----:B------:R-:W-:Y:S01]  /*55800*/  IMAD.MOV.U32 R5, RZ, RZ, R174 ;  /* 0x000000ffff057224 */ /* 0x000fe200078e00ae */
[----:B------:R-:W-:Y:S11]  /*55810*/  STL [R1+0xb98], R7 ;  /* 0x000b980701007387 */ /* 0x000ff60000100800 */
[----:B------:R1:W-:Y:S02]  /*55820*/  LDGSTS.E [R2+0x18000], desc[UR8][R4.64], P1 ;  /* 0x1800000004027fae */ /* 0x0003e40008921848 */
[----:B-1----:R-:W-:-:S02]  /*55830*/  MOV R4, R7 ;  /* 0x0000000700047202 */ /* 0x002fc40000000f00 */
        /* <DEDUP_REMOVED lines=13> */
[----:B------:R-:W3:Y:S01]  /*55910*/  LDL.LU R174, [R1+0xbb8] ;  /* 0x000bb80001ae7983 */ /* 0x000ee20000300800 */
[----:B-1----:R-:W-:Y:S01]  /*55920*/  IMAD.MOV.U32 R5, RZ, RZ, R6 ;  /* 0x000000ffff057224 */ /* 0x002fe200078e0006 */
[----:B------:R-:W-:-:S02]  /*55930*/  MOV R4, R0 ;  /* 0x0000000000047202 */ /* 0x000fc40000000f00 */
[----:B------:R-:W3:Y:S04]  /*55940*/  LDL.LU R9, [R1+0xbbc] ;  /* 0x000bbc0001097983 */ /* 0x000ee80000300800 */
[----:B------:R-:W3:Y:S04]  /*55950*/  LDL.LU R7, [R1+0xbc0] ;  /* 0x000bc00001077983 */ /* 0x000ee80000300800 */
        /* <DEDUP_REMOVED lines=20> */
[----:B------:R1:W-:Y:S04]  /*55aa0*/  LDGSTS.E [R2+0x18008], desc[UR8][R4.64], P1 ;  /* 0x1800800004027fae */ /* 0x0003e80008921848 */
[----:B------:R-:W-:Y:S04]  /*55ab0*/  STL [R1+0xba8], R190 ;  /* 0x000ba8be01007387 */ /* 0x000fe80000100800 */
[----:B------:R-:W-:Y:S04]  /*55ac0*/  STL [R1+0xba4], R191 ;  /* 0x000ba4bf01007387 */ /* 0x000fe80000100800 */
[----:B------:R-:W-:Y:S04]  /*55ad0*/  STL [R1+0xbb0], R178 ;  /* 0x000bb0b201007387 */ /* 0x000fe80000100800 */
[----:B------:R-:W-:Y:S01]  /*55ae0*/  STL [R1+0xbac], R179 ;  /* 0x000bacb301007387 */ /* 0x000fe20000100800 */
[----:B---3--:R-:W-:-:S04]  /*55af0*/  IADD3 R174, P0, R174, UR4, RZ ;  /* 0x00000004aeae7c10 */ /* 0x008fc8000ff1e0ff */
[----:B------:R-:W-:Y:S02]  /*55b00*/  IADD3.X R175, R175, UR6, RZ, P0, !PT ;  /* 0x00000006afaf7c10 */ /* 0x000fe400087fe4ff */
[----:B-1----:R-:W-:-:S03]  /*55b10*/  MOV R4, R174 ;  /* 0x000000ae00047202 */ /* 0x002fc60000000f00 */
[----:B------:R-:W-:-:S05]  /*55b20*/  IMAD.MOV.U32 R5, RZ, RZ, R175 ;  /* 0x000000ffff057224 */ /* 0x000fca00078e00af */
[----:B------:R1:W-:Y:S01]  /*55b30*/  LDGSTS.E [R2+0x1c008], desc[UR8][R4.64], P1 ;  /* 0x1c00800004027fae */ /* 0x0003e20008921848 */
[----:B------:R-:W-:Y:S02]  /*55b40*/  IADD3 R7, P1, R7, UR4, RZ ;  /* 0x0000000407077c10 */ /* 0x000fe4000ff3e0ff */
[----:B--2---:R-:W-:Y:S02]  /*55b50*/  IADD3 R0, P2, R0, UR4, RZ ;  /* 0x0000000400007c10 */ /* 0x004fe4000ff5e0ff */
[----:B------:R-:W-:Y:S01]  /*55b60*/  IADD3.X R9, R9, UR6, RZ, P1, !PT ;  /* 0x0000000609097c10 */ /* 0x000fe20008ffe4ff */
[----:B------:R-:W-:Y:S01]  /*55b70*/  STL [R1+0xbb8], R174 ;  /* 0x000bb8ae01007387 */ /* 0x000fe20000100800 */
[----:B------:R-:W-:-:S03]  /*55b80*/  IADD3.X R6, R6, UR6, RZ, P2, !PT ;  /* 0x0000000606067c10 */ /* 0x000fc600097fe4ff */
[----:B------:R-:W-:Y:S04]  /*55b90*/  STL [R1+0xbb4], R175 ;  /* 0x000bb4af01007387 */ /* 0x000fe80000100800 */
[----:B------:R2:W-:Y:S01]  /*55ba0*/  STL [R1+0xbc0], R7 ;  /* 0x000bc00701007387 */ /* 0x0005e20000100800 */
[----:B-1----:R-:W-:-:S03]  /*55bb0*/  MOV R4, R7 ;  /* 0x0000000700047202 */ /* 0x002fc60000000f00 */
[----:B------:R1:W-:Y:S04]  /*55bc0*/  STL [R1+0xbbc], R9 ;  /* 0x000bbc0901007387 */ /* 0x0003e80000100800 */
[----:B------:R-:W-:Y:S04]  /*55bd0*/  STL [R1+0xbc8], R0 ;  /* 0x000bc80001007387 */ /* 0x000fe80000100800 */
[----:B------:R3:W-:Y:S04]  /*55be0*/  STL [R1+0xbc4], R6 ;  /* 0x000bc40601007387 */ /* 0x0007e80000100800 */
[----:B--2---:R-:W2:Y:S01]  /*55bf0*/  LDL.LU R7, [R1+0x600] ;  /* 0x0006000001077983 */ /* 0x004ea20000300800 */
[----:B------:R-:W-:Y:S01]  /*55c00*/  UISETP.GT.AND UP1, UPT, UR16, 0x6b, UPT ;  /* 0x0000006b1000788c */ /* 0x000fe2000bf24270 */
[----:B------:R-:W-:Y:S01]  /*55c10*/  IMAD.MOV.U32 R5, RZ, RZ, R9 ;  /* 0x000000ffff057224 */ /* 0x000fe200078e0009 */
[----:B------:R-:W-:Y:S01]  /*55c20*/  IADD3 R241, P1, R241, UR4, RZ ;  /* 0x00000004f1f17c10 */ /* 0x000fe2000ff3e0ff */
[----:B------:R-:W4:Y:S01]  /*55c30*/  LDL.LU R174, [R1+0x604] ;  /* 0x0006040001ae7983 */ /* 0x000f220000300800 */
[----:B------:R-:W-:-:S02]  /*55c40*/  USEL UR12, URZ, 0x4, !UP1 ;  /* 0x000000043f0c7887 */ /* 0x000fc4000c800000 */
[----:B------:R-:W-:Y:S01]  /*55c50*/  IADD3.X R240, R240, UR6, RZ, P1, !PT ;  /* 0x00000006f0f07c10 */ /* 0x000fe20008ffe4ff */
[----:B-1----:R-:W4:Y:S01]  /*55c60*/  LDL.LU R9, [R1+0x608] ;  /* 0x0006080001097983 */ /* 0x002f220000300800 */
[----:B------:R-:W-:-:S06]  /*55c70*/  USEL UR12, UR12, URZ, !UP0 ;  /* 0x0000003f0c0c7287 */ /* 0x000fcc000c000000 */
[----:B------:R-:W-:Y:S01]  /*55c80*/  ISETP.NE.U32.AND P0, PT, RZ, UR12, PT ;  /* 0x0000000cff007c0c */ /* 0x000fe2000bf05070 */
[----:B------:R-:W-:-:S04]  /*55c90*/  UISETP.GT.AND UP1, UPT, UR16, 0xc, UPT ;  /* 0x0000000c1000788c */ /* 0x000fc8000bf24270 */
[----:B------:R-:W-:-:S04]  /*55ca0*/  USEL UR12, URZ, 0x4, !UP1 ;  /* 0x000000043f0c7887 */ /* 0x000fc8000c800000 */
[----:B------:R-:W-:-:S04]  /*55cb0*/  USEL UR12, UR12, URZ, !UP0 ;  /* 0x0000003f0c0c7287 */ /* 0x000fc8000c000000 */
[----:B------:R1:W-:Y:S02]  /*55cc0*/  LDGSTS.E [R2+0x1800c], desc[UR8][R4.64], P0 ;  /* 0x1800c00004027fae */ /* 0x0003e40008121848 */
[----:B-1----:R-:W-:Y:S01]  /*55cd0*/  MOV R4, R0 ;  /* 0x0000000000047202 */ /* 0x002fe20000000f00 */
[----:B------:R-:W-:Y:S01]  /*55ce0*/  IMAD.MOV.U32 R5, RZ, RZ, R6 ;  /* 0x000000ffff057224 */ /* 0x000fe200078e0006 */
[----:B------:R-:W-:Y:S01]  /*55cf0*/  UISETP.GT.AND UP1, UPT, UR16, 0xd, UPT ;  /* 0x0000000d1000788c */ /* 0x000fe2000bf24270 */
[----:B------:R-:W-:Y:S01]  /*55d00*/  IADD3 R243, P1, R243, UR4, RZ ;  /* 0x00000004f3f37c10 */ /* 0x000fe2000ff3e0ff */
[----:B---3--:R-:W3:Y:S04]  /*55d10*/  LDL.LU R6, [R1+0x7cc] ;  /* 0x0007cc0001067983 */ /* 0x008ee80000300800 */
[----:B------:R1:W-:Y:S01]  /*55d20*/  LDGSTS.E [R2+0x1c00c], desc[UR8][R4.64], P0 ;  /* 0x1c00c00004027fae */ /* 0x0003e20008121848 */
[----:B------:R-:W-:Y:S01]  /*55d30*/  ISETP.NE.U32.AND P0, PT, RZ, UR12, PT ;  /* 0x0000000cff007c0c */ /* 0x000fe2000bf05070 */
[----:B------:R-:W-:Y:S01]  /*55d40*/  USEL UR12, URZ, 0x4, !UP1 ;  /* 0x000000043f0c7887 */ /* 0x000fe2000c800000 */
[----:B------:R-:W-:Y:S01]  /*55d50*/  IADD3.X R242, R242, UR6, RZ, P1, !PT ;  /* 0x00000006f2f27c10 */ /* 0x000fe20008ffe4ff */
[----:B------:R-:W3:Y:S01]  /*55d60*/  LDL.LU R0, [R1+0x7d0] ;  /* 0x0007d00001007983 */ /* 0x000ee20000300800 */
[----:B-1----:R-:W-:Y:S01]  /*55d70*/  LOP3.LUT R2, R3, 0x30, RZ, 0x3c, !PT ;  /* 0x0000003003027812 */ /* 0x002fe200078e3cff */
[----:B------:R-:W-:Y:S01]  /*55d80*/  IMAD.MOV.U32 R4, RZ, RZ, R241 ;  /* 0x000000ffff047224 */ /* 0x000fe200078e00f1 */
[----:B------:R-:W-:-:S02]  /*55d90*/  MOV R5, R240 ;  /* 0x000000f000057202 */ /* 0x000fc40000000f00 */
[----:B------:R-:W-:Y:S01]  /*55da0*/  IADD3 R2, R2, UR17, RZ ;  /* 0x0000001102027c10 */ /* 0x000fe2000fffe0ff */
[----:B------:R-:W-:-:S04]  /*55db0*/  USEL UR12, UR12, URZ, !UP0 ;  /* 0x0000003f0c0c7287 */ /* 0x000fc8000c000000 */
[----:B------:R1:W-:Y:S01]  /*55dc0*/  LDGSTS.E [R2], desc[UR8][R4.64], P0 ;  /* 0x0000000004027fae */ /* 0x0003e20008121848 */
[----:B------:R-:W-:Y:S01]  /*55dd0*/  UISETP.GT.AND UP1, UPT, UR16, 0xe, UPT ;  /* 0x0000000e1000788c */ /* 0x000fe2000bf24270 */
[----:B------:R-:W-:Y:S01]  /*55de0*/  IADD3 R245, P1, R245, UR4, RZ ;  /* 0x00000004f5f57c10 */ /* 0x000fe2000ff3e0ff */
[----:B-1----:R-:W-:Y:S01]  /*55df0*/  IMAD.MOV.U32 R4, RZ, RZ, R243 ;  /* 0x000000ffff047224 */ /* 0x002fe200078e00f3 */
[----:B------:R-:W-:-:S05]  /*55e00*/  MOV R5, R242 ;  /* 0x000000f200057202 */ /* 0x000fca0000000f00 */
[----:B------:R1:W-:Y:S01]  /*55e10*/  LDGSTS.E [R2+0x4000], desc[UR8][R4.64], P0 ;  /* 0x0400000004027fae */ /* 0x0003e20008121848 */
[----:B------:R-:W-:Y:S01]  /*55e20*/  ISETP.NE.U32.AND P0, PT, RZ, UR12, PT ;  /* 0x0000000cff007c0c */ /* 0x000fe2000bf05070 */
[----:B------:R-:W-:Y:S01]  /*55e30*/  USEL UR12, URZ, 0x4, !UP1 ;  /* 0x000000043f0c7887 */ /* 0x000fe2000c800000 */
[----:B------:R-:W-:Y:S02]  /*55e40*/  IADD3.X R244, R244, UR6, RZ, P1, !PT ;  /* 0x00000006f4f47c10 */ /* 0x000fe40008ffe4ff */
[----:B------:R-:W-:Y:S01]  /*55e50*/  IADD3 R247, P2, R247, UR4, RZ ;  /* 0x00000004f7f77c10 */ /* 0x000fe2000ff5e0ff */
[----:B------:R-:W-:-:S03]  /*55e60*/  USEL UR12, UR12, URZ, !UP0 ;  /* 0x0000003f0c0c7287 */ /* 0x000fc6000c000000 */
[----:B------:R-:W-:Y:S01]  /*55e70*/  IADD3.X R246, R246, UR6, RZ, P2, !PT ;  /* 0x00000006f6f67c10 */ /* 0x000fe200097fe4ff */
[----:B-1----:R-:W-:Y:S01]  /*55e80*/  IMAD.MOV.U32 R4, RZ, RZ, R245 ;  /* 0x000000ffff047224 */ /* 0x002fe200078e00f5 */
[----:B------:R-:W-:Y:S02]  /*55e90*/  MOV R5, R244 ;  /* 0x000000f400057202 */ /* 0x000fe40000000f00 */
[----:B------:R-:W-:Y:S02]  /*55ea0*/  ISETP.NE.U32.AND P1, PT, RZ, UR12, PT ;  /* 0x0000000cff007c0c */ /* 0x000fe4000bf25070 */
[----:B------:R-:W-:Y:S01]  /*55eb0*/  IADD3 R249, P3, R249, UR4, RZ ;  /* 0x00000004f9f97c10 */ /* 0x000fe2000ff7e0ff */
[----:B------:R1:W-:Y:S03]  /*55ec0*/  LDGSTS.E [R2+0x4], desc[UR8][R4.64], P0 ;  /* 0x0000400004027fae */ /* 0x0003e60008121848 */
[----:B------:R-:W-:Y:S01]  /*55ed0*/  IADD3.X R248, R248, UR6, RZ, P3, !PT ;  /* 0x00000006f8f87c10 */ /* 0x000fe20009ffe4ff */
[----:B-1----:R-:W-:Y:S01]  /*55ee0*/  IMAD.MOV.U32 R4, RZ, RZ, R247 ;  /* 0x000000ffff047224 */ /* 0x002fe200078e00f7 */
[----:B------:R-:W-:-:S05]  /*55ef0*/  MOV R5, R246 ;  /* 0x000000f600057202 */ /* 0x000fca0000000f00 */
[----:B------:R1:W-:Y:S01]  /*55f00*/  LDGSTS.E [R2+0x4004], desc[UR8][R4.64], P0 ;  /* 0x0400400004027fae */ /* 0x0003e20008121848 */
[----:B------:R-:W-:-:S04]  /*55f10*/  IADD3 R251, P0, R251, UR4, RZ ;  /* 0x00000004fbfb7c10 */ /* 0x000fc8000ff1e0ff */
[----:B------:R-:W-:Y:S01]  /*55f20*/  IADD3.X R250, R250, UR6, RZ, P0, !PT ;  /* 0x00000006fafa7c10 */ /* 0x000fe200087fe4ff */
[----:B-1----:R-:W-:Y:S01]  /*55f30*/  IMAD.MOV.U32 R4, RZ, RZ, R249 ;  /* 0x000000ffff047224 */ /* 0x002fe200078e00f9 */
[----:B------:R-:W-:-:S05]  /*55f40*/  MOV R5, R248 ;  /* 0x000000f800057202 */ /* 0x000fca0000000f00 */
[----:B------:R1:W-:Y:S02]  /*55f50*/  LDGSTS.E [R2+0x8], desc[UR8][R4.64], P1 ;  /* 0x0000800004027fae */ /* 0x0003e40008921848 */
[----:B-1----:R-:W-:Y:S01]  /*55f60*/  IMAD.MOV.U32 R4, RZ, RZ, R251 ;  /* 0x000000ffff047224 */ /* 0x002fe200078e00fb */
[----:B------:R-:W-:-:S05]  /*55f70*/  MOV R5, R250 ;  /* 0x000000fa00057202 */ /* 0x000fca0000000f00 */
[----:B------:R1:W-:Y:S01]  /*55f80*/  LDGSTS.E [R2+0x4008], desc[UR8][R4.64], P1 ;  /* 0x0400800004027fae */ /* 0x0003e20008921848 */
[----:B--2---:R-:W-:-:S05]  /*55f90*/  IADD3 R7, P1, R7, UR4, RZ ;  /* 0x0000000407077c10 */ /* 0x004fca000ff3e0ff */
[----:B------:R2:W-:Y:S01]  /*55fa0*/  STL [R1+0x600], R7 ;  /* 0x0006000701007387 */ /* 0x0005e20000100800 */
[----:B-1----:R-:W-:-:S03]  /*55fb0*/  IMAD.MOV.U32 R4, RZ, RZ, R7 ;  /* 0x000000ffff047224 */ /* 0x002fc600078e0007 */
[----:B------:R-:W3:Y:S04]  /*55fc0*/  LDL.LU R175, [R1+0x7d4] ;  /* 0x0007d40001af7983 */ /* 0x000ee80000300800 */
[----:B--2---:R-:W2:Y:S01]  /*55fd0*/  LDL.LU R7, [R1+0x7d8] ;  /* 0x0007d80001077983 */ /* 0x004ea20000300800 */
[----:B------:R-:W-:-:S04]  /*55fe0*/  UISETP.GT.AND UP1, UPT, UR16, 0xf, UPT ;  /* 0x0000000f1000788c */ /* 0x000fc8000bf24270 */
[----:B------:R-:W-:-:S04]  /*55ff0*/  USEL UR12, URZ, 0x4, !UP1 ;  /* 0x000000043f0c7887 */ /* 0x000fc8000c800000 */
[----:B------:R-:W-:Y:S01]  /*56000*/  USEL UR12, UR12, URZ, !UP0 ;  /* 0x0000003f0c0c7287 */ /* 0x000fe2000c000000 */
[----:B------:R-:W-:-:S05]  /*56010*/  IADD3.X R252, R252, UR6, RZ, P1, !PT ;  /* 0x00000006fcfc7c10 */ /* 0x000fca0008ffe4ff */
[----:B------:R-:W-:Y:S02]  /*56020*/  ISETP.NE.U32.AND P0, PT, RZ, UR12, PT ;  /* 0x0000000cff007c0c */ /* 0x000fe4000bf05070 */
[----:B----4-:R-:W-:Y:S01]  /*56030*/  IADD3 R9, P2, R9, UR4, RZ ;  /* 0x0000000409097c10 */ /* 0x010fe2000ff5e0ff */
[----:B------:R-:W-:Y:S01]  /*56040*/  UISETP.GT.AND UP1, UPT, UR16, 0x2c, UPT ;  /* 0x0000002c1000788c */ /* 0x000fe2000bf24270 */
[----:B------:R-:W-:Y:S02]  /*56050*/  MOV R5, R252 ;  /* 0x000000fc00057202 */ /* 0x000fe40000000f00 */
[----:B------:R-:W-:Y:S01]  /*56060*/  IADD3.X R174, R174, UR6, RZ, P2, !PT ;  /* 0x00000006aeae7c10 */ /* 0x000fe200097fe4ff */
[----:B------:R-:W-:Y:S01]  /*56070*/  USEL UR12, URZ, 0x4, !UP1 ;  /* 0x000000043f0c7887 */ /* 0x000fe2000c800000 */
[----:B------:R1:W-:Y:S03]  /*56080*/  STL [R1+0x608], R9 ;  /* 0x0006080901007387 */ /* 0x0003e60000100800 */
[----:B------:R-:W-:Y:S01]  /*56090*/  USEL UR12, UR12, URZ, !UP0 ;  /* 0x0000003f0c0c7287 */ /* 0x000fe2000c000000 */
[----:B------:R4:W-:Y:S04]  /*560a0*/  STL [R1+0x604], R174 ;  /* 0x000604ae01007387 */ /* 0x0009e80000100800 */
[----:B------:R1:W-:Y:S01]  /*560b0*/  LDGSTS.E [R2+0xc], desc[UR8][R4.64], P0 ;  /* 0x0000c00004027fae */ /* 0x0003e20008121848 */
[----:B---3--:R-:W-:-:S04]  /*560c0*/  IADD3 R0, P3, R0, UR4, RZ ;  /* 0x0000000400007c10 */ /* 0x008fc8000ff7e0ff */
[----:B------:R-:W-:Y:S01]  /*560d0*/  IADD3.X R6, R6, UR6, RZ, P3, !PT ;  /* 0x0000000606067c10 */ /* 0x000fe20009ffe4ff */
[----:B------:R-:W-:Y:S01]  /*560e0*/  STL [R1+0x7d0], R0 ;  /* 0x0007d00001007387 */ /* 0x000fe20000100800 */
[----:B-1----:R-:W-:-:S03]  /*560f0*/  IMAD.MOV.U32 R4, RZ, RZ, R9 ;  /* 0x000000ffff047224 */ /* 0x002fc600078e0009 */
[----:B------:R-:W3:Y:S01]  /*56100*/  LDL.LU R9, [R1+0x7e0] ;  /* 0x0007e00001097983 */ /* 0x000ee20000300800 */
[----:B------:R-:W-:-:S03]  /*56110*/  MOV R5, R174 ;  /* 0x000000ae00057202 */ /* 0x000fc60000000f00 */
[----:B------:R1:W-:Y:S01]  /*56120*/  STL [R1+0x7cc], R6 ;  /* 0x0007cc0601007387 */ /* 0x0003e20000100800 */
[----:B------:R-:W-:-:S03]  /*56130*/  ISETP.NE.U32.AND P1, PT, RZ, UR12, PT ;  /* 0x0000000cff007c0c */ /* 0x000fc6000bf25070 */
[----:B----4-:R-:W4:Y:S04]  /*56140*/  LDL.LU R174, [R1+0x7dc] ;  /* 0x0007dc0001ae7983 */ /* 0x010f280000300800 */
[----:B------:R1:W-:Y:S02]  /*56150*/  LDGSTS.E [R2+0x400c], desc[UR8][R4.64], P0 ;  /* 0x0400c00004027fae */ /* 0x0003e40008121848 */
[----:B-1----:R-:W-:Y:S01]  /*56160*/  IMAD.MOV.U32 R4, RZ, RZ, R0 ;  /* 0x000000ffff047224 */ /* 0x002fe200078e0000 */
[----:B------:R-:W-:Y:S02]  /*56170*/  MOV R5, R6 ;  /* 0x0000000600057202 */ /* 0x000fe40000000f00 */
[----:B------:R-:W4:Y:S04]  /*56180*/  LDL.LU R6, [R1+0x7e8] ;  /* 0x0007e80001067983 */ /* 0x000f280000300800 */
[----:B------:R-:W4:Y:S04]  /*56190*/  LDL.LU R0, [R1+0x7f0] ;  /* 0x0007f00001007983 */ /* 0x000f280000300800 */
[----:B------:R1:W-:Y:S01]  /*561a0*/  LDGSTS.E [R2+0x8000], desc[UR8][R4.64], P1 ;  /* 0x0800000004027fae */ /* 0x0003e20008921848 */
[----:B--2---:R-:W-:-:S04]  /*561b0*/  IADD3 R7, P0, R7, UR4, RZ ;  /* 0x0000000407077c10 */ /* 0x004fc8000ff1e0ff */
[----:B------:R-:W-:Y:S01]  /*561c0*/  IADD3.X R175, R175, UR6, RZ, P0, !PT ;  /* 0x00000006afaf7c10 */ /* 0x000fe200087fe4ff */
[----:B------:R-:W-:Y:S03]  /*561d0*/  STL [R1+0x7d8], R7 ;  /* 0x0007d80701007387 */ /* 0x000fe60000100800 */
[----:B-1----:R-:W-:Y:S01]  /*561e0*/  MOV R5, R175 ;  /* 0x000000af00057202 */ /* 0x002fe20000000f00 */
[----:B------:R1:W-:Y:S01]  /*561f0*/  STL [R1+0x7d4], R175 ;  /* 0x0007d4af01007387 */ /* 0x0003e20000100800 */
[----:B------:R-:W-:Y:S01]  /*56200*/  IMAD.MOV.U32 R4, RZ, RZ, R7 ;  /* 0x000000ffff047224 */ /* 0x000fe200078e0007 */
[----:B------:R-:W-:-:S04]  /*56210*/  UISETP.GT.AND UP1, UPT, UR16, 0x2d, UPT ;  /* 0x0000002d1000788c */ /* 0x000fc8000bf24270 */
[----:B------:R2:W-:Y:S04]  /*56220*/  LDGSTS.E [R2+0xc000], desc[UR8][R4.64], P1 ;  /* 0x0c00000004027fae */ /* 0x0005e80008921848 */
[----:B-1----:R-:W2:Y:S04]  /*56230*/  LDL.LU R175, [R1+0x7e4] ;  /* 0x0007e40001af7983 */ /* 0x002ea80000300800 */
[----:B------:R-:W2:Y:S01]  /*56240*/  LDL.LU R7, [R1+0x7ec] ;  /* 0x0007ec0001077983 */ /* 0x000ea20000300800 */
[----:B------:R-:W-:-:S04]  /*56250*/  USEL UR12, URZ, 0x4, !UP1 ;  /* 0x000000043f0c7887 */ /* 0x000fc8000c800000 */
[----:B------:R-:W-:-:S06]  /*56260*/  USEL UR12, UR12, URZ, !UP0 ;  /* 0x0000003f0c0c7287 */ /* 0x000fcc000c000000 */
[----:B------:R-:W-:Y:S02]  /*56270*/  ISETP.NE.U32.AND P0, PT, RZ, UR12, PT ;  /* 0x0000000cff007c0c */ /* 0x000fe4000bf05070 */
[----:B---3--:R-:W-:-:S04]  /*56280*/  IADD3 R9, P1, R9, UR4, RZ ;  /* 0x0000000409097c10 */ /* 0x008fc8000ff3e0ff */
[----:B----4-:R-:W-:Y:S01]  /*56290*/  IADD3.X R174, R174, UR6, RZ, P1, !PT ;  /* 0x00000006aeae7c10 */ /* 0x010fe20008ffe4ff */
[----:B------:R-:W-:Y:S01]  /*562a0*/  STL [R1+0x7e0], R9 ;  /* 0x0007e00901007387 */ /* 0x000fe20000100800 */
[----:B--2---:R-:W-:Y:S02]  /*562b0*/  IMAD.MOV.U32 R4, RZ, RZ, R9 ;  /* 0x000000ffff047224 */ /* 0x004fe400078e0009 */
[----:B------:R-:W-:Y:S01]  /*562c0*/  MOV R5, R174 ;  /* 0x000000ae00057202 */ /* 0x000fe20000000f00 */
[----:B------:R1:W-:Y:S04]  /*562d0*/  STL [R1+0x7dc], R174 ;  /* 0x0007dcae01007387 */ /* 0x0003e80000100800 */
[----:B------:R2:W-:Y:S04]  /*562e0*/  LDGSTS.E [R2+0x8004], desc[UR8][R4.64], P0 ;  /* 0x0800400004027fae */ /* 0x0005e80008121848 */
[----:B-1----:R-:W3:Y:S04]  /*562f0*/  LDL.LU R174, [R1+0x7f4] ;  /* 0x0007f40001ae7983 */ /* 0x002ee80000300800 */
[----:B------:R-:W4:Y:S01]  /*56300*/  LDL.LU R9, [R1+0x7f8] ;  /* 0x0007f80001097983 */ /* 0x000f220000300800 */
[----:B------:R-:W-:-:S02]  /*56310*/  IADD3 R6, P2, R6, UR4, RZ ;  /* 0x0000000406067c10 */ /* 0x000fc4000ff5e0ff */
        /* <DEDUP_REMOVED lines=21> */
[----:B----4-:R-:W-:-:S04]  /*56470*/  IADD3 R9, P0, R9, UR4, RZ ;  /* 0x0000000409097c10 */ /* 0x010fc8000ff1e0ff */
[----:B---3--:R-:W-:Y:S01]  /*56480*/  IADD3.X R174, R174, UR6, RZ, P0, !PT ;  /* 0x00000006aeae7c10 */ /* 0x008fe200087fe4ff */
[----:B------:R-:W-:Y:S01]  /*56490*/  STL [R1+0x7f8], R9 ;  /* 0x0007f80901007387 */ /* 0x000fe20000100800 */
[----:B-1----:R-:W-:Y:S02]  /*564a0*/  IMAD.MOV.U32 R4, RZ, RZ, R9 ;  /* 0x000000ffff047224 */ /* 0x002fe400078e0009 */
[----:B------:R-:W-:Y:S01]  /*564b0*/  MOV R5, R174 ;  /* 0x000000ae00057202 */ /* 0x000fe20000000f00 */
[----:B------:R1:W-:Y:S04]  /*564c0*/  STL [R1+0x7f4], R174 ;  /* 0x0007f4ae01007387 */ /* 0x0003e80000100800 */
[----:B------:R3:W-:Y:S04]  /*564d0*/  LDGSTS.E [R2+0xc008], desc[UR8][R4.64], P1 ;  /* 0x0c00800004027fae */ /* 0x0007e80008921848 */
[----:B-1----:R-:W4:Y:S04]  /*564e0*/  LDL.LU R174, [R1+0x804] ;  /* 0x0008040001ae7983 */ /* 0x002f280000300800 */
[----:B------:R-:W4:Y:S01]  /*564f0*/  LDL.LU R9, [R1+0x9cc] ;  /* 0x0009cc0001097983 */ /* 0x000f220000300800 */
[----:B------:R-:W-:-:S04]  /*56500*/  IADD3 R6, P1, R6, UR4, RZ ;  /* 0x0000000406067c10 */ /* 0x000fc8000ff3e0ff */
        /* <DEDUP_REMOVED lines=17> */
[----:B------:R1:W-:Y:S01]  /*56620*/  LDGSTS.E [R2+0x800c], desc[UR8][R4.64], P0 ;  /* 0x0800c00004027fae */ /* 0x0003e20008121848 */
[----:B----4-:R-:W-:Y:S02]  /*56630*/  IADD3.X R174, R174, UR6, RZ, P2, !PT ;  /* 0x00000006aeae7c10 */ /* 0x010fe400097fe4ff */
[----:B------:R-:W-:-:S03]  /*56640*/  IADD3.X R9, R9, UR6, RZ, P3, !PT ;  /* 0x0000000609097c10 */ /* 0x000fc60009ffe4ff */
[----:B------:R4:W-:Y:S01]  /*56650*/  STL [R1+0x804], R174 ;  /* 0x000804ae01007387 */ /* 0x0009e20000100800 */
[----:B-1----:R-:W-:-:S03]  /*56660*/  IMAD.MOV.U32 R4, RZ, RZ, R7 ;  /* 0x000000ffff047224 */ /* 0x002fc600078e0007 */
[----:B------:R-:W-:Y:S01]  /*56670*/  STL [R1+0x9d0], R0 ;  /* 0x0009d00001007387 */ /* 0x000fe20000100800 */
[----:B------:R-:W-:-:S03]  /*56680*/  MOV R5, R174 ;  /* 0x000000ae00057202 */ /* 0x000fc60000000f00 */
[----:B------:R-:W2:Y:S01]  /*56690*/  LDL.LU R7, [R1+0x9e0] ;  /* 0x0009e00001077983 */ /* 0x000ea20000300800 */
[----:B------:R-:W-:-:S03]  /*566a0*/  ISETP.NE.U32.AND P1, PT, RZ, UR12, PT ;  /* 0x0000000cff007c0c */ /* 0x000fc6000bf25070 */
[----:B------:R1:W-:Y:S04]  /*566b0*/  STL [R1+0x9cc], R9 ;  /* 0x0009cc0901007387 */ /* 0x0003e80000100800 */
[----:B----4-:R-:W4:Y:S04]  /*566c0*/  LDL.LU R174, [R1+0x9dc] ;  /* 0x0009dc0001ae7983 */ /* 0x010f280000300800 */
[----:B------:R1:W-:Y:S02]  /*566d0*/  LDGSTS.E [R2+0xc00c], desc[UR8][R4.64], P0 ;  /* 0x0c00c00004027fae */ /* 0x0003e40008121848 */
[----:B-1----:R-:W-:Y:S01]  /*566e0*/  IMAD.MOV.U32 R4, RZ, RZ, R0 ;  /* 0x000000ffff047224 */ /* 0x002fe200078e0000 */
[----:B------:R-:W-:-:S02]  /*566f0*/  MOV R5, R9 ;  /* 0x0000000900057202 */ /* 0x000fc40000000f00 */
[----:B------:R-:W4:Y:S04]  /*56700*/  LDL.LU R9, [R1+0x9e8] ;  /* 0x0009e80001097983 */ /* 0x000f280000300800 */
[----:B------:R-:W4:Y:S04]  /*56710*/  LDL.LU R0, [R1+0x9f0] ;  /* 0x0009f00001007983 */ /* 0x000f280000300800 */
[----:B------:R1:W-:Y:S01]  /*56720*/  LDGSTS.E [R2+0x10000], desc[UR8][R4.64], P1 ;  /* 0x1000000004027fae */ /* 0x0003e20008921848 */
[----:B---3--:R-:W-:-:S04]  /*56730*/  IADD3 R6, P0, R6, UR4, RZ ;  /* 0x0000000406067c10 */ /* 0x008fc8000ff1e0ff */
[----:B--2---:R-:W-:Y:S01]  /*56740*/  IADD3.X R175, R175, UR6, RZ, P0, !PT ;  /* 0x00000006afaf7c10 */ /* 0x004fe200087fe4ff */
[----:B------:R-:W-:Y:S01]  /*56750*/  STL [R1+0x9d8], R6 ;  /* 0x0009d80601007387 */ /* 0x000fe20000100800 */
[----:B-1----:R-:W-:Y:S02]  /*56760*/  IMAD.MOV.U32 R4, RZ, RZ, R6 ;  /* 0x000000ffff047224 */ /* 0x002fe400078e0006 */
[----:B------:R-:W-:Y:S01]  /*56770*/  MOV R5, R175 ;  /* 0x000000af00057202 */ /* 0x000fe20000000f00 */
[----:B------:R1:W-:Y:S01]  /*56780*/  STL [R1+0x9d4], R175 ;  /* 0x0009d4af01007387 */ /* 0x0003e20000100800 */
[----:B------:R-:W-:-:S03]  /*56790*/  UISETP.GT.AND UP1, UPT, UR16, 0x4d, UPT ;  /* 0x0000004d1000788c */ /* 0x000fc6000bf24270 */
[----:B------:R2:W-:Y:S04]  /*567a0*/  LDGSTS.E [R2+0x14000], desc[UR8][R4.64], P1 ;  /* 0x1400000004027fae */ /* 0x0005e80008921848 */
[----:B-1----:R-:W3:Y:S04]  /*567b0*/  LDL.LU R175, [R1+0x9e4] ;  /* 0x0009e40001af7983 */ /* 0x002ee80000300800 */
[----:B------:R-:W3:Y:S01]  /*567c0*/  LDL.LU R6, [R1+0x9ec] ;  /* 0x0009ec0001067983 */ /* 0x000ee20000300800 */
[----:B------:R-:W-:-:S04]  /*567d0*/  USEL UR12, URZ, 0x4, !UP1 ;  /* 0x000000043f0c7887 */ /* 0x000fc8000c800000 */
[----:B------:R-:W-:Y:S01]  /*567e0*/  USEL UR12, UR12, URZ, !UP0 ;  /* 0x0000003f0c0c7287 */ /* 0x000fe2000c000000 */
[----:B------:R-:W-:-:S04]  /*567f0*/  IADD3 R7, P1, R7, UR4, RZ ;  /* 0x0000000407077c10 */ /* 0x000fc8000ff3e0ff */
[----:B----4-:R-:W-:Y:S01]  /*56800*/  IADD3.X R174, R174, UR6, RZ, P1, !PT ;  /* 0x00000006aeae7c10 */ /* 0x010fe20008ffe4ff */
[----:B------:R-:W-:Y:S01]  /*56810*/  STL [R1+0x9e0], R7 ;  /* 0x0009e00701007387 */ /* 0x000fe20000100800 */
[----:B--2---:R-:W-:Y:S02]  /*56820*/  IMAD.MOV.U32 R4, RZ, RZ, R7 ;  /* 0x000000ffff047224 */ /* 0x004fe400078e0007 */
[----:B------:R-:W-:Y:S01]  /*56830*/  MOV R5, R174 ;  /* 0x000000ae00057202 */ /* 0x000fe20000000f00 */
[----:B------:R1:W-:Y:S01]  /*56840*/  STL [R1+0x9dc], R174 ;  /* 0x0009dcae01007387 */ /* 0x0003e20000100800 */
[----:B------:R-:W-:-:S03]  /*56850*/  ISETP.NE.U32.AND P0, PT, RZ, UR12, PT ;  /* 0x0000000cff007c0c */ /* 0x000fc6000bf05070 */
[----:B-1----:R-:W2:Y:S04]  /*56860*/  LDL.LU R174, [R1+0x9f4] ;  /* 0x0009f40001ae7983 */ /* 0x002ea80000300800 */
[----:B------:R-:W4:Y:S01]  /*56870*/  LDL.LU R7, [R1+0x9f8] ;  /* 0x0009f80001077983 */ /* 0x000f220000300800 */
[----:B------:R-:W-:Y:S02]  /*56880*/  IADD3 R9, P2, R9, UR4, RZ ;  /* 0x0000000409097c10 */ /* 0x000fe4000ff5e0ff */
[----:B------:R-:W-:-:S03]  /*56890*/  IADD3 R0, P3, R0, UR4, RZ ;  /* 0x0000000400007c10 */ /* 0x000fc6000ff7e0ff */
[----:B------:R1:W-:Y:S04]  /*568a0*/  LDGSTS.E [R2+0x10004], desc[UR8][R4.64], P0 ;  /* 0x1000400004027fae */ /* 0x0003e80008121848 */
[----:B------:R3:W-:Y:S01]  /*568b0*/  STL [R1+0x9e8], R9 ;  /* 0x0009e80901007387 */ /* 0x0007e20000100800 */
[----:B-1----:R-:W-:Y:S01]  /*568c0*/  IMAD.MOV.U32 R4, RZ, RZ, R9 ;  /* 0x000000ffff047224 */ /* 0x002fe200078e0009 */
[----:B---3--:R-:W-:Y:S02]  /*568d0*/  IADD3.X R175, R175, UR6, RZ, P2, !PT ;  /* 0x00000006afaf7c10 */ /* 0x008fe400097fe4ff */
[----:B------:R-:W-:-:S03]  /*568e0*/  IADD3.X R6, R6, UR6, RZ, P3, !PT ;  /* 0x0000000606067c10 */ /* 0x000fc60009ffe4ff */
[----:B------:R-:W-:Y:S04]  /*568f0*/  STL [R1+0x9e4], R175 ;  /* 0x0009e4af01007387 */ /* 0x000fe80000100800 */
[----:B------:R1:W-:Y:S04]  /*56900*/  STL [R1+0x9f0], R0 ;  /* 0x0009f00001007387 */ /* 0x0003e80000100800 */
[----:B------:R3:W-:Y:S04]  /*56910*/  STL [R1+0x9ec], R6 ;  /* 0x0009ec0601007387 */ /* 0x0007e80000100800 */
[----:B------:R-:W2:Y:S04]  /*56920*/  LDL.LU R178, [R1+0x9fc] ;  /* 0x0009fc0001b27983 */ /* 0x000ea80000300800 */
[----:B------:R-:W2:Y:S01]  /*56930*/  LDL.LU R9, [R1+0xa00] ;  /* 0x000a000001097983 */ /* 0x000ea20000300800 */
[----:B------:R-:W-:-:S04]  /*56940*/  UISETP.GT.AND UP1, UPT, UR16, 0x4e, UPT ;  /* 0x0000004e1000788c */ /* 0x000fc8000bf24270 */
[----:B------:R-:W-:Y:S01]  /*56950*/  USEL UR12, URZ, 0x4, !UP1 ;  /* 0x000000043f0c7887 */ /* 0x000fe2000c800000 */
[----:B------:R-:W-:-:S03]  /*56960*/  MOV R5, R175 ;  /* 0x000000af00057202 */ /* 0x000fc60000000f00 */
[----:B------:R-:W-:Y:S02]  /*56970*/  USEL UR12, UR12, URZ, !UP0 ;  /* 0x0000003f0c0c7287 */ /* 0x000fe4000c000000 */
[----:B------:R1:W-:Y:S04]  /*56980*/  LDGSTS.E [R2+0x14004], desc[UR8][R4.64], P0 ;  /* 0x1400400004027fae */ /* 0x0003e80008121848 */
[----:B------:R-:W-:Y:S01]  /*56990*/  ISETP.NE.U32.AND P1, PT, RZ, UR12, PT ;  /* 0x0000000cff007c0c */ /* 0x000fe2000bf25070 */
[----:B-1----:R-:W-:Y:S01]  /*569a0*/  IMAD.MOV.U32 R4, RZ, RZ, R0 ;  /* 0x000000ffff047224 */ /* 0x002fe200078e0000 */
[----:B------:R-:W-:Y:S01]  /*569b0*/  MOV R5, R6 ;  /* 0x0000000600057202 */ /* 0x000fe20000000f00 */
[----:B------:R-:W2:Y:S04]  /*569c0*/  LDL.LU R0, [R1+0xa08] ;  /* 0x000a080001007983 */ /* 0x000ea80000300800 */
[----:B---3--:R-:W3:Y:S01]  /*569d0*/  LDL.LU R6, [R1+0xbd0] ;  /* 0x000bd00001067983 */ /* 0x008ee20000300800 */
[----:B----4-:R-:W-:-:S05]  /*569e0*/  IADD3 R7, P0, R7, UR4, RZ ;  /* 0x0000000407077c10 */ /* 0x010fca000ff1e0ff */
[----:B------:R1:W-:Y:S01]  /*569f0*/  LDGSTS.E [R2+0x10008], desc[UR8][R4.64], P1 ;  /* 0x1000800004027fae */ /* 0x0003e20008921848 */
[----:B--2---:R-:W-:-:S03]  /*56a00*/  IADD3.X R174, R174, UR6, RZ, P0, !PT ;  /* 0x00000006aeae7c10 */ /* 0x004fc600087fe4ff */
[----:B------:R-:W-:Y:S04]  /*56a10*/  STL [R1+0x9f8], R7 ;  /* 0x0009f80701007387 */ /* 0x000fe80000100800 */
[----:B------:R2:W-:Y:S04]  /*56a20*/  STL [R1+0x9f4], R174 ;  /* 0x0009f4ae01007387 */ /* 0x0005e80000100800 */
[----:B------:R-:W4:Y:S01]  /*56a30*/  LDL.LU R175, [R1+0xa04] ;  /* 0x000a040001af7983 */ /* 0x000f220000300800 */
[----:B-1----:R-:W-:Y:S01]  /*56a40*/  IMAD.MOV.U32 R4, RZ, RZ, R7 ;  /* 0x000000ffff047224 */ /* 0x002fe200078e0007 */
[----:B------:R-:W-:-:S02]  /*56a50*/  MOV R5, R174 ;  /* 0x000000ae00057202 */ /* 0x000fc40000000f00 */
[----:B--2---:R-:W2:Y:S04]  /*56a60*/  LDL.LU R174, [R1+0xbcc] ;  /* 0x000bcc0001ae7983 */ /* 0x004ea80000300800 */
[----:B------:R1:W-:Y:S04]  /*56a70*/  LDGSTS.E [R2+0x14008], desc[UR8][R4.64], P1 ;  /* 0x1400800004027fae */ /* 0x0003e80008921848 */
[----:B------:R-:W2:Y:S01]  /*56a80*/  LDL.LU R7, [R1+0xbd8] ;  /* 0x000bd80001077983 */ /* 0x000ea20000300800 */
[----:B------:R-:W-:-:S04]  /*56a90*/  IADD3 R9, P1, R9, UR4, RZ ;  /* 0x0000000409097c10 */ /* 0x000fc8000ff3e0ff */
[----:B------:R-:W-:Y:S01]  /*56aa0*/  IADD3.X R178, R178, UR6, RZ, P1, !PT ;  /* 0x00000006b2b27c10 */ /* 0x000fe20008ffe4ff */
[----:B------:R1:W-:Y:S02]  /*56ab0*/  STL [R1+0xa00], R9 ;  /* 0x000a000901007387 */ /* 0x0003e40000100800 */
[----:B-1----:R-:W-:Y:S02]  /*56ac0*/  IMAD.MOV.U32 R4, RZ, RZ, R9 ;  /* 0x000000ffff047224 */ /* 0x002fe400078e0009 */
[----:B------:R-:W-:Y:S04]  /*56ad0*/  STL [R1+0x9fc], R178 ;  /* 0x0009fcb201007387 */ /* 0x000fe80000100800 */
[----:B------:R-:W2:Y:S01]  /*56ae0*/  LDL.LU R9, [R1+0xbd4] ;  /* 0x000bd40001097983 */ /* 0x000ea20000300800 */
[----:B------:R-:W-:-:S04]  /*56af0*/  UISETP.GT.AND UP1, UPT, UR16, 0x4f, UPT ;  /* 0x0000004f1000788c */ /* 0x000fc8000bf24270 */
[----:B------:R-:W-:-:S04]  /*56b00*/  USEL UR12, URZ, 0x4, !UP1 ;  /* 0x000000043f0c7887 */ /* 0x000fc8000c800000 */
[----:B------:R-:W-:-:S06]  /*56b10*/  USEL UR12, UR12, URZ, !UP0 ;  /* 0x0000003f0c0c7287 */ /* 0x000fcc000c000000 */
[----:B------:R-:W-:Y:S01]  /*56b20*/  ISETP.NE.U32.AND P0, PT, RZ, UR12, PT ;  /* 0x0000000cff007c0c */ /* 0x000fe2000bf05070 */
[----:B------:R-:W-:Y:S01]  /*56b30*/  UISETP.GT.AND UP1, UPT, UR16, 0x6c, UPT ;  /* 0x0000006c1000788c */ /* 0x000fe2000bf24270 */
[----:B------:R-:W-:Y:S02]  /*56b40*/  IADD3 R0, P2, R0, UR4, RZ ;  /* 0x0000000400007c10 */ /* 0x000fe4000ff5e0ff */
[----:B------:R-:W-:Y:S01]  /*56b50*/  MOV R5, R178 ;  /* 0x000000b200057202 */ /* 0x000fe20000000f00 */
[----:B------:R-:W-:Y:S01]  /*56b60*/  USEL UR12, URZ, 0x4, !UP1 ;  /* 0x000000043f0c7887 */ /* 0x000fe2000c800000 */
[----:B---3--:R-:W-:Y:S01]  /*56b70*/  IADD3 R6, P3, R6, UR4, RZ ;  /* 0x0000000406067c10 */ /* 0x008fe2000ff7e0ff */
[----:B------:R1:W-:Y:S02]  /*56b80*/  STL [R1+0xa08], R0 ;  /* 0x000a080001007387 */ /* 0x0003e40000100800 */
[----:B------:R-:W-:-:S04]  /*56b90*/  USEL UR12, UR12, URZ, !UP0 ;  /* 0x0000003f0c0c7287 */ /* 0x000fc8000c000000 */
[----:B------:R3:W-:Y:S01]  /*56ba0*/  LDGSTS.E [R2+0x1000c], desc[UR8][R4.64], P0 ;  /* 0x1000c00004027fae */ /* 0x0007e20008121848 */
[----:B----4-:R-:W-:-:S05]  /*56bb0*/  IADD3.X R175, R175, UR6, RZ, P2, !PT ;  /* 0x00000006afaf7c10 */ /* 0x010fca00097fe4ff */
[----:B------:R-:W-:Y:S01]  /*56bc0*/  STL [R1+0xa04], R175 ;  /* 0x000a04af01007387 */ /* 0x000fe20000100800 */
[----:B--2---:R-:W-:Y:S01]  /*56bd0*/  IADD3.X R174, R174, UR6, RZ, P3, !PT ;  /* 0x00000006aeae7c10 */ /* 0x004fe20009ffe4ff */
[----:B---3--:R-:W-:Y:S01]  /*56be0*/  IMAD.MOV.U32 R4, RZ, RZ, R0 ;  /* 0x000000ffff047224 */ /* 0x008fe200078e0000 */
[----:B------:R-:W-:Y:S01]  /*56bf0*/  MOV R5, R175 ;  /* 0x000000af00057202 */ /* 0x000fe20000000f00 */
[----:B------:R2:W-:Y:S01]  /*56c00*/  STL [R1+0xbd0], R6 ;  /* 0x000bd00601007387 */ /* 0x0005e20000100800 */
[----:B------:R-:W-:-:S03]  /*56c10*/  ISETP.NE.U32.AND P1, PT, RZ, UR12, PT ;  /* 0x0000000cff007c0c */ /* 0x000fc6000bf25070 */
[----:B-1----:R-:W3:Y:S04]  /*56c20*/  LDL.LU R0, [R1+0xbe0] ;  /* 0x000be00001007983 */ /* 0x002ee80000300800 */
[----:B------:R1:W-:Y:S04]  /*56c30*/  LDGSTS.E [R2+0x1400c], desc[UR8][R4.64], P0 ;  /* 0x1400c00004027fae */ /* 0x0003e80008121848 */
[----:B------:R-:W-:Y:S01]  /*56c40*/  STL [R1+0xbcc], R174 ;  /* 0x000bccae01007387 */ /* 0x000fe20000100800 */
[----:B------:R-:W-:Y:S01]  /*56c50*/  IADD3 R7, P0, R7, UR4, RZ ;  /* 0x0000000407077c10 */ /* 0x000fe2000ff1e0ff */
[----:B-1----:R-:W-:-:S02]  /*56c60*/  IMAD.MOV.U32 R4, RZ, RZ, R6 ;  /* 0x000000ffff047224 */ /* 0x002fc400078e0006 */
[----:B--2---:R-:W2:Y:S01]  /*56c70*/  LDL.LU R6, [R1+0xbdc] ;  /* 0x000bdc0001067983 */ /* 0x004ea20000300800 */
[----:B------:R-:W-:-:S03]  /*56c80*/  MOV R5, R174 ;  /* 0x000000ae00057202 */ /* 0x000fc60000000f00 */
[----:B------:R-:W-:Y:S04]  /*56c90*/  STL [R1+0xbd8], R7 ;  /* 0x000bd80701007387 */ /* 0x000fe80000100800 */
[----:B------:R1:W-:Y:S01]  /*56ca0*/  LDGSTS.E [R2+0x18000], desc[UR8][R4.64], P1 ;  /* 0x1800000004027fae */ /* 0x0003e20008921848 */
[----:B------:R-:W-:-:S04]  /*56cb0*/  IADD3.X R9, R9, UR6, RZ, P0, !PT ;  /* 0x0000000609097c10 */ /* 0x000fc800087fe4ff */
[----:B-1----:R-:W-:Y:S01]  /*56cc0*/  MOV R5, R9 ;  /* 0x0000000900057202 */ /* 0x002fe20000000f00 */
[----:B------:R1:W-:Y:S04]  /*56cd0*/  STL [R1+0xbd4], R9 ;  /* 0x000bd40901007387 */ /* 0x0003e80000100800 */
[----:B------:R-:W4:Y:S04]  /*56ce0*/  LDL.LU R175, [R1+0xbe4] ;  /* 0x000be40001af7983 */ /* 0x000f280000300800 */
[----:B-1----:R-:W4:Y:S04]  /*56cf0*/  LDL.LU R9, [R1+0xbe8] ;  /* 0x000be80001097983 */ /* 0x002f280000300800 */
[----:B------:R-:W4:Y:S04]  /*56d00*/  LDL.LU R179, [R1+0xbec] ;  /* 0x000bec0001b37983 */ /* 0x000f280000300800 */
[----:B------:R-:W4:Y:S01]  /*56d10*/  LDL.LU R178, [R1+0xbf0] ;  /* 0x000bf00001b27983 */ /* 0x000f220000300800 */
[----:B------:R-:W-:Y:S01]  /*56d20*/  IMAD.MOV.U32 R4, RZ, RZ, R7 ;  /* 0x000000ffff047224 */ /* 0x000fe200078e0007 */
[----:B------:R-:W-:-:S04]  /*56d30*/  UISETP.GT.AND UP1, UPT, UR16, 0x6d, UPT ;  /* 0x0000006d1000788c */ /* 0x000fc8000bf24270 */
[----:B------:R1:W-:Y:S01]  /*56d40*/  LDGSTS.E [R2+0x1c000], desc[UR8][R4.64], P1 ;  /* 0x1c00000004027fae */ /* 0x0003e20008921848 */
[----:B------:R-:W-:-:S04]  /*56d50*/  USEL UR12, URZ, 0x4, !UP1 ;  /* 0x000000043f0c7887 */ /* 0x000fc8000c800000 */
[----:B------:R-:W-:Y:S01]  /*56d60*/  USEL UR12, UR12, URZ, !UP0 ;  /* 0x0000003f0c0c7287 */ /* 0x000fe2000c000000 */
[----:B---3--:R-:W-:-:S05]  /*56d70*/  IADD3 R0, P1, R0, UR4, RZ ;  /* 0x0000000400007c10 */ /* 0x008fca000ff3e0ff */
[----:B------:R3:W-:Y:S01]  /*56d80*/  STL [R1+0xbe0], R0 ;  /* 0x000be00001007387 */ /* 0x0007e20000100800 */
[----:B-1----:R-:W-:Y:S01]  /*56d90*/  IMAD.MOV.U32 R4, RZ, RZ, R0 ;  /* 0x000000ffff047224 */ /* 0x002fe200078e0000 */
[----:B------:R-:W-:Y:S02]  /*56da0*/  ISETP.NE.U32.AND P0, PT, RZ, UR12, PT ;  /* 0x0000000cff007c0c */ /* 0x000fe4000bf05070 */
[----:B--2---:R-:W-:-:S05]  /*56db0*/  IADD3.X R6, R6, UR6, RZ, P1, !PT ;  /* 0x0000000606067c10 */ /* 0x004fca0008ffe4ff */
[----:B------:R1:W-:Y:S04]  /*56dc0*/  STL [R1+0xbdc], R6 ;  /* 0x000bdc0601007387 */ /* 0x0003e80000100800 */
[----:B------:R-:W2:Y:S04]  /*56dd0*/  LDL.LU R7, [R1+0xbf4] ;  /* 0x000bf40001077983 */ /* 0x000ea80000300800 */
[----:B---3--:R-:W3:Y:S01]  /*56de0*/  LDL.LU R0, [R1+0xbf8] ;  /* 0x000bf80001007983 */ /* 0x008ee20000300800 */
[----:B------:R-:W-:-:S03]  /*56df0*/  MOV R5, R6 ;  /* 0x0000000600057202 */ /* 0x000fc60000000f00 */
[----:B------:R-:W2:Y:S04]  /*56e00*/  LDL.LU R174, [R1+0xc00] ;  /* 0x000c000001ae7983 */ /* 0x000ea80000300800 */
[----:B-1----:R-:W2:Y:S04]  /*56e10*/  LDL.LU R6, [R1+0xc08] ;  /* 0x000c080001067983 */ /* 0x002ea80000300800 */
[----:B------:R1:W-:Y:S01]  /*56e20*/  LDGSTS.E [R2+0x18004], desc[UR8][R4.64], P0 ;  /* 0x1800400004027fae */ /* 0x0003e20008121848 */
[----:B----4-:R-:W-:-:S04]  /*56e30*/  IADD3 R9, P2, R9, UR4, RZ ;  /* 0x0000000409097c10 */ /* 0x010fc8000ff5e0ff */
[----:B------:R-:W-:Y:S01]  /*56e40*/  IADD3.X R175, R175, UR6, RZ, P2, !PT ;  /* 0x00000006afaf7c10 */ /* 0x000fe200097fe4ff */
[----:B------:R-:W-:Y:S01]  /*56e50*/  STL [R1+0xbe8], R9 ;  /* 0x000be80901007387 */ /* 0x000fe20000100800 */
[----:B------:R-:W-:-:S03]  /*56e60*/  IADD3 R178, P3, R178, UR4, RZ ;  /* 0x00000004b2b27c10 */ /* 0x000fc6000ff7e0ff */
[----:B------:R4:W-:Y:S01]  /*56e70*/  STL [R1+0xbe4], R175 ;  /* 0x000be4af01007387 */ /* 0x0009e20000100800 */
[----:B-1----:R-:W-:Y:S02]  /*56e80*/  MOV R5, R175 ;  /* 0x000000af00057202 */ /* 0x002fe40000000f00 */
[----:B------:R-:W-:Y:S01]  /*56e90*/  IADD3.X R179, R179, UR6, RZ, P3, !PT ;  /* 0x00000006b3b37c10 */ /* 0x000fe20009ffe4ff */
[----:B------:R-:W-:Y:S01]  /*56ea0*/  STL [R1+0xbf0], R178 ;  /* 0x000bf0b201007387 */ /* 0x000fe20000100800 */
[----:B------:R-:W-:-:S03]  /*56eb0*/  IMAD.MOV.U32 R4, RZ, RZ, R9 ;  /* 0x000000ffff047224 */ /* 0x000fc600078e0009 */
[----:B----4-:R-:W4:Y:S04]  /*56ec0*/  LDL.LU R175, [R1+0xbfc] ;  /* 0x000bfc0001af7983 */ /* 0x010f280000300800 */
[----:B------:R-:W-:Y:S04]  /*56ed0*/  STL [R1+0xbec], R179 ;  /* 0x000becb301007387 */ /* 0x000fe80000100800 */
[----:B------:R-:W4:Y:S01]  /*56ee0*/  LDL.LU R9, [R1+0xc04] ;  /* 0x000c040001097983 */ /* 0x000f220000300800 */
[----:B------:R-:W-:-:S03]  /*56ef0*/  UISETP.GT.AND UP1, UPT, UR16, 0x6e, UPT ;  /* 0x0000006e1000788c */ /* 0x000fc6000bf24270 */
[----:B------:R1:W-:Y:S01]  /*56f00*/  LDGSTS.E [R2+0x1c004], desc[UR8][R4.64], P0 ;  /* 0x1c00400004027fae */ /* 0x0003e20008121848 */
[----:B------:R-:W-:-:S04]  /*56f10*/  USEL UR12, URZ, 0x4, !UP1 ;  /* 0x000000043f0c7887 */ /* 0x000fc8000c800000 */
[----:B------:R-:W-:-:S06]  /*56f20*/  USEL UR12, UR12, URZ, !UP0 ;  /* 0x0000003f0c0c7287 */ /* 0x000fcc000c000000 */
[----:B------:R-:W-:Y:S01]  /*56f30*/  ISETP.NE.U32.AND P1, PT, RZ, UR12, PT ;  /* 0x0000000cff007c0c */ /* 0x000fe2000bf25070 */
[----:B------:R-:W-:Y:S01]  /*56f40*/  UISETP.GT.AND UP1, UPT, UR16, 0x6f, UPT ;  /* 0x0000006f1000788c */ /* 0x000fe2000bf24270 */
[----:B-1----:R-:W-:Y:S01]  /*56f50*/  IMAD.MOV.U32 R4, RZ, RZ, R178 ;  /* 0x000000ffff047224 */ /* 0x002fe200078e00b2 */
[----:B------:R-:W-:Y:S02]  /*56f60*/  MOV R5, R179 ;  /* 0x000000b300057202 */ /* 0x000fe40000000f00 */
[----:B------:R-:W-:-:S04]  /*56f70*/  USEL UR12, URZ, 0x4, !UP1 ;  /* 0x000000043f0c7887 */ /* 0x000fc8000c800000 */
[----:B------:R-:W-:-:S04]  /*56f80*/  USEL UR12, UR12, URZ, !UP0 ;  /* 0x0000003f0c0c7287 */ /* 0x000fc8000c000000 */
[----:B------:R1:W-:Y:S01]  /*56f90*/  LDGSTS.E [R2+0x18008], desc[UR8][R4.64], P1 ;  /* 0x1800800004027fae */ /* 0x0003e20008921848 */
[----:B---3--:R-:W-:-:S04]  /*56fa0*/  IADD3 R0, P0, R0, UR4, RZ ;  /* 0x0000000400007c10 */ /* 0x008fc8000ff1e0ff */
[----:B--2---:R-:W-:Y:S01]  /*56fb0*/  IADD3.X R7, R7, UR6, RZ, P0, !PT ;  /* 0x0000000607077c10 */ /* 0x004fe200087fe4ff */
[----:B------:R-:W-:Y:S01]  /*56fc0*/  STL [R1+0xbf8], R0 ;  /* 0x000bf80001007387 */ /* 0x000fe20000100800 */
[----:B-1----:R-:W-:Y:S02]  /*56fd0*/  IMAD.MOV.U32 R4, RZ, RZ, R0 ;  /* 0x000000ffff047224 */ /* 0x002fe400078e0000 */
[----:B------:R-:W-:Y:S01]  /*56fe0*/  MOV R5, R7 ;  /* 0x0000000700057202 */ /* 0x000fe20000000f00 */
[----:B------:R1:W-:Y:S01]  /*56ff0*/  STL [R1+0xbf4], R7 ;  /* 0x000bf40701007387 */ /* 0x0003e20000100800 */
[----:B------:R-:W-:-:S03]  /*57000*/  ISETP.NE.U32.AND P0, PT, RZ, UR12, PT ;  /* 0x0000000cff007c0c */ /* 0x000fc6000bf05070 */
[----:B------:R2:W-:Y:S01]  /*57010*/  LDGSTS.E [R2+0x1c008], desc[UR8][R4.64], P1 ;  /* 0x1c00800004027fae */ /* 0x0005e20008921848 */
[----:B------:R-:W-:-:S03]  /*57020*/  IADD3 R174, P1, R174, UR4, RZ ;  /* 0x00000004aeae7c10 */ /* 0x000fc6000ff3e0ff */
[----:B-1----:R-:W3:Y:S04]  /*57030*/  LDL.LU R7, [R1+0x60c] ;  /* 0x00060c0001077983 */ /* 0x002ee80000300800 */
[----:B------:R-:W3:Y:S01]  /*57040*/  LDL.LU R0, [R1+0x610] ;  /* 0x0006100001007983 */ /* 0x000ee20000300800 */
[----:B------:R-:W-:Y:S01]  /*57050*/  IADD3 R6, P2, R6, UR4, RZ ;  /* 0x0000000406067c10 */ /* 0x000fe2000ff5e0ff */
[----:B--2---:R-:W-:Y:S02]  /*57060*/  IMAD.MOV.U32 R4, RZ, RZ, R174 ;  /* 0x000000ffff047224 */ /* 0x004fe400078e00ae */
[----:B------:R-:W-:Y:S01]  /*57070*/  STL [R1+0xc00], R174 ;  /* 0x000c00ae01007387 */ /* 0x000fe20000100800 */
[----:B----4-:R-:W-:-:S04]  /*57080*/  IADD3.X R175, R175, UR6, RZ, P1, !PT ;  /* 0x00000006afaf7c10 */ /* 0x010fc80008ffe4ff */
[----:B------:R-:W-:Y:S01]  /*57090*/  MOV R5, R175 ;  /* 0x000000af00057202 */ /* 0x000fe20000000f00 */
[----:B------:R1:W-:Y:S01]  /*570a0*/  STL [R1+0xbfc], R175 ;  /* 0x000bfcaf01007387 */ /* 0x0003e20000100800 */
[----:B------:R-:W-:-:S03]  /*570b0*/  IADD3.X R9, R9, UR6, RZ, P2, !PT ;  /* 0x0000000609097c10 */ /* 0x000fc600097fe4ff */
[----:B------:R-:W-:Y:S04]  /*570c0*/  STL [R1+0xc08], R6 ;  /* 0x000c080601007387 */ /* 0x000fe80000100800 */
[----:B------:R2:W-:Y:S04]  /*570d0*/  LDGSTS.E [R2+0x1800c], desc[UR8][R4.64], P0 ;  /* 0x1800c00004027fae */ /* 0x0005e80008121848 */
[----:B------:R4:W-:Y:S04]  /*570e0*/  STL [R1+0xc04], R9 ;  /* 0x000c040901007387 */ /* 0x0009e80000100800 */
[----:B-1----:R-:W3:Y:S01]  /*570f0*/  LDL.LU R175, [R1+0x614] ;  /* 0x0006140001af7983 */ /* 0x002ee20000300800 */
[----:B--2---:R-:W-:-:S03]  /*57100*/  MOV R5, R9 ;  /* 0x0000000900057202 */ /* 0x004fc60000000f00 */
[----:B----4-:R-:W2:Y:S01]  /*57110*/  LDL.LU R9, [R1+0x618] ;  /* 0x0006180001097983 */ /* 0x010ea20000300800 */
[----:B------:R-:W-:Y:S01]  /*57120*/  UISETP.GT.AND UP1, UPT, UR16, 0x10, UPT ;  /* 0x000000101000788c */ /* 0x000fe2000bf24270 */
[----:B------:R-:W-:Y:S02]  /*57130*/  IMAD.MOV.U32 R4, RZ, RZ, R6 ;  /* 0x000000ffff047224 */ /* 0x000fe400078e0006 */
[----:B------:R-:W4:Y:S01]  /*57140*/  LDL.LU R6, [R1+0x620] ;  /* 0x0006200001067983 */ /* 0x000f220000300800 */
[----:B------:R-:W-:-:S03]  /*57150*/  USEL UR12, URZ, 0x4, !UP1 ;  /* 0x000000043f0c7887 */ /* 0x000fc6000c800000 */
[----:B------:R1:W-:Y:S01]  /*57160*/  LDGSTS.E [R2+0x1c00c], desc[UR8][R4.64], P0 ;  /* 0x1c00c00004027fae */ /* 0x0003e20008121848 */
[----:B------:R-:W-:-:S06]  /*57170*/  USEL UR12, UR12, URZ, !UP0 ;  /* 0x0000003f0c0c7287 */ /* 0x000fcc000c000000 */
[----:B------:R-:W-:Y:S02]  /*57180*/  ISETP.NE.U32.AND P0, PT, RZ, UR12, PT ;  /* 0x0000000cff007c0c */ /* 0x000fe4000bf05070 */
[----:B-1----:R-:W-:Y:S02]  /*57190*/  LOP3.LUT R2, R3, 0x40, RZ, 0x3c, !PT ;  /* 0x0000004003027812 */ /* 0x002fe400078e3cff */
[----:B---3--:R-:W-:-:S04]  /*571a0*/  IADD3 R0, P1, R0, UR4, RZ ;  /* 0x0000000400007c10 */ /* 0x008fc8000ff3e0ff */
[----:B------:R-:W-:Y:S01]  /*571b0*/  IADD3.X R7, R7, UR6, RZ, P1, !PT ;  /* 0x0000000607077c10 */ /* 0x000fe20008ffe4ff */
[----:B------:R-:W-:Y:S04]  /*571c0*/  STL [R1+0x610], R0 ;  /* 0x0006100001007387 */ /* 0x000fe80000100800 */
[----:B------:R1:W-:Y:S04]  /*571d0*/  STL [R1+0x60c], R7 ;  /* 0x00060c0701007387 */ /* 0x0003e80000100800 */
[----:B------:R-:W3:Y:S01]  /*571e0*/  LDL.LU R174, [R1+0x61c] ;  /* 0x00061c0001ae7983 */ /* 0x000ee20000300800 */
[----:B------:R-:W-:Y:S01]  /*571f0*/  VIADD R2, R2, UR17 ;  /* 0x0000001102027c36 */ /* 0x000fe20008000000 */
[----:B------:R-:W-:Y:S01]  /*57200*/  MOV R4, R0 ;  /* 0x0000000000047202 */ /* 0x000fe20000000f00 */
[----:B------:R-:W-:-:S02]  /*57210*/  IMAD.MOV.U32 R5, RZ, RZ, R7 ;  /* 0x000000ffff057224 */ /* 0x000fc400078e0007 */
[----:B-1----:R-:W3:Y:S04]  /*57220*/  LDL.LU R7, [R1+0x628] ;  /* 0x0006280001077983 */ /* 0x002ee80000300800 */
[----:B------:R-:W3:Y:S04]  /*57230*/  LDL.LU R0, [R1+0x630] ;  /* 0x0006300001007983 */ /* 0x000ee80000300800 */
[----:B------:R1:W-:Y:S01]  /*57240*/  LDGSTS.E [R2], desc[UR8][R4.64], P0 ;  /* 0x0000000004027fae */ /* 0x0003e20008121848 */
[----:B--2---:R-:W-:-:S04]  /*57250*/  IADD3 R9, P1, R9, UR4, RZ ;  /* 0x0000000409097c10 */ /* 0x004fc8000ff3e0ff */
[----:B------:R-:W-:Y:S01]  /*57260*/  IADD3.X R175, R175, UR6, RZ, P1, !PT ;  /* 0x00000006afaf7c10 */ /* 0x000fe20008ffe4ff */
[----:B------:R-:W-:Y:S04]  /*57270*/  STL [R1+0x618], R9 ;  /* 0x0006180901007387 */ /* 0x000fe80000100800 */
[----:B------:R2:W-:Y:S01]  /*57280*/  STL [R1+0x614], R175 ;  /* 0x000614af01007387 */ /* 0x0005e20000100800 */
[----:B-1----:R-:W-:Y:S01]  /*57290*/  IMAD.MOV.U32 R5, RZ, RZ, R175 ;  /* 0x000000ffff057224 */ /* 0x002fe200078e00af */
[----:B------:R-:W-:Y:S01]  /*572a0*/  MOV R4, R9 ;  /* 0x0000000900047202 */ /* 0x000fe20000000f00 */
[----:B------:R-:W-:Y:S01]  /*572b0*/  UISETP.GT.AND UP1, UPT, UR16, 0x11, UPT ;  /* 0x000000111000788c */ /* 0x000fe2000bf24270 */
[----:B--2---:R-:W2:Y:S04]  /*572c0*/  LDL.LU R175, [R1+0x624] ;  /* 0x0006240001af7983 */ /* 0x004ea80000300800 */
[----:B------:R-:W2:Y:S01]  /*572d0*/  LDL.LU R9, [R1+0x62c] ;  /* 0x00062c0001097983 */ /* 0x000ea20000300800 */
[----:B----4-:R-:W-:Y:S01]  /*572e0*/  IADD3 R6, P1, R6, UR4, RZ ;  /* 0x0000000406067c10 */ /* 0x010fe2000ff3e0ff */
[----:B------:R-:W-:-:S02]  /*572f0*/  USEL UR12, URZ, 0x4, !UP1 ;  /* 0x000000043f0c7887 */ /* 0x000fc4000c800000 */
[----:B------:R1:W-:Y:S02]  /*57300*/  LDGSTS.E [R2+0x4000], desc[UR8][R4.64], P0 ;  /* 0x0400000004027fae */ /* 0x0003e40008121848 */
[----:B------:R-:W-:Y:S02]  /*57310*/  USEL UR12, UR12, URZ, !UP0 ;  /* 0x0000003f0c0c7287 */ /* 0x000fe4000c000000 */
[----:B------:R-:W-:Y:S04]  /*57320*/  STL [R1+0x620], R6 ;  /* 0x0006200601007387 */ /* 0x000fe80000100800 */
[----:B------:R-:W-:Y:S02]  /*57330*/  ISETP.NE.U32.AND P0, PT, RZ, UR12, PT ;  /* 0x0000000cff007c0c */ /* 0x000fe4000bf05070 */
[----:B-1----:R-:W-:-:S02]  /*57340*/  MOV R4, R6 ;  /* 0x0000000600047202 */ /* 0x002fc40000000f00 */
[----:B---3--:R-:W-:-:S05]  /*57350*/  IADD3.X R174, R174, UR6, RZ, P1, !PT ;  /* 0x00000006aeae7c10 */ /* 0x008fca0008ffe4ff */
[----:B------:R1:W-:Y:S01]  /*57360*/  STL [R1+0x61c], R174 ;  /* 0x00061cae01007387 */ /* 0x0003e20000100800 */
[----:B------:R-:W-:Y:S01]  /*57370*/  IMAD.MOV.U32 R5, RZ, RZ, R174 ;  /* 0x000000ffff057224 */ /* 0x000fe200078e00ae */
[----:B------:R-:W-:Y:S02]  /*57380*/  IADD3 R7, P2, R7, UR4, RZ ;  /* 0x0000000407077c10 */ /* 0x000fe4000ff5e0ff */
[----:B------:R-:W-:Y:S02]  /*57390*/  IADD3 R0, P3, R0, UR4, RZ ;  /* 0x0000000400007c10 */ /* 0x000fe4000ff7e0ff */
[----:B------:R3:W-:Y:S04]  /*573a0*/  LDGSTS.E [R2+0x4], desc[UR8][R4.64], P0 ;  /* 0x0000400004027fae */ /* 0x0007e80008121848 */
[----:B-1----:R-:W4:Y:S04]  /*573b0*/  LDL.LU R174, [R1+0x634] ;  /* 0x0006340001ae7983 */ /* 0x002f280000300800 */
[----:B------:R-:W4:Y:S04]  /*573c0*/  LDL.LU R6, [R1+0x638] ;  /* 0x0006380001067983 */ /* 0x000f280000300800 */
[----:B------:R1:W-:Y:S01]  /*573d0*/  STL [R1+0x628], R7 ;  /* 0x0006280701007387 */ /* 0x0003e20000100800 */
[----:B---3--:R-:W-:-:S02]  /*573e0*/  MOV R4, R7 ;  /* 0x0000000700047202 */ /* 0x008fc40000000f00 */
[----:B--2---:R-:W-:Y:S02]  /*573f0*/  IADD3.X R175, R175, UR6, RZ, P2, !PT ;  /* 0x00000006afaf7c10 */ /* 0x004fe400097fe4ff */
        /* <DEDUP_REMOVED lines=13> */
[----:B------:R-:W-:Y:S01]  /*574d0*/  MOV R4, R0 ;  /* 0x0000000000047202 */ /* 0x000fe20000000f00 */
[----:B------:R-:W2:Y:S04]  /*574e0*/  LDL.LU R9, [R1+0x648] ;  /* 0x0006480001097983 */ /* 0x000ea80000300800 */
[----:B------:R-:W2:Y:S06]  /*574f0*/  LDL.LU R0, [R1+0x810] ;  /* 0x0008100001007983 */ /* 0x000eac0000300800 */
[----:B------:R1:W-:Y:S01]  /*57500*/  LDGSTS.E [R2+0x8], desc[UR8][R4.64], P1 ;  /* 0x0000800004027fae */ /* 0x0003e20008921848 */
[----:B----4-:R-:W-:-:S04]  /*57510*/  IADD3 R6, P0, R6, UR4, RZ ;  /* 0x0000000406067c10 */ /* 0x010fc8000ff1e0ff */
[----:B------:R-:W-:Y:S01]  /*57520*/  IADD3.X R174, R174, UR6, RZ, P0, !PT ;  /* 0x00000006aeae7c10 */ /* 0x000fe200087fe4ff */
[----:B------:R-:W-:Y:S04]  /*57530*/  STL [R1+0x638], R6 ;  /* 0x0006380601007387 */ /* 0x000fe80000100800 */
[----:B------:R4:W-:Y:S01]  /*57540*/  STL [R1+0x634], R174 ;  /* 0x000634ae01007387 */ /* 0x0009e20000100800 */
[----:B-1----:R-:W-:Y:S01]  /*57550*/  IMAD.MOV.U32 R5, RZ, RZ, R174 ;  /* 0x000000ffff057224 */ /* 0x002fe200078e00ae */
[----:B------:R-:W-:-:S05]  /*57560*/  MOV R4, R6 ;  /* 0x0000000600047202 */ /* 0x000fca0000000f00 */
[----:B------:R1:W-:Y:S04]  /*57570*/  LDGSTS.E [R2+0x4008], desc[UR8][R4.64], P1 ;  /* 0x0400800004027fae */ /* 0x0003e80008921848 */
[----:B----4-:R-:W4:Y:S04]  /*57580*/  LDL.LU R174, [R1+0x644] ;  /* 0x0006440001ae7983 */ /* 0x010f280000300800 */
[----:B------:R-:W4:Y:S01]  /*57590*/  LDL.LU R6, [R1+0x80c] ;  /* 0x00080c0001067983 */ /* 0x000f220000300800 */
[----:B---3--:R-:W-:-:S04]  /*575a0*/  IADD3 R7, P1, R7, UR4, RZ ;  /* 0x0000000407077c10 */ /* 0x008fc8000ff3e0ff */
[----:B--2---:R-:W-:Y:S01]  /*575b0*/  IADD3.X R175, R175, UR6, RZ, P1, !PT ;  /* 0x00000006afaf7c10 */ /* 0x004fe20008ffe4ff */
[----:B------:R-:W-:Y:S01]  /*575c0*/  STL [R1+0x640], R7 ;  /* 0x0006400701007387 */ /* 0x000fe20000100800 */
[----:B-1----:R-:W-:-:S03]  /*575d0*/  MOV R4, R7 ;  /* 0x0000000700047202 */ /* 0x002fc60000000f00 */
[----:B------:R1:W-:Y:S01]  /*575e0*/  STL [R1+0x63c], R175 ;  /* 0x00063caf01007387 */ /* 0x0003e20000100800 */
[----:B------:R-:W-:-:S03]  /*575f0*/  IMAD.MOV.U32 R5, RZ, RZ, R175 ;  /* 0x000000ffff057224 */ /* 0x000fc600078e00af */
        /* <DEDUP_REMOVED lines=16> */
[----:B-1----:R-:W-:-:S03]  /*57700*/  MOV R4, R9 ;  /* 0x0000000900047202 */ /* 0x002fc60000000f00 */
[----:B------:R-:W-:Y:S01]  /*57710*/  STL [R1+0x810], R0 ;  /* 0x0008100001007387 */ /* 0x000fe20000100800 */
[----:B------:R-:W-:-:S03]  /*57720*/  IMAD.MOV.U32 R5, RZ, RZ, R174 ;  /* 0x000000ffff057224 */ /* 0x000fc600078e00ae */
[----:B------:R-:W2:Y:S04]  /*57730*/  LDL.LU R9, [R1+0x820] ;  /* 0x0008200001097983 */ /* 0x000ea80000300800 */
[----:B------:R1:W-:Y:S01]  /*57740*/  STL [R1+0x80c], R6 ;  /* 0x00080c0601007387 */ /* 0x0003e20000100800 */
[----:B------:R-:W-:-:S03]  /*57750*/  ISETP.NE.U32.AND P1, PT, RZ, UR12, PT ;  /* 0x0000000cff007c0c */ /* 0x000fc6000bf25070 */
[----:B----4-:R-:W4:Y:S04]  /*57760*/  LDL.LU R174, [R1+0x81c] ;  /* 0x00081c0001ae7983 */ /* 0x010f280000300800 */
[----:B------:R1:W-:Y:S02]  /*57770*/  LDGSTS.E [R2+0x400c], desc[UR8][R4.64], P0 ;  /* 0x0400c00004027fae */ /* 0x0003e40008121848 */
[----:B-1----:R-:W-:Y:S01]  /*57780*/  MOV R4, R0 ;  /* 0x0000000000047202 */ /* 0x002fe20000000f00 */
[----:B------:R-:W-:Y:S02]  /*57790*/  IMAD.MOV.U32 R5, RZ, RZ, R6 ;  /* 0x000000ffff057224 */ /* 0x000fe400078e0006 */
[----:B------:R-:W4:Y:S04]  /*577a0*/  LDL.LU R6, [R1+0x828] ;  /* 0x0008280001067983 */ /* 0x000f280000300800 */
[----:B------:R-:W4:Y:S04]  /*577b0*/  LDL.LU R0, [R1+0x830] ;  /* 0x0008300001007983 */ /* 0x000f280000300800 */
[----:B------:R1:W-:Y:S01]  /*577c0*/  LDGSTS.E [R2+0x8000], desc[UR8][R4.64], P1 ;  /* 0x0800000004027fae */ /* 0x0003e20008921848 */
[----:B---3--:R-:W-:-:S04]  /*577d0*/  IADD3 R7, P0, R7, UR4, RZ ;  /* 0x0000000407077c10 */ /* 0x008fc8000ff1e0ff */
[----:B--2---:R-:W-:Y:S01]  /*577e0*/  IADD3.X R175, R175, UR6, RZ, P0, !PT ;  /* 0x00000006afaf7c10 */ /* 0x004fe200087fe4ff */
[----:B------:R-:W-:Y:S04]  /*577f0*/  STL [R1+0x818], R7 ;  /* 0x0008180701007387 */ /* 0x000fe80000100800 */
[----:B------:R2:W-:Y:S01]  /*57800*/  STL [R1+0x814], R175 ;  /* 0x000814af01007387 */ /* 0x0005e20000100800 */
[----:B-1----:R-:W-:Y:S01]  /*57810*/  IMAD.MOV.U32 R5, RZ, RZ, R175 ;  /* 0x000000ffff057224 */ /* 0x002fe200078e00af */
[----:B------:R-:W-:Y:S01]  /*57820*/  MOV R4, R7 ;  /* 0x0000000700047202 */ /* 0x000fe20000000f00 */
[----:B------:R-:W-:-:S04]  /*57830*/  UISETP.GT.AND UP1, UPT, UR16, 0x31, UPT ;  /* 0x000000311000788c */ /* 0x000fc8000bf24270 */
[----:B------:R1:W-:Y:S04]  /*57840*/  LDGSTS.E [R2+0xc000], desc[UR8][R4.64], P1 ;  /* 0x0c00000004027fae */ /* 0x0003e80008921848 */
[----:B--2---:R-:W2:Y:S04]  /*57850*/  LDL.LU R175, [R1+0x824] ;  /* 0x0008240001af7983 */ /* 0x004ea80000300800 */
[----:B------:R-:W3:Y:S01]  /*57860*/  LDL.LU R7, [R1+0x82c] ;  /* 0x00082c0001077983 */ /* 0x000ee20000300800 */
[----:B------:R-:W-:-:S04]  /*57870*/  USEL UR12, URZ, 0x4, !UP1 ;  /* 0x000000043f0c7887 */ /* 0x000fc8000c800000 */
[----:B------:R-:W-:Y:S01]  /*57880*/  USEL UR12, UR12, URZ, !UP0 ;  /* 0x0000003f0c0c7287 */ /* 0x000fe2000c000000 */
[----:B------:R-:W-:-:S04]  /*57890*/  IADD3 R9, P1, R9, UR4, RZ ;  /* 0x0000000409097c10 */ /* 0x000fc8000ff3e0ff */
[----:B----4-:R-:W-:Y:S01]  /*578a0*/  IADD3.X R174, R174, UR6, RZ, P1, !PT ;  /* 0x00000006aeae7c10 */ /* 0x010fe20008ffe4ff */
[----:B------:R-:W-:Y:S01]  /*578b0*/  STL [R1+0x820], R9 ;  /* 0x0008200901007387 */ /* 0x000fe20000100800 */
[----:B-1----:R-:W-:-:S03]  /*578c0*/  MOV R4, R9 ;  /* 0x0000000900047202 */ /* 0x002fc60000000f00 */
[----:B------:R1:W-:Y:S01]  /*578d0*/  STL [R1+0x81c], R174 ;  /* 0x00081cae01007387 */ /* 0x0003e20000100800 */
[----:B------:R-:W-:Y:S01]  /*578e0*/  IMAD.MOV.U32 R5, RZ, RZ, R174 ;  /* 0x000000ffff057224 */ /* 0x000fe200078e00ae */
[----:B------:R-:W-:Y:S02]  /*578f0*/  ISETP.NE.U32.AND P0, PT, RZ, UR12, PT ;  /* 0x0000000cff007c0c */ /* 0x000fe4000bf05070 */
[----:B-1----:R-:W4:Y:S04]  /*57900*/  LDL.LU R174, [R1+0x834] ;  /* 0x0008340001ae7983 */ /* 0x002f280000300800 */
[----:B------:R-:W4:Y:S01]  /*57910*/  LDL.LU R9, [R1+0x838] ;  /* 0x0008380001097983 */ /* 0x000f220000300800 */
[----:B------:R-:W-:Y:S02]  /*57920*/  IADD3 R6, P2, R6, UR4, RZ ;  /* 0x0000000406067c10 */ /* 0x000fe4000ff5e0ff */
[----:B------:R-:W-:-:S04]  /*57930*/  IADD3 R0, P3, R0, UR4, RZ ;  /* 0x0000000400007c10 */ /* 0x000fc8000ff7e0ff */
[----:B------:R1:W-:Y:S04]  /*57940*/  LDGSTS.E [R2+0x8004], desc[UR8][R4.64], P0 ;  /* 0x0800400004027fae */ /* 0x0003e80008121848 */
[----:B------:R3:W-:Y:S01]  /*57950*/  STL [R1+0x828], R6 ;  /* 0x0008280601007387 */ /* 0x0007e20000100800 */
[----:B-1----:R-:W-:Y:S02]  /*57960*/  MOV R4, R6 ;  /* 0x0000000600047202 */ /* 0x002fe40000000f00 */
[----:B--2---:R-:W-:Y:S02]  /*57970*/  IADD3.X R175, R175, UR6, RZ, P2, !PT ;  /* 0x00000006afaf7c10 */ /* 0x004fe400097fe4ff */
[----:B---3--:R-:W-:-:S03]  /*57980*/  IADD3.X R7, R7, UR6, RZ, P3, !PT ;  /* 0x0000000607077c10 */ /* 0x008fc60009ffe4ff */
[----:B------:R1:W-:Y:S04]  /*57990*/  STL [R1+0x824], R175 ;  /* 0x000824af01007387 */ /* 0x0003e80000100800 */
[----:B------:R-:W-:Y:S01]  /*579a0*/  STL [R1+0x830], R0 ;  /* 0x0008300001007387 */ /* 0x000fe20000100800 */
[----:B------:R-:W-:-:S03]  /*579b0*/  IMAD.MOV.U32 R5, RZ, RZ, R175 ;  /* 0x000000ffff057224 */ /* 0x000fc600078e00af */
[----:B------:R-:W2:Y:S04]  /*579c0*/  LDL.LU R6, [R1+0x840] ;  /* 0x0008400001067983 */ /* 0x000ea80000300800 */
[----:B------:R3:W-:Y:S04]  /*579d0*/  STL [R1+0x82c], R7 ;  /* 0x00082c0701007387 */ /* 0x0007e80000100800 */
[----:B-1----:R-:W2:Y:S01]  /*579e0*/  LDL.LU R175, [R1+0x83c] ;  /* 0x00083c0001af7983 */ /* 0x002ea20000300800 */
[----:B------:R-:W-:-:S03]  /*579f0*/  UISETP.GT.AND UP1, UPT, UR16, 0x32, UPT ;  /* 0x000000321000788c */ /* 0x000fc6000bf24270 */
[----:B------:R1:W-:Y:S01]  /*57a00*/  LDGSTS.E [R2+0xc004], desc[UR8][R4.64], P0 ;  /* 0x0c00400004027fae */ /* 0x0003e20008121848 */
[----:B------:R-:W-:-:S04]  /*57a10*/  USEL UR12, URZ, 0x4, !UP1 ;  /* 0x000000043f0c7887 */ /* 0x000fc8000c800000 */
[----:B------:R-:W-:-:S06]  /*57a20*/  USEL UR12, UR12, URZ, !UP0 ;  /* 0x0000003f0c0c7287 */ /* 0x000fcc000c000000 */
[----:B------:R-:W-:Y:S01]  /*57a30*/  ISETP.NE.U32.AND P1, PT, RZ, UR12, PT ;  /* 0x0000000cff007c0c */ /* 0x000fe2000bf25070 */
[----:B-1----:R-:W-:Y:S01]  /*57a40*/  IMAD.MOV.U32 R5, RZ, RZ, R7 ;  /* 0x000000ffff057224 */ /* 0x002fe200078e0007 */
[----:B------:R-:W-:Y:S01]  /*57a50*/  MOV R4, R0 ;  /* 0x0000000000047202 */ /* 0x000fe20000000f00 */
[----:B---3--:R-:W3:Y:S04]  /*57a60*/  LDL.LU R7, [R1+0x848] ;  /* 0x0008480001077983 */ /* 0x008ee80000300800 */
[----:B------:R-:W3:Y:S06]  /*57a70*/  LDL.LU R0, [R1+0xa10] ;  /* 0x000a100001007983 */ /* 0x000eec0000300800 */
        /* <DEDUP_REMOVED lines=10> */
[----:B--2---:R-:W-:-:S04]  /*57b20*/  IADD3 R6, P1, R6, UR4, RZ ;  /* 0x0000000406067c10 */ /* 0x004fc8000ff3e0ff */
[----:B------:R-:W-:Y:S01]  /*57b30*/  IADD3.X R175, R175, UR6, RZ, P1, !PT ;  /* 0x00000006afaf7c10 */ /* 0x000fe20008ffe4ff */
[----:B------:R-:W-:Y:S01]  /*57b40*/  STL [R1+0x840], R6 ;  /* 0x0008400601007387 */ /* 0x000fe20000100800 */
[----:B-1----:R-:W-:-:S03]  /*57b50*/  MOV R4, R6 ;  /* 0x0000000600047202 */ /* 0x002fc60000000f00 */
[----:B------:R1:W-:Y:S01]  /*57b60*/  STL [R1+0x83c], R175 ;  /* 0x00083caf01007387 */ /* 0x0003e20000100800 */
[----:B------:R-:W-:-:S03]  /*57b70*/  IMAD.MOV.U32 R5, RZ, RZ, R175 ;  /* 0x000000ffff057224 */ /* 0x000fc600078e00af */
[----:B-1----:R-:W2:Y:S04]  /*57b80*/  LDL.LU R175, [R1+0xa14] ;  /* 0x000a140001af7983 */ /* 0x002ea80000300800 */
[----:B------:R-:W2:Y:S01]  /*57b90*/  LDL.LU R6, [R1+0xa18] ;  /* 0x000a180001067983 */ /* 0x000ea20000300800 */
[----:B------:R-:W-:-:S04]  /*57ba0*/  UISETP.GT.AND UP1, UPT, UR16, 0x33, UPT ;  /* 0x000000331000788c */ /* 0x000fc8000bf24270 */
[----:B------:R-:W-:-:S04]  /*57bb0*/  USEL UR12, URZ, 0x4, !UP1 ;  /* 0x000000043f0c7887 */ /* 0x000fc8000c800000 */
[----:B------:R-:W-:Y:S01]  /*57bc0*/  USEL UR12, UR12, URZ, !UP0 ;  /* 0x0000003f0c0c7287 */ /* 0x000fe2000c000000 */
[----:B---3--:R-:W-:-:S05]  /*57bd0*/  IADD3 R7, P2, R7, UR4, RZ ;  /* 0x0000000407077c10 */ /* 0x008fca000ff5e0ff */
        /* <DEDUP_REMOVED lines=10> */
[----:B---3--:R-:W-:-:S03]  /*57c80*/  MOV R4, R7 ;  /* 0x0000000700047202 */ /* 0x008fc60000000f00 */
[----:B------:R-:W-:Y:S01]  /*57c90*/  STL [R1+0xa10], R0 ;  /* 0x000a100001007387 */ /* 0x000fe20000100800 */
[----:B------:R-:W-:-:S03]  /*57ca0*/  IMAD.MOV.U32 R5, RZ, RZ, R174 ;  /* 0x000000ffff057224 */ /* 0x000fc600078e00ae */
[----:B-1----:R-:W3:Y:S04]  /*57cb0*/  LDL.LU R7, [R1+0xa20] ;  /* 0x000a200001077983 */ /* 0x002ee80000300800 */
        /* <DEDUP_REMOVED lines=9> */
[----:B--2---:R-:W-:-:S04]  /*57d50*/  IADD3 R6, P0, R6, UR4, RZ ;  /* 0x0000000406067c10 */ /* 0x004fc8000ff1e0ff */
[----:B------:R-:W-:Y:S01]  /*57d60*/  IADD3.X R175, R175, UR6, RZ, P0, !PT ;  /* 0x00000006afaf7c10 */ /* 0x000fe200087fe4ff */
[----:B------:R-:W-:Y:S01]  /*57d70*/  STL [R1+0xa18], R6 ;  /* 0x000a180601007387 */ /* 0x000fe20000100800 */
[----:B-1----:R-:W-:-:S03]  /*57d80*/  MOV R4, R6 ;  /* 0x0000000600047202 */ /* 0x002fc60000000f00 */
[----:B------:R1:W-:Y:S01]  /*57d90*/  STL [R1+0xa14], R175 ;  /* 0x000a14af01007387 */ /* 0x0003e20000100800 */
[----:B------:R-:W-:Y:S01]  /*57da0*/  IMAD.MOV.U32 R5, RZ, RZ, R175 ;  /* 0x000000ffff057224 */ /* 0x000fe200078e00af */
[----:B------:R-:W-:-:S04]  /*57db0*/  UISETP.GT.AND UP1, UPT, UR16, 0x51, UPT ;  /* 0x000000511000788c */ /* 0x000fc8000bf24270 */
[----:B------:R2:W-:Y:S04]  /*57dc0*/  LDGSTS.E [R2+0x14000], desc[UR8][R4.64], P1 ;  /* 0x1400000004027fae */ /* 0x0005e80008921848 */
[----:B-1----:R-:W2:Y:S04]  /*57dd0*/  LDL.LU R175, [R1+0xa24] ;  /* 0x000a240001af7983 */ /* 0x002ea80000300800 */
[----:B------:R-:W2:Y:S01]  /*57de0*/  LDL.LU R6, [R1+0xa2c] ;  /* 0x000a2c0001067983 */ /* 0x000ea20000300800 */
[----:B------:R-:W-:-:S04]  /*57df0*/  USEL UR12, URZ, 0x4, !UP1 ;  /* 0x000000043f0c7887 */ /* 0x000fc8000c800000 */
[----:B------:R-:W-:Y:S01]  /*57e00*/  USEL UR12, UR12, URZ, !UP0 ;  /* 0x0000003f0c0c7287 */ /* 0x000fe2000c000000 */
[----:B---3--:R-:W-:-:S04]  /*57e10*/  IADD3 R7, P1, R7, UR4, RZ ;  /* 0x0000000407077c10 */ /* 0x008fc8000ff3e0ff */
[----:B----4-:R-:W-:Y:S01]  /*57e20*/  IADD3.X R174, R174, UR6, RZ, P1, !PT ;  /* 0x00000006aeae7c10 */ /* 0x010fe20008ffe4ff */
[----:B------:R-:W-:Y:S01]  /*57e30*/  STL [R1+0xa20], R7 ;  /* 0x000a200701007387 */ /* 0x000fe20000100800 */
[----:B--2---:R-:W-:-:S03]  /*57e40*/  MOV R4, R7 ;  /* 0x0000000700047202 */ /* 0x004fc60000000f00 */
[----:B------:R1:W-:Y:S01]  /*57e50*/  STL [R1+0xa1c], R174 ;  /* 0x000a1cae01007387 */ /* 0x0003e20000100800 */
[----:B------:R-:W-:Y:S01]  /*57e60*/  IMAD.MOV.U32 R5, RZ, RZ, R174 ;  /* 0x000000ffff057224 */ /* 0x000fe200078e00ae */
[----:B------:R-:W-:Y:S02]  /*57e70*/  ISETP.NE.U32.AND P0, PT, RZ, UR12, PT ;  /* 0x0000000cff007c0c */ /* 0x000fe4000bf05070 */
[----:B-1----:R-:W2:Y:S04]  /*57e80*/  LDL.LU R174, [R1+0xa34] ;  /* 0x000a340001ae7983 */ /* 0x002ea80000300800 */
[----:B------:R-:W3:Y:S01]  /*57e90*/  LDL.LU R7, [R1+0xa38] ;  /* 0x000a380001077983 */ /* 0x000ee20000300800 */
[----:B------:R-:W-:Y:S02]  /*57ea0*/  IADD3 R9, P2, R9, UR4, RZ ;  /* 0x0000000409097c10 */ /* 0x000fe4000ff5e0ff */
[----:B------:R-:W-:-:S04]  /*57eb0*/  IADD3 R0, P3, R0, UR4, RZ ;  /* 0x0000000400007c10 */ /* 0x000fc8000ff7e0ff */
[----:B------:R1:W-:Y:S04]  /*57ec0*/  LDGSTS.E [R2+0x10004], desc[UR8][R4.64], P0 ;  /* 0x1000400004027fae */ /* 0x0003e80008121848 */
[----:B------:R4:W-:Y:S01]  /*57ed0*/  STL [R1+0xa28], R9 ;  /* 0x000a280901007387 */ /* 0x0009e20000100800 */
[----:B-1----:R-:W-:Y:S02]  /*57ee0*/  MOV R4, R9 ;  /* 0x0000000900047202 */ /* 0x002fe40000000f00 */
[----:B------:R-:W-:Y:S02]  /*57ef0*/  IADD3.X R175, R175, UR6, RZ, P2, !PT ;  /* 0x00000006afaf7c10 */ /* 0x000fe400097fe4ff */
[----:B------:R-:W-:-:S03]  /*57f00*/  IADD3.X R6, R6, UR6, RZ, P3, !PT ;  /* 0x0000000606067c10 */ /* 0x000fc60009ffe4ff */
[----:B------:R-:W-:Y:S04]  /*57f10*/  STL [R1+0xa24], R175 ;  /* 0x000a24af01007387 */ /* 0x000fe80000100800 */
[----:B------:R1:W-:Y:S04]  /*57f20*/  STL [R1+0xa30], R0 ;  /* 0x000a300001007387 */ /* 0x0003e80000100800 */
[----:B------:R1:W-:Y:S04]  /*57f30*/  STL [R1+0xa2c], R6 ;  /* 0x000a2c0601007387 */ /* 0x0003e80000100800 */
[----:B------:R-:W2:Y:S04]  /*57f40*/  LDL.LU R178, [R1+0xa3c] ;  /* 0x000a3c0001b27983 */ /* 0x000ea80000300800 */
[----:B----4-:R-:W4:Y:S01]  /*57f50*/  LDL.LU R9, [R1+0xa40] ;  /* 0x000a400001097983 */ /* 0x010f220000300800 */
[----:B------:R-:W-:-:S04]  /*57f60*/  UISETP.GT.AND UP1, UPT, UR16, 0x52, UPT ;  /* 0x000000521000788c */ /* 0x000fc8000bf24270 */
[----:B------:R-:W-:Y:S01]  /*57f70*/  USEL UR12, URZ, 0x4, !UP1 ;  /* 0x000000043f0c7887 */ /* 0x000fe2000c800000 */
[----:B------:R-:W-:-:S03]  /*57f80*/  IMAD.MOV.U32 R5, RZ, RZ, R175 ;  /* 0x000000ffff057224 */ /* 0x000fc600078e00af */
[----:B------:R-:W-:Y:S02]  /*57f90*/  USEL UR12, UR12, URZ, !UP0 ;  /* 0x0000003f0c0c7287 */ /* 0x000fe4000c000000 */
[----:B------:R1:W-:Y:S04]  /*57fa0*/  LDGSTS.E [R2+0x14004], desc[UR8][R4.64], P0 ;  /* 0x1400400004027fae */ /* 0x0003e80008121848 */
[----:B------:R-:W-:Y:S02]  /*57fb0*/  ISETP.NE.U32.AND P1, PT, RZ, UR12, PT ;  /* 0x0000000cff007c0c */ /* 0x000fe4000bf25070 */
[----:B-1----:R-:W-:Y:S01]  /*57fc0*/  MOV R4, R0 ;  /* 0x0000000000047202 */ /* 0x002fe20000000f00 */
[----:B------:R-:W-:Y:S01]  /*57fd0*/  IMAD.MOV.U32 R5, RZ, RZ, R6 ;  /* 0x000000ffff057224 */ /* 0x000fe200078e0006 */
[----:B------:R-:W4:Y:S04]  /*57fe0*/  LDL.LU R0, [R1+0xa48] ;  /* 0x000a480001007983 */ /* 0x000f280000300800 */
[----:B------:R-:W4:Y:S01]  /*57ff0*/  LDL.LU R6, [R1+0xc10] ;  /* 0x000c100001067983 */ /* 0x000f220000300800 */
[----:B---3--:R-:W-:-:S04]  /*58000*/  IADD3 R7, P0, R7, UR4, RZ ;  /* 0x0000000407077c10 */ /* 0x008fc8000ff1e0ff */
[----:B------:R1:W-:Y:S01]  /*58010*/  LDGSTS.E [R2+0x10008], desc[UR8][R4.64], P1 ;  /* 0x1000800004027fae */ /* 0x0003e20008921848 */
[----:B--2---:R-:W-:-:S03]  /*58020*/  IADD3.X R174, R174, UR6, RZ, P0, !PT ;  /* 0x00000006aeae7c10 */ /* 0x004fc600087fe4ff */
[----:B------:R-:W-:Y:S04]  /*58030*/  STL [R1+0xa38], R7 ;  /* 0x000a380701007387 */ /* 0x000fe80000100800 */
[----:B------:R2:W-:Y:S04]  /*58040*/  STL [R1+0xa34], R174 ;  /* 0x000a34ae01007387 */ /* 0x0005e80000100800 */
[----:B------:R-:W3:Y:S01]  /*58050*/  LDL.LU R175, [R1+0xa44] ;  /* 0x000a440001af7983 */ /* 0x000ee20000300800 */
[----:B-1----:R-:W-:Y:S01]  /*58060*/  MOV R4, R7 ;  /* 0x0000000700047202 */ /* 0x002fe20000000f00 */
[----:B------:R-:W-:-:S02]  /*58070*/  IMAD.MOV.U32 R5, RZ, RZ, R174 ;  /* 0x000000ffff057224 */ /* 0x000fc400078e00ae */
[----:B--2---:R-:W2:Y:S04]  /*58080*/  LDL.LU R174, [R1+0xc0c] ;  /* 0x000c0c0001ae7983 */ /* 0x004ea80000300800 */
[----:B------:R1:W-:Y:S04]  /*58090*/  LDGSTS.E [R2+0x14008], desc[UR8][R4.64], P1 ;  /* 0x1400800004027fae */ /* 0x0003e80008921848 */
[----:B------:R-:W2:Y:S01]  /*580a0*/  LDL.LU R7, [R1+0xc18] ;  /* 0x000c180001077983 */ /* 0x000ea20000300800 */
[----:B----4-:R-:W-:-:S04]  /*580b0*/  IADD3 R9, P1, R9, UR4, RZ ;  /* 0x0000000409097c10 */ /* 0x010fc8000ff3e0ff */
[----:B------:R-:W-:Y:S01]  /*580c0*/  IADD3.X R178, R178, UR6, RZ, P1, !PT ;  /* 0x00000006b2b27c10 */ /* 0x000fe20008ffe4ff */
[----:B------:R4:W-:Y:S01]  /*580d0*/  STL [R1+0xa40], R9 ;  /* 0x000a400901007387 */ /* 0x0009e20000100800 */
[----:B-1----:R-:W-:-:S03]  /*580e0*/  MOV R4, R9 ;  /* 0x0000000900047202 */ /* 0x002fc60000000f00 */
[----:B------:R-:W-:Y:S04]  /*580f0*/  STL [R1+0xa3c], R178 ;  /* 0x000a3cb201007387 */ /* 0x000fe80000100800 */
[----:B----4-:R-:W4:Y:S01]  /*58100*/  LDL.LU R9, [R1+0xc14] ;  /* 0x000c140001097983 */ /* 0x010f220000300800 */
[----:B------:R-:W-:-:S04]  /*58110*/  UISETP.GT.AND UP1, UPT, UR16, 0x53, UPT ;  /* 0x000000531000788c */ /* 0x000fc8000bf24270 */
[----:B------:R-:W-:-:S04]  /*58120*/  USEL UR12, URZ, 0x4, !UP1 ;  /* 0x000000043f0c7887 */ /* 0x000fc8000c800000 */
[----:B------:R-:W-:Y:S01]  /*58130*/  USEL UR12, UR12, URZ, !UP0 ;  /* 0x0000003f0c0c7287 */ /* 0x000fe2000c000000 */
[----:B------:R-:W-:-:S05]  /*58140*/  IADD3 R0, P2, R0, UR4, RZ ;  /* 0x0000000400007c10 */ /* 0x000fca000ff5e0ff */
[----:B------:R-:W-:Y:S01]  /*58150*/  ISETP.NE.U32.AND P0, PT, RZ, UR12, PT ;  /* 0x0000000cff007c0c */ /* 0x000fe2000bf05070 */
[----:B------:R-:W-:Y:S01]  /*58160*/  UISETP.GT.AND UP1, UPT, UR16, 0x70, UPT ;  /* 0x000000701000788c */ /* 0x000fe2000bf24270 */
[----:B------:R-:W-:Y:S01]  /*58170*/  IMAD.MOV.U32 R5, RZ, RZ, R178 ;  /* 0x000000ffff057224 */ /* 0x000fe200078e00b2 */
[----:B------:R-:W-:Y:S02]  /*58180*/  IADD3 R6, P3, R6, UR4, RZ ;  /* 0x0000000406067c10 */ /* 0x000fe4000ff7e0ff */
[----:B------:R-:W-:Y:S01]  /*58190*/  USEL UR12, URZ, 0x4, !UP1 ;  /* 0x000000043f0c7887 */ /* 0x000fe2000c800000 */
[----:B------:R1:W-:Y:S03]  /*581a0*/  STL [R1+0xa48], R0 ;  /* 0x000a480001007387 */ /* 0x0003e60000100800 */
[----:B------:R-:W-:-:S04]  /*581b0*/  USEL UR12, UR12, URZ, !UP0 ;  /* 0x0000003f0c0c7287 */ /* 0x000fc8000c000000 */
[----:B------:R1:W-:Y:S01]  /*581c0*/  LDGSTS.E [R2+0x1000c], desc[UR8][R4.64], P0 ;  /* 0x1000c00004027fae */ /* 0x0003e20008121848 */
[----:B---3--:R-:W-:-:S05]  /*581d0*/  IADD3.X R175, R175, UR6, RZ, P2, !PT ;  /* 0x00000006afaf7c10 */ /* 0x008fca00097fe4ff */
[----:B------:R-:W-:Y:S01]  /*581e0*/  STL [R1+0xa44], R175 ;  /* 0x000a44af01007387 */ /* 0x000fe20000100800 */
[----:B--2---:R-:W-:Y:S02]  /*581f0*/  IADD3.X R174, R174, UR6, RZ, P3, !PT ;  /* 0x00000006aeae7c10 */ /* 0x004fe40009ffe4ff */
[----:B-1----:R-:W-:Y:S01]  /*58200*/  MOV R4, R0 ;  /* 0x0000000000047202 */ /* 0x002fe20000000f00 */
[----:B------:R-:W-:Y:S01]  /*58210*/  IMAD.MOV.U32 R5, RZ, RZ, R175 ;  /* 0x000000ffff057224 */ /* 0x000fe200078e00af */
[----:B------:R1:W-:Y:S04]  /*58220*/  STL [R1+0xc10], R6 ;  /* 0x000c100601007387 */ /* 0x0003e80000100800 */
[----:B------:R-:W2:Y:S01]  /*58230*/  LDL.LU R0, [R1+0xc20] ;  /* 0x000c200001007983 */ /* 0x000ea20000300800 */
[----:B------:R-:W-:-:S03]  /*58240*/  ISETP.NE.U32.AND P1, PT, RZ, UR12, PT ;  /* 0x0000000cff007c0c */ /* 0x000fc6000bf25070 */
[----:B------:R3:W-:Y:S04]  /*58250*/  LDGSTS.E [R2+0x1400c], desc[UR8][R4.64], P0 ;  /* 0x1400c00004027fae */ /* 0x0007e80008121848 */
[----:B------:R-:W-:Y:S01]  /*58260*/  STL [R1+0xc0c], R174 ;  /* 0x000c0cae01007387 */ /* 0x000fe20000100800 */
[----:B------:R-:W-:Y:S02]  /*58270*/  IADD3 R7, P0, R7, UR4, RZ ;  /* 0x0000000407077c10 */ /* 0x000fe4000ff1e0ff */
[----:B---3--:R-:W-:Y:S02]  /*58280*/  MOV R4, R6 ;  /* 0x0000000600047202 */ /* 0x008fe40000000f00 */
[----:B-1----:R-:W3:Y:S01]  /*58290*/  LDL.LU R6, [R1+0xc1c] ;  /* 0x000c1c0001067983 */ /* 0x002ee20000300800 */
[----:B------:R-:W-:-:S03]  /*582a0*/  IMAD.MOV.U32 R5, RZ, RZ, R174 ;  /* 0x000000ffff057224 */ /* 0x000fc600078e00ae */
[----:B------:R-:W-:Y:S04]  /*582b0*/  STL [R1+0xc18], R7 ;  /* 0x000c180701007387 */ /* 0x000fe80000100800 */
[----:B------:R1:W-:Y:S01]  /*582c0*/  LDGSTS.E [R2+0x18000], desc[UR8][R4.64], P1 ;  /* 0x1800000004027fae */ /* 0x0003e20008921848 */
[----:B----4-:R-:W-:-:S05]  /*582d0*/  IADD3.X R9, R9, UR6, RZ, P0, !PT ;  /* 0x0000000609097c10 */ /* 0x010fca00087fe4ff */
[----:B------:R4:W-:Y:S01]  /*582e0*/  STL [R1+0xc14], R9 ;  /* 0x000c140901007387 */ /* 0x0009e20000100800 */
[----:B-1----:R-:W-:-:S03]  /*582f0*/  IMAD.MOV.U32 R5, RZ, RZ, R9 ;  /* 0x000000ffff057224 */ /* 0x002fc600078e0009 */
[----:B------:R-:W3:Y:S04]  /*58300*/  LDL.LU R175, [R1+0xc24] ;  /* 0x000c240001af7983 */ /* 0x000ee80000300800 */
[----:B----4-:R-:W4:Y:S04]  /*58310*/  LDL.LU R9, [R1+0xc28] ;  /* 0x000c280001097983 */ /* 0x010f280000300800 */
[----:B------:R-:W4:Y:S04]  /*58320*/  LDL.LU R179, [R1+0xc2c] ;  /* 0x000c2c0001b37983 */ /* 0x000f280000300800 */
[----:B------:R-:W4:Y:S01]  /*58330*/  LDL.LU R178, [R1+0xc30] ;  /* 0x000c300001b27983 */ /* 0x000f220000300800 */
[----:B------:R-:W-:Y:S01]  /*58340*/  MOV R4, R7 ;  /* 0x0000000700047202 */ /* 0x000fe20000000f00 */
[----:B------:R-:W-:-:S04]  /*58350*/  UISETP.GT.AND UP1, UPT, UR16, 0x71, UPT ;  /* 0x000000711000788c */ /* 0x000fc8000bf24270 */
[----:B------:R1:W-:Y:S01]  /*58360*/  LDGSTS.E [R2+0x1c000], desc[UR8][R4.64], P1 ;  /* 0x1c00000004027fae */ /* 0x0003e20008921848 */
[----:B------:R-:W-:-:S04]  /*58370*/  USEL UR12, URZ, 0x4, !UP1 ;  /* 0x000000043f0c7887 */ /* 0x000fc8000c800000 */
[----:B------:R-:W-:Y:S01]  /*58380*/  USEL UR12, UR12, URZ, !UP0 ;  /* 0x0000003f0c0c7287 */ /* 0x000fe2000c000000 */
[----:B--2---:R-:W-:-:S05]  /*58390*/  IADD3 R0, P1, R0, UR4, RZ ;  /* 0x0000000400007c10 */ /* 0x004fca000ff3e0ff */
[----:B------:R2:W-:Y:S01]  /*583a0*/  STL [R1+0xc20], R0 ;  /* 0x000c200001007387 */ /* 0x0005e20000100800 */
[----:B-1----:R-:W-:Y:S02]  /*583b0*/  MOV R4, R0 ;  /* 0x0000000000047202 */ /* 0x002fe40000000f00 */
[----:B---3--:R-:W-:-:S05]  /*583c0*/  IADD3.X R6, R6, UR6, RZ, P1, !PT ;  /* 0x0000000606067c10 */ /* 0x008fca0008ffe4ff */
[----:B------:R1:W-:Y:S04]  /*583d0*/  STL [R1+0xc1c], R6 ;  /* 0x000c1c0601007387 */ /* 0x0003e80000100800 */
[----:B------:R-:W3:Y:S04]  /*583e0*/  LDL.LU R7, [R1+0xc34] ;  /* 0x000c340001077983 */ /* 0x000ee80000300800 */
[----:B--2---:R-:W2:Y:S01]  /*583f0*/  LDL.LU R0, [R1+0xc38] ;  /* 0x000c380001007983 */ /* 0x004ea20000300800 */
[----:B------:R-:W-:Y:S01]  /*58400*/  ISETP.NE.U32.AND P0, PT, RZ, UR12, PT ;  /* 0x0000000cff007c0c */ /* 0x000fe2000bf05070 */
[----:B------:R-:W-:-:S02]  /*58410*/  IMAD.MOV.U32 R5, RZ, RZ, R6 ;  /* 0x000000ffff057224 */ /* 0x000fc400078e0006 */
[----:B------:R-:W3:Y:S04]  /*58420*/  LDL.LU R174, [R1+0xc40] ;  /* 0x000c400001ae7983 */ /* 0x000ee80000300800 */
[----:B-1----:R-:W3:Y:S06]  /*58430*/  LDL.LU R6, [R1+0xc48] ;  /* 0x000c480001067983 */ /* 0x002eec0000300800 */
[----:B------:R1:W-:Y:S01]  /*58440*/  LDGSTS.E [R2+0x18004], desc[UR8][R4.64], P0 ;  /* 0x1800400004027fae */ /* 0x0003e20008121848 */
[----:B----4-:R-:W-:-:S04]  /*58450*/  IADD3 R9, P2, R9, UR4, RZ ;  /* 0x0000000409097c10 */ /* 0x010fc8000ff5e0ff */
[----:B------:R-:W-:Y:S01]  /*58460*/  IADD3.X R175, R175, UR6, RZ, P2, !PT ;  /* 0x00000006afaf7c10 */ /* 0x000fe200097fe4ff */
[----:B------:R-:W-:Y:S01]  /*58470*/  STL [R1+0xc28], R9 ;  /* 0x000c280901007387 */ /* 0x000fe20000100800 */
[----:B------:R-:W-:-:S03]  /*58480*/  IADD3 R178, P3, R178, UR4, RZ ;  /* 0x00000004b2b27c10 */ /* 0x000fc6000ff7e0ff */
[----:B------:R4:W-:Y:S01]  /*58490*/  STL [R1+0xc24], R175 ;  /* 0x000c24af01007387 */ /* 0x0009e20000100800 */
[----:B-1----:R-:W-:Y:S01]  /*584a0*/  IMAD.MOV.U32 R5, RZ, RZ, R175 ;  /* 0x000000ffff057224 */ /* 0x002fe200078e00af */
[----:B------:R-:W-:Y:S02]  /*584b0*/  IADD3.X R179, R179, UR6, RZ, P3, !PT ;  /* 0x00000006b3b37c10 */ /* 0x000fe40009ffe4ff */
[----:B------:R-:W-:Y:S01]  /*584c0*/  STL [R1+0xc30], R178 ;  /* 0x000c30b201007387 */ /* 0x000fe20000100800 */
[----:B------:R-:W-:-:S03]  /*584d0*/  MOV R4, R9 ;  /* 0x0000000900047202 */ /* 0x000fc60000000f00 */
        /* <DEDUP_REMOVED lines=9> */
[----:B-1----:R-:W-:Y:S01]  /*58570*/  MOV R4, R178 ;  /* 0x000000b200047202 */ /* 0x002fe20000000f00 */
[----:B------:R-:W-:Y:S02]  /*58580*/  IMAD.MOV.U32 R5, RZ, RZ, R179 ;  /* 0x000000ffff057224 */ /* 0x000fe400078e00b3 */
[----:B------:R-:W-:-:S04]  /*58590*/  USEL UR12, URZ, 0x4, !UP1 ;  /* 0x000000043f0c7887 */ /* 0x000fc8000c800000 */
[----:B------:R-:W-:-:S04]  /*585a0*/  USEL UR12, UR12, URZ, !UP0 ;  /* 0x0000003f0c0c7287 */ /* 0x000fc8000c000000 */
[----:B------:R1:W-:Y:S01]  /*585b0*/  LDGSTS.E [R2+0x18008], desc[UR8][R4.64], P1 ;  /* 0x1800800004027fae */ /* 0x0003e20008921848 */
[----:B--2---:R-:W-:-:S04]  /*585c0*/  IADD3 R0, P0, R0, UR4, RZ ;  /* 0x0000000400007c10 */ /* 0x004fc8000ff1e0ff */
[----:B---3--:R-:W-:Y:S02]  /*585d0*/  IADD3.X R7, R7, UR6, RZ, P0, !PT ;  /* 0x0000000607077c10 */ /* 0x008fe400087fe4ff */
[----:B-1----:R-:W-:-:S03]  /*585e0*/  MOV R4, R0 ;  /* 0x0000000000047202 */ /* 0x002fc60000000f00 */
[----:B------:R-:W-:Y:S01]  /*585f0*/  IMAD.MOV.U32 R5, RZ, RZ, R7 ;  /* 0x000000ffff057224 */ /* 0x000fe200078e0007 */
[----:B------:R-:W-:Y:S01]  /*58600*/  STL [R1+0xc38], R0 ;  /* 0x000c380001007387 */ /* 0x000fe20000100800 */
[----:B------:R-:W-:-:S03]  /*58610*/  ISETP.NE.U32.AND P0, PT, RZ, UR12, PT ;  /* 0x0000000cff007c0c */ /* 0x000fc6000bf05070 */
[----:B------:R1:W-:Y:S04]  /*58620*/  STL [R1+0xc34], R7 ;  /* 0x000c340701007387 */ /* 0x0003e80000100800 */
[----:B------:R2:W-:Y:S01]  /*58630*/  LDGSTS.E [R2+0x1c008], desc[UR8][R4.64], P1 ;  /* 0x1c00800004027fae */ /* 0x0005e20008921848 */
[----:B------:R-:W-:-:S03]  /*58640*/  IADD3 R174, P1, R174, UR4, RZ ;  /* 0x00000004aeae7c10 */ /* 0x000fc6000ff3e0ff */
[----:B-1----:R-:W3:Y:S04]  /*58650*/  LDL.LU R7, [R1+0x64c] ;  /* 0x00064c0001077983 */ /* 0x002ee80000300800 */
[----:B------:R-:W3:Y:S01]  /*58660*/  LDL.LU R0, [R1+0x650] ;  /* 0x0006500001007983 */ /* 0x000ee20000300800 */
[----:B------:R-:W-:Y:S02]  /*58670*/  IADD3 R6, P2, R6, UR4, RZ ;  /* 0x0000000406067c10 */ /* 0x000fe4000ff5e0ff */
[----:B--2---:R-:W-:Y:S01]  /*58680*/  MOV R4, R174 ;  /* 0x000000ae00047202 */ /* 0x004fe20000000f00 */
[----:B------:R-:W-:Y:S01]  /*58690*/  STL [R1+0xc40], R174 ;  /* 0x000c40ae01007387 */ /* 0x000fe20000100800 */
[----:B----4-:R-:W-:-:S05]  /*586a0*/  IADD3.X R175, R175, UR6, RZ, P1, !PT ;  /* 0x00000006afaf7c10 */ /* 0x010fca0008ffe4ff */
[----:B------:R-:W-:Y:S01]  /*586b0*/  IMAD.MOV.U32 R5, RZ, RZ, R175 ;  /* 0x000000ffff057224 */ /* 0x000fe200078e00af */
[----:B------:R-:W-:Y:S01]  /*586c0*/  IADD3.X R9, R9, UR6, RZ, P2, !PT ;  /* 0x0000000609097c10 */ /* 0x000fe200097fe4ff */
[----:B------:R1:W-:Y:S04]  /*586d0*/  STL [R1+0xc3c], R175 ;  /* 0x000c3caf01007387 */ /* 0x0003e80000100800 */
[----:B------:R-:W-:Y:S04]  /*586e0*/  STL [R1+0xc48], R6 ;  /* 0x000c480601007387 */ /* 0x000fe80000100800 */
[----:B------:R2:W-:Y:S04]  /*586f0*/  LDGSTS.E [R2+0x1800c], desc[UR8][R4.64], P0 ;  /* 0x1800c00004027fae */ /* 0x0005e80008121848 */
[----:B------:R4:W-:Y:S04]  /*58700*/  STL [R1+0xc44], R9 ;  /* 0x000c440901007387 */ /* 0x0009e80000100800 */
[----:B-1----:R-:W3:Y:S01]  /*58710*/  LDL.LU R175, [R1+0x654] ;  /* 0x0006540001af7983 */ /* 0x002ee20000300800 */
[----:B--2---:R-:W-:-:S03]  /*58720*/  IMAD.MOV.U32 R5, RZ, RZ, R9 ;  /* 0x000000ffff057224 */ /* 0x004fc600078e0009 */
[----:B----4-:R-:W2:Y:S01]  /*58730*/  LDL.LU R9, [R1+0x658] ;  /* 0x0006580001097983 */ /* 0x010ea20000300800 */
[----:B------:R-:W-:-:S04]  /*58740*/  UISETP.GT.AND UP1, UPT, UR16, 0x14, UPT ;  /* 0x000000141000788c */ /* 0x000fc8000bf24270 */
[----:B------:R-:W-:Y:S01]  /*58750*/  USEL UR12, URZ, 0x4, !UP1 ;  /* 0x000000043f0c7887 */ /* 0x000fe2000c800000 */
[----:B------:R-:W-:Y:S02]  /*58760*/  MOV R4, R6 ;  /* 0x0000000600047202 */ /* 0x000fe40000000f00 */
[----:B------:R-:W4:Y:S01]  /*58770*/  LDL.LU R6, [R1+0x660] ;  /* 0x0006600001067983 */ /* 0x000f220000300800 */
[----:B------:R-:W-:-:S03]  /*58780*/  USEL UR12, UR12, URZ, !UP0 ;  /* 0x0000003f0c0c7287 */ /* 0x000fc6000c000000 */
[----:B------:R1:W-:Y:S03]  /*58790*/  LDGSTS.E [R2+0x1c00c], desc[UR8][R4.64], P0 ;  /* 0x1c00c00004027fae */ /* 0x0003e60008121848 */
[----:B------:R-:W-:Y:S02]  /*587a0*/  ISETP.NE.U32.AND P0, PT, RZ, UR12, PT ;  /* 0x0000000cff007c0c */ /* 0x000fe4000bf05070 */
[----:B-1----:R-:W-:Y:S02]  /*587b0*/  LOP3.LUT R2, R3, 0x50, RZ, 0x3c, !PT ;  /* 0x0000005003027812 */ /* 0x002fe400078e3cff */
[----:B---3--:R-:W-:-:S04]  /*587c0*/  IADD3 R0, P1, R0, UR4, RZ ;  /* 0x0000000400007c10 */ /* 0x008fc8000ff3e0ff */
[----:B------:R-:W-:Y:S01]  /*587d0*/  IADD3.X R7, R7, UR6, RZ, P1, !PT ;  /* 0x0000000607077c10 */ /* 0x000fe20008ffe4ff */
[----:B------:R-:W-:Y:S04]  /*587e0*/  STL [R1+0x650], R0 ;  /* 0x0006500001007387 */ /* 0x000fe80000100800 */
[----:B------:R1:W-:Y:S04]  /*587f0*/  STL [R1+0x64c], R7 ;  /* 0x00064c0701007387 */ /* 0x0003e80000100800 */
[----:B------:R-:W3:Y:S01]  /*58800*/  LDL.LU R174, [R1+0x65c] ;  /* 0x00065c0001ae7983 */ /* 0x000ee20000300800 */
[----:B------:R-:W-:Y:S01]  /*58810*/  IADD3 R2, R2, UR17, RZ ;  /* 0x0000001102027c10 */ /* 0x000fe2000fffe0ff */
[----:B------:R-:W-:Y:S01]  /*58820*/  IMAD.MOV.U32 R4, RZ, RZ, R0 ;  /* 0x000000ffff047224 */ /* 0x000fe200078e0000 */
[----:B------:R-:W-:-:S02]  /*58830*/  MOV R5, R7 ;  /* 0x0000000700057202 */ /* 0x000fc40000000f00 */
[----:B-1----:R-:W3:Y:S04]  /*58840*/  LDL.LU R7, [R1+0x668] ;  /* 0x0006680001077983 */ /* 0x002ee80000300800 */
[----:B------:R-:W3:Y:S04]  /*58850*/  LDL.LU R0, [R1+0x670] ;  /* 0x0006700001007983 */ /* 0x000ee80000300800 */
[----:B------:R1:W-:Y:S01]  /*58860*/  LDGSTS.E [R2], desc[UR8][R4.64], P0 ;  /* 0x0000000004027fae */ /* 0x0003e20008121848 */
[----:B--2---:R-:W-:-:S04]  /*58870*/  IADD3 R9, P1, R9, UR4, RZ ;  /* 0x0000000409097c10 */ /* 0x004fc8000ff3e0ff */
[----:B------:R-:W-:Y:S01]  /*58880*/  IADD3.X R175, R175, UR6, RZ, P1, !PT ;  /* 0x00000006afaf7c10 */ /* 0x000fe20008ffe4ff */
[----:B------:R-:W-:Y:S03]  /*58890*/  STL [R1+0x658], R9 ;  /* 0x0006580901007387 */ /* 0x000fe60000100800 */
[----:B-1----:R-:W-:Y:S01]  /*588a0*/  MOV R5, R175 ;  /* 0x000000af00057202 */ /* 0x002fe20000000f00 */
[----:B------:R1:W-:Y:S01]  /*588b0*/  STL [R1+0x654], R175 ;  /* 0x000654af01007387 */ /* 0x0003e20000100800 */
[----:B------:R-:W-:Y:S01]  /*588c0*/  IMAD.MOV.U32 R4, RZ, RZ, R9 ;  /* 0x000000ffff047224 */ /* 0x000fe200078e0009 */
[----:B------:R-:W-:Y:S02]  /*588d0*/  UISETP.GT.AND UP1, UPT, UR16, 0x15, UPT ;  /* 0x000000151000788c */ /* 0x000fe4000bf24270 */
[----:B-1----:R-:W2:Y:S04]  /*588e0*/  LDL.LU R175, [R1+0x664] ;  /* 0x0006640001af7983 */ /* 0x002ea80000300800 */
[----:B------:R-:W2:Y:S01]  /*588f0*/  LDL.LU R9, [R1+0x66c] ;  /* 0x00066c0001097983 */ /* 0x000ea20000300800 */
[----:B----4-:R-:W-:Y:S01]  /*58900*/  IADD3 R6, P1, R6, UR4, RZ ;  /* 0x0000000406067c10 */ /* 0x010fe2000ff3e0ff */
[----:B------:R-:W-:-:S02]  /*58910*/  USEL UR12, URZ, 0x4, !UP1 ;  /* 0x000000043f0c7887 */ /* 0x000fc4000c800000 */
[----:B------:R1:W-:Y:S02]  /*58920*/  LDGSTS.E [R2+0x4000], desc[UR8][R4.64], P0 ;  /* 0x0400000004027fae */ /* 0x0003e40008121848 */
[----:B------:R-:W-:Y:S02]  /*58930*/  USEL UR12, UR12, URZ, !UP0 ;  /* 0x0000003f0c0c7287 */ /* 0x000fe4000c000000 */
[----:B------:R-:W-:Y:S04]  /*58940*/  STL [R1+0x660], R6 ;  /* 0x0006600601007387 */ /* 0x000fe80000100800 */
[----:B------:R-:W-:Y:S01]  /*58950*/  ISETP.NE.U32.AND P0, PT, RZ, UR12, PT ;  /* 0x0000000cff007c0c */ /* 0x000fe2000bf05070 */
[----:B-1----:R-:W-:Y:S01]  /*58960*/  IMAD.MOV.U32 R4, RZ, RZ, R6 ;  /* 0x000000ffff047224 */ /* 0x002fe200078e0006 */
[----:B---3--:R-:W-:-:S04]  /*58970*/  IADD3.X R174, R174, UR6, RZ, P1, !PT ;  /* 0x00000006aeae7c10 */ /* 0x008fc80008ffe4ff */
[----:B------:R-:W-:Y:S01]  /*58980*/  MOV R5, R174 ;  /* 0x000000ae00057202 */ /* 0x000fe20000000f00 */
[----:B------:R1:W-:Y:S01]  /*58990*/  STL [R1+0x65c], R174 ;  /* 0x00065cae01007387 */ /* 0x0003e20000100800 */
[----:B------:R-:W-:-:S05]  /*589a0*/  IADD3 R7, P2, R7, UR4, RZ ;  /* 0x0000000407077c10 */ /* 0x000fca000ff5e0ff */
[----:B------:R3:W-:Y:S04]  /*589b0*/  LDGSTS.E [R2+0x4], desc[UR8][R4.64], P0 ;  /* 0x0000400004027fae */ /* 0x0007e80008121848 */
[----:B-1----:R-:W4:Y:S04]  /*589c0*/  LDL.LU R174, [R1+0x674] ;  /* 0x0006740001ae7983 */ /* 0x002f280000300800 */
[----:B------:R-:W4:Y:S01]  /*589d0*/  LDL.LU R6, [R1+0x678] ;  /* 0x0006780001067983 */ /* 0x000f220000300800 */
[----:B------:R-:W-:Y:S01]  /*589e0*/  IADD3 R0, P3, R0, UR4, RZ ;  /* 0x0000000400007c10 */ /* 0x000fe2000ff7e0ff */
[----:B---3--:R-:W-:-:S02]  /*589f0*/  IMAD.MOV.U32 R4, RZ, RZ, R7 ;  /* 0x000000ffff047224 */ /* 0x008fc400078e0007 */
[----:B------:R1:W-:Y:S01]  /*58a00*/  STL [R1+0x668], R7 ;  /* 0x0006680701007387 */ /* 0x0003e20000100800 */
[----:B--2---:R-:W-:Y:S02]  /*58a10*/  IADD3.X R175, R175, UR6, RZ, P2, !PT ;  /* 0x00000006afaf7c10 */ /* 0x004fe400097fe4ff */
        /* <DEDUP_REMOVED lines=18> */
[----:B------:R-:W-:Y:S01]  /*58b40*/  IADD3.X R174, R174, UR6, RZ, P0, !PT ;  /* 0x00000006aeae7c10 */ /* 0x000fe200087fe4ff */
[----:B------:R-:W-:Y:S03]  /*58b50*/  STL [R1+0x678], R6 ;  /* 0x0006780601007387 */ /* 0x000fe60000100800 */
[----:B-1----:R-:W-:Y:S01]  /*58b60*/  MOV R5, R174 ;  /* 0x000000ae00057202 */ /* 0x002fe20000000f00 */
[----:B------:R1:W-:Y:S01]  /*58b70*/  STL [R1+0x674], R174 ;  /* 0x000674ae01007387 */ /* 0x0003e20000100800 */
[----:B------:R-:W-:-:S05]  /*58b80*/  IMAD.MOV.U32 R4, RZ, RZ, R6 ;  /* 0x000000ffff047224 */ /* 0x000fca00078e0006 */
[----:B------:R4:W-:Y:S04]  /*58b90*/  LDGSTS.E [R2+0x4008], desc[UR8][R4.64], P1 ;  /* 0x0400800004027fae */ /* 0x0009e80008921848 */
[----:B-1----:R-:W4:Y:S04]  /*58ba0*/  LDL.LU R174, [R1+0x684] ;  /* 0x0006840001ae7983 */ /* 0x002f280000300800 */
[----:B------:R-:W4:Y:S01]  /*58bb0*/  LDL.LU R6, [R1+0x84c] ;  /* 0x00084c0001067983 */ /* 0x000f220000300800 */
[----:B---3--:R-:W-:-:S04]  /*58bc0*/  IADD3 R7, P1, R7, UR4, RZ ;  /* 0x0000000407077c10 */ /* 0x008fc8000ff3e0ff */
[----:B--2---:R-:W-:Y:S01]  /*58bd0*/  IADD3.X R175, R175, UR6, RZ, P1, !PT ;  /* 0x00000006afaf7c10 */ /* 0x004fe20008ffe4ff */
[----:B------:R-:W-:Y:S01]  /*58be0*/  STL [R1+0x680], R7 ;  /* 0x0006800701007387 */ /* 0x000fe20000100800 */
[----:B----4-:R-:W-:Y:S02]  /*58bf0*/  IMAD.MOV.U32 R4, RZ, RZ, R7 ;  /* 0x000000ffff047224 */ /* 0x010fe400078e0007 */
        /* <DEDUP_REMOVED lines=15> */
[----:B------:R-:W-:Y:S02]  /*58cf0*/  IADD3.X R174, R174, UR6, RZ, P2, !PT ;  /* 0x00000006aeae7c10 */ /* 0x000fe400097fe4ff */
[----:B------:R-:W-:-:S03]  /*58d00*/  IADD3.X R6, R6, UR6, RZ, P3, !PT ;  /* 0x0000000606067c10 */ /* 0x000fc60009ffe4ff */
[----:B------:R1:W-:Y:S01]  /*58d10*/  STL [R1+0x684], R174 ;  /* 0x000684ae01007387 */ /* 0x0003e20000100800 */
[----:B----4-:R-:W-:-:S03]  /*58d20*/  IMAD.MOV.U32 R4, RZ, RZ, R9 ;  /* 0x000000ffff047224 */ /* 0x010fc600078e0009 */
[----:B------:R-:W-:Y:S01]  /*58d30*/  STL [R1+0x850], R0 ;  /* 0x0008500001007387 */ /* 0x000fe20000100800 */
[----:B------:R-:W-:-:S03]  /*58d40*/  MOV R5, R174 ;  /* 0x000000ae00057202 */ /* 0x000fc60000000f00 */
[----:B-1----:R-:W4:Y:S01]  /*58d50*/  LDL.LU R9, [R1+0x860] ;  /* 0x0008600001097983 */ /* 0x002f220000300800 */
[----:B------:R-:W-:-:S03]  /*58d60*/  ISETP.NE.U32.AND P1, PT, RZ, UR12, PT ;  /* 0x0000000cff007c0c */ /* 0x000fc6000bf25070 */
[----:B------:R1:W-:Y:S04]  /*58d70*/  STL [R1+0x84c], R6 ;  /* 0x00084c0601007387 */ /* 0x0003e80000100800 */
[----:B------:R-:W4:Y:S04]  /*58d80*/  LDL.LU R174, [R1+0x85c] ;  /* 0x00085c0001ae7983 */ /* 0x000f280000300800 */
        /* <DEDUP_REMOVED lines=8> */
[----:B------:R-:W-:Y:S03]  /*58e10*/  STL [R1+0x858], R7 ;  /* 0x0008580701007387 */ /* 0x000fe60000100800 */
[----:B-1----:R-:W-:Y:S01]  /*58e20*/  MOV R5, R175 ;  /* 0x000000af00057202 */ /* 0x002fe20000000f00 */
[----:B------:R1:W-:Y:S01]  /*58e30*/  STL [R1+0x854], R175 ;  /* 0x000854af01007387 */ /* 0x0003e20000100800 */
[----:B------:R-:W-:Y:S01]  /*58e40*/  IMAD.MOV.U32 R4, RZ, RZ, R7 ;  /* 0x000000ffff047224 */ /* 0x000fe200078e0007 */
[----:B------:R-:W-:-:S04]  /*58e50*/  UISETP.GT.AND UP1, UPT, UR16, 0x35, UPT ;  /* 0x000000351000788c */ /* 0x000fc8000bf24270 */
[----:B------:R2:W-:Y:S04]  /*58e60*/  LDGSTS.E [R2+0xc000], desc[UR8][R4.64], P1 ;  /* 0x0c00000004027fae */ /* 0x0005e80008921848 */
[----:B-1----:R-:W3:Y:S04]  /*58e70*/  LDL.LU R175, [R1+0x864] ;  /* 0x0008640001af7983 */ /* 0x002ee80000300800 */
[----:B------:R-:W3:Y:S01]  /*58e80*/  LDL.LU R7, [R1+0x86c] ;  /* 0x00086c0001077983 */ /* 0x000ee20000300800 */
[----:B------:R-:W-:-:S04]  /*58e90*/  USEL UR12, URZ, 0x4, !UP1 ;  /* 0x000000043f0c7887 */ /* 0x000fc8000c800000 */
[----:B------:R-:W-:Y:S01]  /*58ea0*/  USEL UR12, UR12, URZ, !UP0 ;  /* 0x0000003f0c0c7287 */ /* 0x000fe2000c000000 */
[----:B----4-:R-:W-:-:S04]  /*58eb0*/  IADD3 R9, P1, R9, UR4, RZ ;  /* 0x0000000409097c10 */ /* 0x010fc8000ff3e0ff */
[----:B------:R-:W-:Y:S01]  /*58ec0*/  IADD3.X R174, R174, UR6, RZ, P1, !PT ;  /* 0x00000006aeae7c10 */ /* 0x000fe20008ffe4ff */
        /* <DEDUP_REMOVED lines=14> */
[----:B------:R1:W-:Y:S04]  /*58fb0*/  STL [R1+0x864], R175 ;  /* 0x000864af01007387 */ /* 0x0003e80000100800 */
[----:B------:R-:W-:Y:S01]  /*58fc0*/  STL [R1+0x870], R0 ;  /* 0x0008700001007387 */ /* 0x000fe20000100800 */
[----:B------:R-:W-:-:S03]  /*58fd0*/  MOV R5, R175 ;  /* 0x000000af00057202 */ /* 0x000fc60000000f00 */
[----:B------:R-:W3:Y:S04]  /*58fe0*/  LDL.LU R6, [R1+0x880] ;  /* 0x0008800001067983 */ /* 0x000ee80000300800 */
[----:B------:R1:W-:Y:S04]  /*58ff0*/  STL [R1+0x86c], R7 ;  /* 0x00086c0701007387 */ /* 0x0003e80000100800 */
[----:B-1----:R-:W3:Y:S01]  /*59000*/  LDL.LU R175, [R1+0x87c] ;  /* 0x00087c0001af7983 */ /* 0x002ee20000300800 */
[----:B------:R-:W-:-:S03]  /*59010*/  UISETP.GT.AND UP1, UPT, UR16, 0x36, UPT ;  /* 0x000000361000788c */ /* 0x000fc6000bf24270 */
[----:B------:R1:W-:Y:S01]  /*59020*/  LDGSTS.E [R2+0xc004], desc[UR8][R4.64], P0 ;  /* 0x0c00400004027fae */ /* 0x0003e20008121848 */
[----:B------:R-:W-:-:S04]  /*59030*/  USEL UR12, URZ, 0x4, !UP1 ;  /* 0x000000043f0c7887 */ /* 0x000fc8000c800000 */
[----:B------:R-:W-:-:S06]  /*59040*/  USEL UR12, UR12, URZ, !UP0 ;  /* 0x0000003f0c0c7287 */ /* 0x000fcc000c000000 */
[----:B------:R-:W-:Y:S01]  /*59050*/  ISETP.NE.U32.AND P1, PT, RZ, UR12, PT ;  /* 0x0000000cff007c0c */ /* 0x000fe2000bf25070 */
[----:B-1----:R-:W-:Y:S01]  /*59060*/  IMAD.MOV.U32 R4, RZ, RZ, R0 ;  /* 0x000000ffff047224 */ /* 0x002fe200078e0000 */
[----:B------:R-:W-:Y:S02]  /*59070*/  MOV R5, R7 ;  /* 0x0000000700057202 */ /* 0x000fe40000000f00 */
[----:B------:R-:W3:Y:S04]  /*59080*/  LDL.LU R7, [R1+0x888] ;  /* 0x0008880001077983 */ /* 0x000ee80000300800 */
[----:B------:R-:W3:Y:S05]  /*59090*/  LDL.LU R0, [R1+0xa50] ;  /* 0x000a500001007983 */ /* 0x000eea0000300800 */
[----:B------:R1:W-:Y:S01]  /*590a0*/  LDGSTS.E [R2+0x8008], desc[UR8][R4.64], P1 ;  /* 0x0800800004027fae */ /* 0x0003e20008921848 */
[----:B----4-:R-:W-:-:S04]  /*590b0*/  IADD3 R9, P0, R9, UR4, RZ ;  /* 0x0000000409097c10 */ /* 0x010fc8000ff1e0ff */
[----:B--2---:R-:W-:Y:S01]  /*590c0*/  IADD3.X R174, R174, UR6, RZ, P0, !PT ;  /* 0x00000006aeae7c10 */ /* 0x004fe200087fe4ff */
        /* <DEDUP_REMOVED lines=8> */
[----:B------:R-:W-:Y:S01]  /*59150*/  IADD3.X R175, R175, UR6, RZ, P1, !PT ;  /* 0x00000006afaf7c10 */ /* 0x000fe20008ffe4ff */
[----:B------:R-:W-:Y:S01]  /*59160*/  STL [R1+0x880], R6 ;  /* 0x0008800601007387 */ /* 0x000fe20000100800 */
[----:B--2---:R-:W-:Y:S02]  /*59170*/  IMAD.MOV.U32 R4, RZ, RZ, R6 ;  /* 0x000000ffff047224 */ /* 0x004fe400078e0006 */
        /* <DEDUP_REMOVED lines=802> */
[----:B------:R-:W-:Y:S02]  /*5c3a0*/  ISETP.NE.U32.AND P0, PT, RZ, UR12, PT ;  /* 0x0000000cff007c0c */ /* 0x000fe4000bf05070 */
[----:B------:R-:W-:Y:S02]  /*5c3b0*/  IADD3 R0, P2, R0, UR4, RZ ;  /* 0x0000000400007c10 */ /* 0x000fe4000ff5e0ff */
[----:B------:R-:W-:Y:S02]  /*5c3c0*/  MOV R5, R178 ;  /* 0x000000b200057202 */ /* 0x000fe40000000f00 */
[----:B---3--:R-:W-:Y:S01]  /*5c3d0*/  IADD3 R6, P3, R6, UR4, RZ ;  /* 0x0000000406067c10 */ /* 0x008fe2000ff7e0ff */
[----:B------:R1:W-:Y:S06]  /*5c3e0*/  STL [R1+0xb08], R0 ;  /* 0x000b080001007387 */ /* 0x0003ec0000100800 */
[----:B------:R3:W-:Y:S01]  /*5c3f0*/  LDGSTS.E [R2+0x1000c], desc[UR8][R4.64], P0 ;  /* 0x1000c00004027fae */ /* 0x0007e20008121848 */
[----:B----4-:R-:W-:-:S05]  /*5c400*/  IADD3.X R175, R175, UR6, RZ, P2, !PT ;  /* 0x00000006afaf7c10 */ /* 0x010fca00097fe4ff */
[----:B------:R-:W-:Y:S01]  /*5c410*/  STL [R1+0xb04], R175 ;  /* 0x000b04af01007387 */ /* 0x000fe20000100800 */
[----:B--2---:R-:W-:Y:S01]  /*5c420*/  IADD3.X R174, R174, UR6, RZ, P3, !PT ;  /* 0x00000006aeae7c10 */ /* 0x004fe20009ffe4ff */
[----:B---3--:R-:W-:Y:S01]  /*5c430*/  IMAD.MOV.U32 R4, RZ, RZ, R0 ;  /* 0x000000ffff047224 */ /* 0x008fe200078e0000 */
[----:B------:R-:W-:Y:S01]  /*5c440*/  MOV R5, R175 ;  /* 0x000000af00057202 */ /* 0x000fe20000000f00 */
[----:B------:R2:W-:Y:S04]  /*5c450*/  STL [R1+0xcd0], R6 ;  /* 0x000cd00601007387 */ /* 0x0005e80000100800 */
[----:B-1----:R-:W3:Y:S04]  /*5c460*/  LDL.LU R0, [R1+0xce0] ;  /* 0x000ce00001007983 */ /* 0x002ee80000300800 */
[----:B------:R1:W-:Y:S04]  /*5c470*/  LDGSTS.E [R2+0x1400c], desc[UR8][R4.64], P0 ;  /* 0x1400c00004027fae */ /* 0x0003e80008121848 */
[----:B------:R4:W-:Y:S01]  /*5c480*/  STL [R1+0xccc], R174 ;  /* 0x000cccae01007387 */ /* 0x0009e20000100800 */
[----:B------:R-:W-:Y:S01]  /*5c490*/  IADD3 R7, P0, R7, UR4, RZ ;  /* 0x0000000407077c10 */ /* 0x000fe2000ff1e0ff */
[----:B-1----:R-:W-:-:S02]  /*5c4a0*/  IMAD.MOV.U32 R4, RZ, RZ, R6 ;  /* 0x000000ffff047224 */ /* 0x002fc400078e0006 */
[----:B--2---:R-:W2:Y:S01]  /*5c4b0*/  LDL.LU R6, [R1+0xcdc] ;  /* 0x000cdc0001067983 */ /* 0x004ea20000300800 */
[----:B------:R-:W-:-:S03]  /*5c4c0*/  MOV R5, R174 ;  /* 0x000000ae00057202 */ /* 0x000fc60000000f00 */
[----:B------:R1:W-:Y:S01]  /*5c4d0*/  STL [R1+0xcd8], R7 ;  /* 0x000cd80701007387 */ /* 0x0003e20000100800 */
[----:B------:R-:W-:-:S05]  /*5c4e0*/  IADD3.X R9, R9, UR6, RZ, P0, !PT ;  /* 0x0000000609097c10 */ /* 0x000fca00087fe4ff */
[----:B------:R-:W-:Y:S04]  /*5c4f0*/  STL [R1+0xcd4], R9 ;  /* 0x000cd40901007387 */ /* 0x000fe80000100800 */
[----:B------:R-:W2:Y:S04]  /*5c500*/  LDL.LU R175, [R1+0xce4] ;  /* 0x000ce40001af7983 */ /* 0x000ea80000300800 */
[----:B----4-:R-:W4:Y:S04]  /*5c510*/  LDL.LU R174, [R1+0xce8] ;  /* 0x000ce80001ae7983 */ /* 0x010f280000300800 */
[----:B------:R-:W4:Y:S04]  /*5c520*/  LDL.LU R179, [R1+0xcec] ;  /* 0x000cec0001b37983 */ /* 0x000f280000300800 */
[----:B------:R-:W4:Y:S01]  /*5c530*/  LDL.LU R178, [R1+0xcf0] ;  /* 0x000cf00001b27983 */ /* 0x000f220000300800 */
[----:B------:R-:W-:-:S04]  /*5c540*/  UISETP.GT.AND UP1, UPT, UR16, 0x7c, UPT ;  /* 0x0000007c1000788c */ /* 0x000fc8000bf24270 */
[----:B------:R-:W-:-:S04]  /*5c550*/  USEL UR12, URZ, 0x4, !UP1 ;  /* 0x000000043f0c7887 */ /* 0x000fc8000c800000 */
[----:B------:R-:W-:-:S06]  /*5c560*/  USEL UR12, UR12, URZ, !UP0 ;  /* 0x0000003f0c0c7287 */ /* 0x000fcc000c000000 */
[----:B------:R-:W-:Y:S01]  /*5c570*/  ISETP.NE.U32.AND P1, PT, RZ, UR12, PT ;  /* 0x0000000cff007c0c */ /* 0x000fe2000bf25070 */
[----:B------:R-:W-:-:S12]  /*5c580*/  UISETP.GT.AND UP1, UPT, UR16, 0x7d, UPT ;  /* 0x0000007d1000788c */ /* 0x000fd8000bf24270 */
[----:B------:R1:W-:Y:S01]  /*5c590*/  LDGSTS.E [R2+0x18000], desc[UR8][R4.64], P1 ;  /* 0x1800000004027fae */ /* 0x0003e20008921848 */
[----:B------:R-:W-:Y:S01]  /*5c5a0*/  USEL UR12, URZ, 0x4, !UP1 ;  /* 0x000000043f0c7887 */ /* 0x000fe2000c800000 */
[----:B-1----:R-:W-:Y:S01]  /*5c5b0*/  IMAD.MOV.U32 R4, RZ, RZ, R7 ;  /* 0x000000ffff047224 */ /* 0x002fe200078e0007 */
[----:B------:R-:W-:-:S05]  /*5c5c0*/  MOV R5, R9 ;  /* 0x0000000900057202 */ /* 0x000fca0000000f00 */
[----:B------:R1:W-:Y:S01]  /*5c5d0*/  LDGSTS.E [R2+0x1c000], desc[UR8][R4.64], P1 ;  /* 0x1c00000004027fae */ /* 0x0003e20008921848 */
[----:B---3--:R-:W-:-:S04]  /*5c5e0*/  IADD3 R0, P1, R0, UR4, RZ ;  /* 0x0000000400007c10 */ /* 0x008fc8000ff3e0ff */
[----:B--2---:R-:W-:Y:S01]  /*5c5f0*/  IADD3.X R6, R6, UR6, RZ, P1, !PT ;  /* 0x0000000606067c10 */ /* 0x004fe20008ffe4ff */
[----:B------:R-:W-:Y:S01]  /*5c600*/  USEL UR12, UR12, URZ, !UP0 ;  /* 0x0000003f0c0c7287 */ /* 0x000fe2000c000000 */
[----:B------:R-:W-:Y:S04]  /*5c610*/  STL [R1+0xce0], R0 ;  /* 0x000ce00001007387 */ /* 0x000fe80000100800 */
[----:B------:R2:W-:Y:S01]  /*5c620*/  STL [R1+0xcdc], R6 ;  /* 0x000cdc0601007387 */ /* 0x0005e20000100800 */
[----:B-1----:R-:W-:-:S03]  /*5c630*/  MOV R5, R6 ;  /* 0x0000000600057202 */ /* 0x002fc60000000f00 */
[----:B------:R-:W3:Y:S01]  /*5c640*/  LDL.LU R7, [R1+0xcf4] ;  /* 0x000cf40001077983 */ /* 0x000ee20000300800 */
[----:B------:R-:W-:-:S03]  /*5c650*/  ISETP.NE.U32.AND P0, PT, RZ, UR12, PT ;  /* 0x0000000cff007c0c */ /* 0x000fc6000bf05070 */
[----:B--2---:R-:W2:Y:S01]  /*5c660*/  LDL.LU R6, [R1+0xcf8] ;  /* 0x000cf80001067983 */ /* 0x004ea20000300800 */
[----:B------:R-:W-:-:S03]  /*5c670*/  IMAD.MOV.U32 R4, RZ, RZ, R0 ;  /* 0x000000ffff047224 */ /* 0x000fc600078e0000 */
[----:B------:R-:W3:Y:S04]  /*5c680*/  LDL.LU R0, [R1+0xd00] ;  /* 0x000d000001007983 */ /* 0x000ee80000300800 */
[----:B------:R-:W3:Y:S04]  /*5c690*/  LDL.LU R9, [R1+0xd08] ;  /* 0x000d080001097983 */ /* 0x000ee80000300800 */
[----:B------:R1:W-:Y:S01]  /*5c6a0*/  LDGSTS.E [R2+0x18004], desc[UR8][R4.64], P0 ;  /* 0x1800400004027fae */ /* 0x0003e20008121848 */
[----:B----4-:R-:W-:-:S04]  /*5c6b0*/  IADD3 R174, P2, R174, UR4, RZ ;  /* 0x00000004aeae7c10 */ /* 0x010fc8000ff5e0ff */
[----:B------:R-:W-:Y:S01]  /*5c6c0*/  IADD3.X R175, R175, UR6, RZ, P2, !PT ;  /* 0x00000006afaf7c10 */ /* 0x000fe200097fe4ff */
[----:B------:R4:W-:Y:S01]  /*5c6d0*/  STL [R1+0xce8], R174 ;  /* 0x000ce8ae01007387 */ /* 0x0009e20000100800 */
[----:B------:R-:W-:-:S03]  /*5c6e0*/  IADD3 R178, P3, R178, UR4, RZ ;  /* 0x00000004b2b27c10 */ /* 0x000fc6000ff7e0ff */
[----:B------:R4:W-:Y:S01]  /*5c6f0*/  STL [R1+0xce4], R175 ;  /* 0x000ce4af01007387 */ /* 0x0009e20000100800 */
[----:B-1----:R-:W-:Y:S01]  /*5c700*/  IMAD.MOV.U32 R4, RZ, RZ, R174 ;  /* 0x000000ffff047224 */ /* 0x002fe200078e00ae */
[----:B------:R-:W-:Y:S02]  /*5c710*/  IADD3.X R179, R179, UR6, RZ, P3, !PT ;  /* 0x00000006b3b37c10 */ /* 0x000fe40009ffe4ff */
[----:B------:R-:W-:Y:S04]  /*5c720*/  STL [R1+0xcf0], R178 ;  /* 0x000cf0b201007387 */ /* 0x000fe80000100800 */
[----:B----4-:R-:W4:Y:S01]  /*5c730*/  LDL.LU R174, [R1+0xcfc] ;  /* 0x000cfc0001ae7983 */ /* 0x010f220000300800 */
[----:B------:R-:W-:-:S03]  /*5c740*/  MOV R5, R175 ;  /* 0x000000af00057202 */ /* 0x000fc60000000f00 */
[----:B------:R-:W-:Y:S04]  /*5c750*/  STL [R1+0xcec], R179 ;  /* 0x000cecb301007387 */ /* 0x000fe80000100800 */
[----:B------:R-:W4:Y:S01]  /*5c760*/  LDL.LU R175, [R1+0xd04] ;  /* 0x000d040001af7983 */ /* 0x000f220000300800 */
[----:B------:R-:W-:-:S03]  /*5c770*/  UISETP.GT.AND UP1, UPT, UR16, 0x7e, UPT ;  /* 0x0000007e1000788c */ /* 0x000fc6000bf24270 */
[----:B------:R1:W-:Y:S01]  /*5c780*/  LDGSTS.E [R2+0x1c004], desc[UR8][R4.64], P0 ;  /* 0x1c00400004027fae */ /* 0x0003e20008121848 */
[----:B------:R-:W-:-:S04]  /*5c790*/  USEL UR12, URZ, 0x4, !UP1 ;  /* 0x000000043f0c7887 */ /* 0x000fc8000c800000 */
[----:B------:R-:W-:-:S06]  /*5c7a0*/  USEL UR12, UR12, URZ, !UP0 ;  /* 0x0000003f0c0c7287 */ /* 0x000fcc000c000000 */
[----:B------:R-:W-:Y:S01]  /*5c7b0*/  ISETP.NE.U32.AND P1, PT, RZ, UR12, PT ;  /* 0x0000000cff007c0c */ /* 0x000fe2000bf25070 */
[----:B-1----:R-:W-:Y:S01]  /*5c7c0*/  IMAD.MOV.U32 R4, RZ, RZ, R178 ;  /* 0x000000ffff047224 */ /* 0x002fe200078e00b2 */
[----:B------:R-:W-:-:S11]  /*5c7d0*/  MOV R5, R179 ;  /* 0x000000b300057202 */ /* 0x000fd60000000f00 */
[----:B------:R1:W-:Y:S01]  /*5c7e0*/  LDGSTS.E [R2+0x18008], desc[UR8][R4.64], P1 ;  /* 0x1800800004027fae */ /* 0x0003e20008921848 */
[----:B--2---:R-:W-:-:S04]  /*5c7f0*/  IADD3 R6, P0, R6, UR4, RZ ;  /* 0x0000000406067c10 */ /* 0x004fc8000ff1e0ff */
[----:B---3--:R-:W-:Y:S01]  /*5c800*/  IADD3.X R7, R7, UR6, RZ, P0, !PT ;  /* 0x0000000607077c10 */ /* 0x008fe200087fe4ff */
[----:B-1----:R-:W-:-:S03]  /*5c810*/  IMAD.MOV.U32 R4, RZ, RZ, R6 ;  /* 0x000000ffff047224 */ /* 0x002fc600078e0006 */
[----:B------:R-:W-:-:S05]  /*5c820*/  MOV R5, R7 ;  /* 0x0000000700057202 */ /* 0x000fca0000000f00 */
[----:B------:R1:W-:Y:S01]  /*5c830*/  LDGSTS.E [R2+0x1c008], desc[UR8][R4.64], P1 ;  /* 0x1c00800004027fae */ /* 0x0003e20008921848 */
[----:B------:R-:W-:Y:S02]  /*5c840*/  IADD3 R0, P1, R0, UR4, RZ ;  /* 0x0000000400007c10 */ /* 0x000fe4000ff3e0ff */
[----:B------:R-:W-:Y:S01]  /*5c850*/  IADD3 R9, P2, R9, UR4, RZ ;  /* 0x0000000409097c10 */ /* 0x000fe2000ff5e0ff */
[----:B------:R2:W-:Y:S04]  /*5c860*/  STL [R1+0xcf8], R6 ;  /* 0x000cf80601007387 */ /* 0x0005e80000100800 */
[----:B------:R3:W-:Y:S04]  /*5c870*/  STL [R1+0xcf4], R7 ;  /* 0x000cf40701007387 */ /* 0x0007e80000100800 */
[----:B--2---:R-:W2:Y:S04]  /*5c880*/  LDL.LU R6, [R1+0xd10] ;  /* 0x000d100001067983 */ /* 0x004ea80000300800 */
[----:B---3--:R-:W3:Y:S04]  /*5c890*/  LDL.LU R7, [R1+0xd50] ;  /* 0x000d500001077983 */ /* 0x008ee80000300800 */
[----:B------:R-:W-:Y:S01]  /*5c8a0*/  STL [R1+0xd00], R0 ;  /* 0x000d000001007387 */ /* 0x000fe20000100800 */
[----:B----4-:R-:W-:-:S04]  /*5c8b0*/  IADD3.X R174, R174, UR6, RZ, P1, !PT ;  /* 0x00000006aeae7c10 */ /* 0x010fc80008ffe4ff */
[----:B-1----:R-:W-:Y:S01]  /*5c8c0*/  MOV R5, R174 ;  /* 0x000000ae00057202 */ /* 0x002fe20000000f00 */
[----:B------:R1:W-:Y:S01]  /*5c8d0*/  STL [R1+0xcfc], R174 ;  /* 0x000cfcae01007387 */ /* 0x0003e20000100800 */
[----:B------:R-:W-:-:S03]  /*5c8e0*/  IADD3.X R175, R175, UR6, RZ, P2, !PT ;  /* 0x00000006afaf7c10 */ /* 0x000fc600097fe4ff */
[----:B------:R4:W-:Y:S04]  /*5c8f0*/  STL [R1+0xd08], R9 ;  /* 0x000d080901007387 */ /* 0x0009e80000100800 */
[----:B-1----:R-:W3:Y:S04]  /*5c900*/  LDL.LU R174, [R1+0xd0c] ;  /* 0x000d0c0001ae7983 */ /* 0x002ee80000300800 */
[----:B------:R1:W-:Y:S04]  /*5c910*/  STL [R1+0xd04], R175 ;  /* 0x000d04af01007387 */ /* 0x0003e80000100800 */
[----:B------:R-:W3:Y:S01]  /*5c920*/  LDL.LU R178, [R1+0xd4c] ;  /* 0x000d4c0001b27983 */ /* 0x000ee20000300800 */
[----:B------:R-:W-:Y:S01]  /*5c930*/  UISETP.GT.AND UP1, UPT, UR16, 0x7f, UPT ;  /* 0x0000007f1000788c */ /* 0x000fe2000bf24270 */
[----:B------:R-:W4:Y:S03]  /*5c940*/  S2R R190, SR_TID.X ;  /* 0x0000000000be7919 */ /* 0x000f260000002100 */
[----:B------:R-:W-:-:S04]  /*5c950*/  USEL UR12, URZ, 0x4, !UP1 ;  /* 0x000000043f0c7887 */ /* 0x000fc8000c800000 */
[----:B------:R-:W-:-:S06]  /*5c960*/  USEL UR12, UR12, URZ, !UP0 ;  /* 0x0000003f0c0c7287 */ /* 0x000fcc000c000000 */
[----:B------:R-:W-:Y:S01]  /*5c970*/  ISETP.NE.U32.AND P0, PT, RZ, UR12, PT ;  /* 0x0000000cff007c0c */ /* 0x000fe2000bf05070 */
[----:B------:R-:W-:Y:S01]  /*5c980*/  IMAD.MOV.U32 R4, RZ, RZ, R0 ;  /* 0x000000ffff047224 */ /* 0x000fe200078e0000 */
[----:B------:R-:W-:-:S11]  /*5c990*/  PLOP3.LUT P1, PT, PT, PT, UP0, 0x80, 0x0 ;  /* 0x000000000000781c */ /* 0x000fd60003f2f008 */
[----:B------:R1:W-:Y:S01]  /*5c9a0*/  LDGSTS.E [R2+0x1800c], desc[UR8][R4.64], P0 ;  /* 0x1800c00004027fae */ /* 0x0003e20008121848 */
[----:B----4-:R-:W-:Y:S01]  /*5c9b0*/  LOP3.LUT R0, R190, 0x7f, RZ, 0xc0, !PT ;  /* 0x0000007fbe007812 */ /* 0x010fe200078ec0ff */
[----:B-1----:R-:W-:Y:S01]  /*5c9c0*/  IMAD.MOV.U32 R4, RZ, RZ, R9 ;  /* 0x000000ffff047224 */ /* 0x002fe200078e0009 */
[----:B------:R-:W-:Y:S01]  /*5c9d0*/  MOV R5, R175 ;  /* 0x000000af00057202 */ /* 0x000fe20000000f00 */
[----:B------:R-:W4:Y:S04]  /*5c9e0*/  LDL.LU R9, [R1+0xd8c] ;  /* 0x000d8c0001097983 */ /* 0x000f280000300800 */
[----:B------:R1:W-:Y:S01]  /*5c9f0*/  LDGSTS.E [R2+0x1c00c], desc[UR8][R4.64], P0 ;  /* 0x1c00c00004027fae */ /* 0x0003e20008121848 */
[----:B------:R-:W-:-:S03]  /*5ca00*/  ISETP.GE.AND P0, PT, R0, UR16, PT ;  /* 0x0000001000007c0c */ /* 0x000fc6000bf06270 */
[----:B------:R-:W4:Y:S04]  /*5ca10*/  LDL.LU R0, [R1+0xd90] ;  /* 0x000d900001007983 */ /* 0x000f280000300800 */
[----:B------:R-:W4:Y:S01]  /*5ca20*/  LDL.LU R179, [R1+0xdcc] ;  /* 0x000dcc0001b37983 */ /* 0x000f220000300800 */
[----:B-1----:R-:W-:-:S03]  /*5ca30*/  SEL R2, RZ, 0x4, P0 ;  /* 0x00000004ff027807 */ /* 0x002fc60000000000 */
[----:B------:R-:W4:Y:S01]  /*5ca40*/  LDL.LU R175, [R1+0xdd0] ;  /* 0x000dd00001af7983 */ /* 0x000f220000300800 */
[----:B------:R-:W-:-:S03]  /*5ca50*/  SEL R2, R2, RZ, !P1 ;  /* 0x000000ff02027207 */ /* 0x000fc60004800000 */
[----:B------:R-:W0:Y:S01]  /*5ca60*/  LDGDEPBAR ;  /* 0x00000000000079af */ /* 0x000e220000000000 */
[----:B--2---:R-:W-:Y:S02]  /*5ca70*/  IADD3 R6, P1, R6, UR5, RZ ;  /* 0x0000000506067c10 */ /* 0x004fe4000ff3e0ff */
[----:B------:R-:W-:Y:S01]  /*5ca80*/  ISETP.NE.U32.AND P0, PT, R2, RZ, PT ;  /* 0x000000ff0200720c */ /* 0x000fe20003f05070 */
[----:B------:R-:W-:Y:S01]  /*5ca90*/  IMAD.U32 R2, RZ, RZ, UR17 ;  /* 0x00000011ff027e24 */ /* 0x000fe2000f8e00ff */
[----:B---3--:R-:W-:Y:S01]  /*5caa0*/  IADD3 R7, P2, R7, UR5, RZ ;  /* 0x0000000507077c10 */ /* 0x008fe2000ff5e0ff */
[----:B------:R1:W-:Y:S01]  /*5cab0*/  STL [R1+0xd10], R6 ;  /* 0x000d100601007387 */ /* 0x0003e20000100800 */
[----:B------:R-:W-:Y:S02]  /*5cac0*/  MOV R4, R6 ;  /* 0x0000000600047202 */ /* 0x000fe40000000f00 */
[----:B------:R-:W-:Y:S01]  /*5cad0*/  IADD3 R2, R8, 0x100000, R2 ;  /* 0x0010000008027810 */ /* 0x000fe20007ffe002 */
[----:B------:R-:W-:Y:S01]  /*5cae0*/  STL [R1+0xd50], R7 ;  /* 0x000d500701007387 */ /* 0x000fe20000100800 */
[----:B------:R-:W-:-:S05]  /*5caf0*/  IADD3.X R174, R174, UR7, RZ, P1, !PT ;  /* 0x00000007aeae7c10 */ /* 0x000fca0008ffe4ff */
[----:B------:R-:W-:Y:S01]  /*5cb00*/  IMAD.MOV.U32 R5, RZ, RZ, R174 ;  /* 0x000000ffff057224 */ /* 0x000fe200078e00ae */
[----:B------:R2:W-:Y:S01]  /*5cb10*/  STL [R1+0xd0c], R174 ;  /* 0x000d0cae01007387 */ /* 0x0005e20000100800 */
[----:B------:R-:W-:-:S03]  /*5cb20*/  IADD3.X R178, R178, UR7, RZ, P2, !PT ;  /* 0x00000007b2b27c10 */ /* 0x000fc600097fe4ff */
[----:B-1----:R-:W3:Y:S04]  /*5cb30*/  LDL.LU R6, [R1+0xe10] ;  /* 0x000e100001067983 */ /* 0x002ee80000300800 */
[----:B------:R1:W-:Y:S04]  /*5cb40*/  STL [R1+0xd4c], R178 ;  /* 0x000d4cb201007387 */ /* 0x0003e80000100800 */
[----:B------:R1:W-:Y:S04]  /*5cb50*/  LDGSTS.E [R2+-0x40000], desc[UR8][R4.64], P0 ;  /* 0xc000000004027fae */ /* 0x0003e80008121848 */
[----:B--2---:R-:W2:Y:S01]  /*5cb60*/  LDL.LU R174, [R1+0xe50] ;  /* 0x000e500001ae7983 */ /* 0x004ea20000300800 */
[----:B-1----:R-:W-:-:S03]  /*5cb70*/  MOV R4, R7 ;  /* 0x0000000700047202 */ /* 0x002fc60000000f00 */
[----:B------:R-:W2:Y:S01]  /*5cb80*/  LDL.LU R7, [R1+0xe0c] ;  /* 0x000e0c0001077983 */ /* 0x000ea20000300800 */
[----:B------:R-:W-:-:S03]  /*5cb90*/  IMAD.MOV.U32 R5, RZ, RZ, R178 ;  /* 0x000000ffff057224 */ /* 0x000fc600078e00b2 */
[----:B------:R-:W2:Y:S04]  /*5cba0*/  LDL.LU R178, [R1+0xe4c] ;  /* 0x000e4c0001b27983 */ /* 0x000ea80000300800 */
[----:B------:R1:W-:Y:S01]  /*5cbb0*/  LDGSTS.E [R2+-0x3fc00], desc[UR8][R4.64], P0 ;  /* 0xc040000004027fae */ /* 0x0003e20008121848 */
[----:B----4-:R-:W-:-:S04]  /*5cbc0*/  IADD3 R0, P1, R0, UR5, RZ ;  /* 0x0000000500007c10 */ /* 0x010fc8000ff3e0ff */
[----:B------:R-:W-:Y:S01]  /*5cbd0*/  IADD3.X R9, R9, UR7, RZ, P1, !PT ;  /* 0x0000000709097c10 */ /* 0x000fe20008ffe4ff */
[----:B------:R4:W-:Y:S01]  /*5cbe0*/  STL [R1+0xd90], R0 ;  /* 0x000d900001007387 */ /* 0x0009e20000100800 */
[----:B------:R-:W-:-:S03]  /*5cbf0*/  IADD3 R175, P2, R175, UR5, RZ ;  /* 0x00000005afaf7c10 */ /* 0x000fc6000ff5e0ff */
[----:B-1----:R-:W-:Y:S01]  /*5cc00*/  IMAD.MOV.U32 R5, RZ, RZ, R9 ;  /* 0x000000ffff057224 */ /* 0x002fe200078e0009 */
[----:B------:R-:W-:Y:S01]  /*5cc10*/  MOV R4, R0 ;  /* 0x0000000000047202 */ /* 0x000fe20000000f00 */
[----:B------:R1:W-:Y:S01]  /*5cc20*/  STL [R1+0xd8c], R9 ;  /* 0x000d8c0901007387 */ /* 0x0003e20000100800 */
[----:B------:R-:W-:-:S03]  /*5cc30*/  IADD3.X R179, R179, UR7, RZ, P2, !PT ;  /* 0x00000007b3b37c10 */ /* 0x000fc600097fe4ff */
[----:B------:R1:W-:Y:S04]  /*5cc40*/  STL [R1+0xdd0], R175 ;  /* 0x000dd0af01007387 */ /* 0x0003e80000100800 */
[----:B----4-:R-:W4:Y:S04]  /*5cc50*/  LDL.LU R0, [R1+0xe90] ;  /* 0x000e900001007983 */ /* 0x010f280000300800 */
[----:B------:R1:W-:Y:S04]  /*5cc60*/  STL [R1+0xdcc], R179 ;  /* 0x000dccb301007387 */ /* 0x0003e80000100800 */
[----:B------:R1:W-:Y:S04]  /*5cc70*/  LDGSTS.E [R2+-0x3f800], desc[UR8][R4.64], P0 ;  /* 0xc080000004027fae */ /* 0x0003e80008121848 */
[----:B-1----:R-:W4:Y:S01]  /*5cc80*/  LDL.LU R9, [R1+0xed0] ;  /* 0x000ed00001097983 */ /* 0x002f220000300800 */
[----:B------:R-:W-:-:S03]  /*5cc90*/  MOV R4, R175 ;  /* 0x000000af00047202 */ /* 0x000fc60000000f00 */
[----:B------:R-:W4:Y:S01]  /*5cca0*/  LDL.LU R175, [R1+0xe8c] ;  /* 0x000e8c0001af7983 */ /* 0x000f220000300800 */
[----:B------:R-:W-:-:S03]  /*5ccb0*/  IMAD.MOV.U32 R5, RZ, RZ, R179 ;  /* 0x000000ffff057224 */ /* 0x000fc600078e00b3 */
[----:B------:R-:W4:Y:S04]  /*5ccc0*/  LDL.LU R179, [R1+0xecc] ;  /* 0x000ecc0001b37983 */ /* 0x000f280000300800 */
[----:B------:R1:W-:Y:S01]  /*5ccd0*/  LDGSTS.E [R2+-0x3f400], desc[UR8][R4.64], P0 ;  /* 0xc0c0000004027fae */ /* 0x0003e20008121848 */
[----:B---3--:R-:W-:-:S04]  /*5cce0*/  IADD3 R6, P1, R6, UR5, RZ ;  /* 0x0000000506067c10 */ /* 0x008fc8000ff3e0ff */
[----:B-1----:R-:W-:Y:S01]  /*5ccf0*/  MOV R4, R6 ;  /* 0x0000000600047202 */ /* 0x002fe20000000f00 */
[----:B------:R1:W-:Y:S01]  /*5cd00*/  STL [R1+0xe10], R6 ;  /* 0x000e100601007387 */ /* 0x0003e20000100800 */
[----:B--2---:R-:W-:Y:S02]  /*5cd10*/  IADD3 R174, P2, R174, UR5, RZ ;  /* 0x00000005aeae7c10 */ /* 0x004fe4000ff5e0ff */
[----:B------:R-:W-:Y:S02]  /*5cd20*/  IADD3.X R7, R7, UR7, RZ, P1, !PT ;  /* 0x0000000707077c10 */ /* 0x000fe40008ffe4ff */
[----:B------:R-:W-:-:S03]  /*5cd30*/  IADD3.X R178, R178, UR7, RZ, P2, !PT ;  /* 0x00000007b2b27c10 */ /* 0x000fc600097fe4ff */
[----:B------:R-:W-:Y:S01]  /*5cd40*/  IMAD.MOV.U32 R5, RZ, RZ, R7 ;  /* 0x000000ffff057224 */ /* 0x000fe200078e0007 */
[----:B------:R2:W-:Y:S04]  /*5cd50*/  STL [R1+0xe0c], R7 ;  /* 0x000e0c0701007387 */ /* 0x0005e80000100800 */
[----:B------:R3:W-:Y:S04]  /*5cd60*/  STL [R1+0xe50], R174 ;  /* 0x000e50ae01007387 */ /* 0x0007e80000100800 */
[----:B-1----:R-:W4:Y:S04]  /*5cd70*/  LDL.LU R6, [R1+0xf10] ;  /* 0x000f100001067983 */ /* 0x002f280000300800 */
[----:B------:R1:W-:Y:S04]  /*5cd80*/  STL [R1+0xe4c], R178 ;  /* 0x000e4cb201007387 */ /* 0x0003e80000100800 */
[----:B------:R3:W-:Y:S04]  /*5cd90*/  LDGSTS.E [R2+-0x3f000], desc[UR8][R4.64], P0 ;  /* 0xc100000004027fae */ /* 0x0007e80008121848 */
[----:B--2---:R-:W2:Y:S01]  /*5cda0*/  LDL.LU R7, [R1+0xf50] ;  /* 0x000f500001077983 */ /* 0x004ea20000300800 */
[----:B---3--:R-:W-:-:S03]  /*5cdb0*/  MOV R4, R174 ;  /* 0x000000ae00047202 */ /* 0x008fc60000000f00 */
[----:B------:R-:W3:Y:S01]  /*5cdc0*/  LDL.LU R174, [R1+0xf0c] ;  /* 0x000f0c0001ae7983 */ /* 0x000ee20000300800 */
[----:B------:R-:W-:-:S03]  /*5cdd0*/  IMAD.MOV.U32 R5, RZ, RZ, R178 ;  /* 0x000000ffff057224 */ /* 0x000fc600078e00b2 */
[----:B-1----:R-:W3:Y:S04]  /*5cde0*/  LDL.LU R178, [R1+0xf4c] ;  /* 0x000f4c0001b27983 */ /* 0x002ee80000300800 */
[----:B------:R1:W-:Y:S01]  /*5cdf0*/  LDGSTS.E [R2+-0x3ec00], desc[UR8][R4.64], P0 ;  /* 0xc140000004027fae */ /* 0x0003e20008121848 */
[----:B----4-:R-:W-:-:S05]  /*5ce00*/  IADD3 R0, P1, R0, UR5, RZ ;  /* 0x0000000500007c10 */ /* 0x010fca000ff3e0ff */
[----:B------:R4:W-:Y:S01]  /*5ce10*/  STL [R1+0xe90], R0 ;  /* 0x000e900001007387 */ /* 0x0009e20000100800 */
[----:B------:R-:W-:Y:S02]  /*5ce20*/  IADD3 R9, P2, R9, UR5, RZ ;  /* 0x0000000509097c10 */ /* 0x000fe4000ff5e0ff */
[----:B-1----:R-:W-:Y:S02]  /*5ce30*/  MOV R4, R0 ;  /* 0x0000000000047202 */ /* 0x002fe40000000f00 */
[----:B------:R-:W-:Y:S02]  /*5ce40*/  IADD3.X R175, R175, UR7, RZ, P1, !PT ;  /* 0x00000007afaf7c10 */ /* 0x000fe40008ffe4ff */
[----:B------:R-:W-:-:S03]  /*5ce50*/  IADD3.X R179, R179, UR7, RZ, P2, !PT ;  /* 0x00000007b3b37c10 */ /* 0x000fc600097fe4ff */
[----:B------:R-:W-:Y:S01]  /*5ce60*/  IMAD.MOV.U32 R5, RZ, RZ, R175 ;  /* 0x000000ffff057224 */ /* 0x000fe200078e00af */
[----:B------:R1:W-:Y:S04]  /*5ce70*/  STL [R1+0xe8c], R175 ;  /* 0x000e8caf01007387 */ /* 0x0003e80000100800 */
        /* <DEDUP_REMOVED lines=10> */
[----:B------:R-:W-:-:S04]  /*5cf20*/  IADD3 R6, P1, R6, UR5, RZ ;  /* 0x0000000506067c10 */ /* 0x000fc8000ff3e0ff */
[----:B-1----:R-:W-:Y:S01]  /*5cf30*/  MOV R4, R6 ;  /* 0x0000000600047202 */ /* 0x002fe20000000f00 */
[----:B------:R1:W-:Y:S01]  /*5cf40*/  STL [R1+0xf10], R6 ;  /* 0x000f100601007387 */ /* 0x0003e20000100800 */
[----:B--2---:R-:W-:Y:S02]  /*5cf50*/  IADD3 R7, P2, R7, UR5, RZ ;  /* 0x0000000507077c10 */ /* 0x004fe4000ff5e0ff */
[----:B---3--:R-:W-:Y:S02]  /*5cf60*/  IADD3.X R174, R174, UR7, RZ, P1, !PT ;  /* 0x00000007aeae7c10 */ /* 0x008fe40008ffe4ff */
        /* <DEDUP_REMOVED lines=50> */
[----:B------:R-:W-:Y:S01]  /*5d290*/  STL [R1+0x1090], R0 ;  /* 0x0010900001007387 */ /* 0x000fe20000100800 */
[----:B------:R-:W-:Y:S02]  /*5d2a0*/  IADD3 R9, P2, R9, UR5, RZ ;  /* 0x0000000509097c10 */ /* 0x000fe4000ff5e0ff */
[----:B-1----:R-:W-:Y:S02]  /*5d2b0*/  MOV R4, R0 ;  /* 0x0000000000047202 */ /* 0x002fe40000000f00 */
[----:B------:R-:W-:Y:S02]  /*5d2c0*/  IADD3.X R175, R175, UR7, RZ, P1, !PT ;  /* 0x00000007afaf7c10 */ /* 0x000fe40008ffe4ff */
[----:B------:R-:W-:-:S03]  /*5d2d0*/  IADD3.X R179, R179, UR7, RZ, P2, !PT ;  /* 0x00000007b3b37c10 */ /* 0x000fc600097fe4ff */
[----:B------:R-:W-:Y:S01]  /*5d2e0*/  IMAD.MOV.U32 R5, RZ, RZ, R175 ;  /* 0x000000ffff057224 */ /* 0x000fe200078e00af */
[----:B------:R1:W-:Y:S04]  /*5d2f0*/  STL [R1+0x108c], R175 ;  /* 0x00108caf01007387 */ /* 0x0003e80000100800 */
[----:B------:R-:W-:Y:S04]  /*5d300*/  STL [R1+0x10d0], R9 ;  /* 0x0010d00901007387 */ /* 0x000fe80000100800 */
[----:B------:R4:W-:Y:S04]  /*5d310*/  LDGSTS.E [R2+-0x3c800], desc[UR8][R4.64], P0 ;  /* 0xc380000004027fae */ /* 0x0009e80008121848 */
[----:B-1----:R-:W3:Y:S04]  /*5d320*/  LDL.LU R175, [R1+0x1190] ;  /* 0x0011900001af7983 */ /* 0x002ee80000300800 */
[----:B------:R1:W-:Y:S04]  /*5d330*/  STL [R1+0x10cc], R179 ;  /* 0x0010ccb301007387 */ /* 0x0003e80000100800 */
[----:B------:R-:W3:Y:S01]  /*5d340*/  LDL.LU R0, [R1+0x11d0] ;  /* 0x0011d00001007983 */ /* 0x000ee20000300800 */
[----:B----4-:R-:W-:Y:S01]  /*5d350*/  IMAD.MOV.U32 R5, RZ, RZ, R179 ;  /* 0x000000ffff057224 */ /* 0x010fe200078e00b3 */
[----:B------:R-:W-:-:S02]  /*5d360*/  MOV R4, R9 ;  /* 0x0000000900047202 */ /* 0x000fc40000000f00 */
[----:B-1----:R-:W4:Y:S04]  /*5d370*/  LDL.LU R179, [R1+0x118c] ;  /* 0x00118c0001b37983 */ /* 0x002f280000300800 */
[----:B------:R-:W4:Y:S04]  /*5d380*/  LDL.LU R9, [R1+0x11cc] ;  /* 0x0011cc0001097983 */ /* 0x000f280000300800 */
[----:B------:R1:W-:Y:S01]  /*5d390*/  LDGSTS.E [R2+-0x3c400], desc[UR8][R4.64], P0 ;  /* 0xc3c0000004027fae */ /* 0x0003e20008121848 */
[----:B------:R-:W-:-:S04]  /*5d3a0*/  IADD3 R6, P1, R6, UR5, RZ ;  /* 0x0000000506067c10 */ /* 0x000fc8000ff3e0ff */
[----:B-1----:R-:W-:Y:S01]  /*5d3b0*/  MOV R4, R6 ;  /* 0x0000000600047202 */ /* 0x002fe20000000f00 */
[----:B------:R-:W-:Y:S01]  /*5d3c0*/  STL [R1+0x1110], R6 ;  /* 0x0011100601007387 */ /* 0x000fe20000100800 */
[----:B--2---:R-:W-:Y:S02]  /*5d3d0*/  IADD3 R7, P2, R7, UR5, RZ ;  /* 0x0000000507077c10 */ /* 0x004fe4000ff5e0ff */
[----:B---3--:R-:W-:Y:S02]  /*5d3e0*/  IADD3.X R174, R174, UR7, RZ, P1, !PT ;  /* 0x00000007aeae7c10 */ /* 0x008fe40008ffe4ff */
        /* <DEDUP_REMOVED lines=8> */
[----:B--2---:R-:W-:Y:S01]  /*5d470*/  IMAD.MOV.U32 R5, RZ, RZ, R178 ;  /* 0x000000ffff057224 */ /* 0x004fe200078e00b2 */
[----:B------:R-:W-:-:S02]  /*5d480*/  MOV R4, R7 ;  /* 0x0000000700047202 */ /* 0x000fc40000000f00 */
[----:B-1----:R-:W2:Y:S04]  /*5d490*/  LDL.LU R178, [R1+0x120c] ;  /* 0x00120c0001b27983 */ /* 0x002ea80000300800 */
[----:B------:R-:W2:Y:S04]  /*5d4a0*/  LDL.LU R7, [R1+0x124c] ;  /* 0x00124c0001077983 */ /* 0x000ea80000300800 */
[----:B------:R1:W-:Y:S01]  /*5d4b0*/  LDGSTS.E [R2+-0x3bc00], desc[UR8][R4.64], P0 ;  /* 0xc440000004027fae */ /* 0x0003e20008121848 */
[----:B------:R-:W-:-:S04]  /*5d4c0*/  IADD3 R175, P1, R175, UR5, RZ ;  /* 0x00000005afaf7c10 */ /* 0x000fc8000ff3e0ff */
[----:B-1----:R-:W-:Y:S02]  /*5d4d0*/  MOV R4, R175 ;  /* 0x000000af00047202 */ /* 0x002fe40000000f00 */
[----:B------:R-:W-:Y:S02]  /*5d4e0*/  IADD3 R0, P2, R0, UR5, RZ ;  /* 0x0000000500007c10 */ /* 0x000fe4000ff5e0ff */
[----:B----4-:R-:W-:Y:S01]  /*5d4f0*/  IADD3.X R179, R179, UR7, RZ, P1, !PT ;  /* 0x00000007b3b37c10 */ /* 0x010fe20008ffe4ff */
[----:B------:R1:W-:Y:S01]  /*5d500*/  STL [R1+0x1190], R175 ;  /* 0x001190af01007387 */ /* 0x0003e20000100800 */
[----:B------:R-:W-:-:S03]  /*5d510*/  IADD3.X R9, R9, UR7, RZ, P2, !PT ;  /* 0x0000000709097c10 */ /* 0x000fc600097fe4ff */
[----:B------:R-:W-:Y:S01]  /*5d520*/  IMAD.MOV.U32 R5, RZ, RZ, R179 ;  /* 0x000000ffff057224 */ /* 0x000fe200078e00b3 */
[----:B------:R-:W-:Y:S04]  /*5d530*/  STL [R1+0x118c], R179 ;  /* 0x00118cb301007387 */ /* 0x000fe80000100800 */
[----:B------:R-:W-:Y:S04]  /*5d540*/  STL [R1+0x11d0], R0 ;  /* 0x0011d00001007387 */ /* 0x000fe80000100800 */
[----:B------:R4:W-:Y:S04]  /*5d550*/  LDGSTS.E [R2+-0x3b800], desc[UR8][R4.64], P0 ;  /* 0xc480000004027fae */ /* 0x0009e80008121848 */
[----:B------:R4:W-:Y:S04]  /*5d560*/  STL [R1+0x11cc], R9 ;  /* 0x0011cc0901007387 */ /* 0x0009e80000100800 */
[----:B-1----:R-:W2:Y:S01]  /*5d570*/  LDL.LU R175, [R1+0x128c] ;  /* 0x00128c0001af7983 */ /* 0x002ea20000300800 */
[----:B----4-:R-:W-:-:S03]  /*5d580*/  IMAD.MOV.U32 R5, RZ, RZ, R9 ;  /* 0x000000ffff057224 */ /* 0x010fc600078e0009 */
[----:B------:R-:W4:Y:S01]  /*5d590*/  LDL.LU R9, [R1+0x1290] ;  /* 0x0012900001097983 */ /* 0x000f220000300800 */
[----:B------:R-:W-:-:S03]  /*5d5a0*/  MOV R4, R0 ;  /* 0x0000000000047202 */ /* 0x000fc60000000f00 */
[----:B------:R-:W4:Y:S04]  /*5d5b0*/  LDL.LU R191, [R1+0x12cc] ;  /* 0x0012cc0001bf7983 */ /* 0x000f280000300800 */
[----:B------:R-:W4:Y:S04]  /*5d5c0*/  LDL.LU R0, [R1+0x12d0] ;  /* 0x0012d00001007983 */ /* 0x000f280000300800 */
[----:B------:R1:W-:Y:S01]  /*5d5d0*/  LDGSTS.E [R2+-0x3b400], desc[UR8][R4.64], P0 ;  /* 0xc4c0000004027fae */ /* 0x0003e20008121848 */
[----:B---3--:R-:W-:-:S04]  /*5d5e0*/  IADD3 R174, P1, R174, UR5, RZ ;  /* 0x00000005aeae7c10 */ /* 0x008fc8000ff3e0ff */
[----:B-1----:R-:W-:Y:S02]  /*5d5f0*/  MOV R4, R174 ;  /* 0x000000ae00047202 */ /* 0x002fe40000000f00 */
[----:B------:R-:W-:Y:S02]  /*5d600*/  IADD3 R6, P2, R6, UR5, RZ ;  /* 0x0000000506067c10 */ /* 0x000fe4000ff5e0ff */
[----:B--2---:R-:W-:Y:S01]  /*5d610*/  IADD3.X R178, R178, UR7, RZ, P1, !PT ;  /* 0x00000007b2b27c10 */ /* 0x004fe20008ffe4ff */
[----:B------:R-:W-:Y:S01]  /*5d620*/  STL [R1+0x1210], R174 ;  /* 0x001210ae01007387 */ /* 0x000fe20000100800 */
[----:B------:R-:W-:-:S03]  /*5d630*/  IADD3.X R7, R7, UR7, RZ, P2, !PT ;  /* 0x0000000707077c10 */ /* 0x000fc600097fe4ff */
[----:B------:R-:W-:Y:S01]  /*5d640*/  IMAD.MOV.U32 R5, RZ, RZ, R178 ;  /* 0x000000ffff057224 */ /* 0x000fe200078e00b2 */
[----:B------:R-:W-:Y:S04]  /*5d650*/  STL [R1+0x120c], R178 ;  /* 0x00120cb201007387 */ /* 0x000fe80000100800 */
[----:B------:R1:W-:Y:S04]  /*5d660*/  STL [R1+0x1250], R6 ;  /* 0x0012500601007387 */ /* 0x0003e80000100800 */
[----:B------:R2:W-:Y:S04]  /*5d670*/  LDGSTS.E [R2+-0x3b000], desc[UR8][R4.64], P0 ;  /* 0xc500000004027fae */ /* 0x0005e80008121848 */
[----:B------:R3:W-:Y:S04]  /*5d680*/  STL [R1+0x124c], R7 ;  /* 0x00124c0701007387 */ /* 0x0007e80000100800 */
[----:B------:R-:W4:Y:S01]  /*5d690*/  LDL.LU R190, [R1+0x130c] ;  /* 0x00130c0001be7983 */ /* 0x000f220000300800 */
[----:B--2---:R-:W-:-:S03]  /*5d6a0*/  MOV R4, R6 ;  /* 0x0000000600047202 */ /* 0x004fc60000000f00 */
[----:B-1----:R-:W2:Y:S04]  /*5d6b0*/  LDL.LU R6, [R1+0x1310] ;  /* 0x0013100001067983 */ /* 0x002ea80000300800 */
[----:B------:R-:W2:Y:S04]  /*5d6c0*/  LDL.LU R179, [R1+0x134c] ;  /* 0x00134c0001b37983 */ /* 0x000ea80000300800 */
[----:B------:R-:W2:Y:S01]  /*5d6d0*/  LDL.LU R178, [R1+0x1350] ;  /* 0x0013500001b27983 */ /* 0x000ea20000300800 */
[----:B------:R-:W-:-:S03]  /*5d6e0*/  IMAD.MOV.U32 R5, RZ, RZ, R7 ;  /* 0x000000ffff057224 */ /* 0x000fc600078e0007 */
[----:B------:R-:W2:Y:S04]  /*5d6f0*/  LDL.LU R174, [R1+0x1390] ;  /* 0x0013900001ae7983 */ /* 0x000ea80000300800 */
[----:B---3--:R-:W3:Y:S04]  /*5d700*/  LDL.LU R7, [R1+0x13d0] ;  /* 0x0013d00001077983 */ /* 0x008ee80000300800 */
[----:B------:R1:W-:Y:S01]  /*5d710*/  LDGSTS.E [R2+-0x3ac00], desc[UR8][R4.64], P0 ;  /* 0xc540000004027fae */ /* 0x0003e20008121848 */
[----:B----4-:R-:W-:-:S04]  /*5d720*/  IADD3 R9, P1, R9, UR5, RZ ;  /* 0x0000000509097c10 */ /* 0x010fc8000ff3e0ff */
[----:B------:R-:W-:Y:S01]  /*5d730*/  IADD3.X R175, R175, UR7, RZ, P1, !PT ;  /* 0x00000007afaf7c10 */ /* 0x000fe20008ffe4ff */
[----:B------:R-:W-:Y:S01]  /*5d740*/  STL [R1+0x1290], R9 ;  /* 0x0012900901007387 */ /* 0x000fe20000100800 */
[----:B------:R-:W-:-:S03]  /*5d750*/  IADD3 R0, P2, R0, UR5, RZ ;  /* 0x0000000500007c10 */ /* 0x000fc6000ff5e0ff */
[----:B------:R4:W-:Y:S01]  /*5d760*/  STL [R1+0x128c], R175 ;  /* 0x00128caf01007387 */ /* 0x0009e20000100800 */
[----:B-1----:R-:W-:Y:S01]  /*5d770*/  IMAD.MOV.U32 R5, RZ, RZ, R175 ;  /* 0x000000ffff057224 */ /* 0x002fe200078e00af */
[----:B------:R-:W-:Y:S02]  /*5d780*/  IADD3.X R191, R191, UR7, RZ, P2, !PT ;  /* 0x00000007bfbf7c10 */ /* 0x000fe400097fe4ff */
[----:B------:R1:W-:Y:S01]  /*5d790*/  STL [R1+0x12d0], R0 ;  /* 0x0012d00001007387 */ /* 0x0003e20000100800 */
[----:B------:R-:W-:-:S03]  /*5d7a0*/  MOV R4, R9 ;  /* 0x0000000900047202 */ /* 0x000fc60000000f00 */
[----:B----4-:R-:W4:Y:S04]  /*5d7b0*/  LDL.LU R175, [R1+0x138c] ;  /* 0x00138c0001af7983 */ /* 0x010f280000300800 */
[----:B------:R-:W-:Y:S04]  /*5d7c0*/  STL [R1+0x12cc], R191 ;  /* 0x0012ccbf01007387 */ /* 0x000fe80000100800 */
[----:B------:R-:W4:Y:S04]  /*5d7d0*/  LDL.LU R9, [R1+0x13cc] ;  /* 0x0013cc0001097983 */ /* 0x000f280000300800 */
[----:B------:R1:W-:Y:S02]  /*5d7e0*/  LDGSTS.E [R2+-0x3a800], desc[UR8][R4.64], P0 ;  /* 0xc580000004027fae */ /* 0x0003e40008121848 */
[----:B-1----:R-:W-:Y:S01]  /*5d7f0*/  MOV R4, R0 ;  /* 0x0000000000047202 */ /* 0x002fe20000000f00 */
[----:B------:R-:W-:Y:S01]  /*5d800*/  IMAD.MOV.U32 R5, RZ, RZ, R191 ;  /* 0x000000ffff057224 */ /* 0x000fe200078e00bf */
[----:B------:R-:W4:Y:S04]  /*5d810*/  LDL.LU R0, [R1+0x1410] ;  /* 0x0014100001007983 */ /* 0x000f280000300800 */
[----:B------:R1:W-:Y:S01]  /*5d820*/  LDGSTS.E [R2+-0x3a400], desc[UR8][R4.64], P0 ;  /* 0xc5c0000004027fae */ /* 0x0003e20008121848 */
[----:B--2---:R-:W-:-:S04]  /*5d830*/  IADD3 R6, P1, R6, UR5, RZ ;  /* 0x0000000506067c10 */ /* 0x004fc8000ff3e0ff */
[----:B------:R-:W-:Y:S01]  /*5d840*/  IADD3.X R190, R190, UR7, RZ, P1, !PT ;  /* 0x00000007bebe7c10 */ /* 0x000fe20008ffe4ff */
[----:B------:R2:W-:Y:S01]  /*5d850*/  STL [R1+0x1310], R6 ;  /* 0x0013100601007387 */ /* 0x0005e20000100800 */
[----:B------:R-:W-:-:S03]  /*5d860*/  IADD3 R178, P2, R178, UR5, RZ ;  /* 0x00000005b2b27c10 */ /* 0x000fc6000ff5e0ff */
[----:B------:R-:W-:Y:S01]  /*5d870*/  STL [R1+0x130c], R190 ;  /* 0x00130cbe01007387 */ /* 0x000fe20000100800 */
[----:B-1----:R-:W-:-:S03]  /*5d880*/  MOV R4, R6 ;  /* 0x0000000600047202 */ /* 0x002fc60000000f00 */
[----:B------:R-:W-:Y:S04]  /*5d890*/  STL [R1+0x1350], R178 ;  /* 0x001350b201007387 */ /* 0x000fe80000100800 */
[----:B--2---:R-:W2:Y:S01]  /*5d8a0*/  LDL.LU R6, [R1+0x140c] ;  /* 0x00140c0001067983 */ /* 0x004ea20000300800 */
[----:B------:R-:W-:Y:S01]  /*5d8b0*/  IMAD.MOV.U32 R5, RZ, RZ, R190 ;  /* 0x000000ffff057224 */ /* 0x000fe200078e00be */
[----:B------:R-:W-:Y:S02]  /*5d8c0*/  IADD3.X R179, R179, UR7, RZ, P2, !PT ;  /* 0x00000007b3b37c10 */ /* 0x000fe400097fe4ff */
[----:B------:R-:W-:Y:S02]  /*5d8d0*/  IADD3 R174, P1, R174, UR5, RZ ;  /* 0x00000005aeae7c10 */ /* 0x000fe4000ff3e0ff */
[----:B------:R1:W-:Y:S01]  /*5d8e0*/  LDGSTS.E [R2+-0x3a000], desc[UR8][R4.64], P0 ;  /* 0xc600000004027fae */ /* 0x0003e20008121848 */
[----:B---3--:R-:W-:-:S03]  /*5d8f0*/  IADD3 R7, P2, R7, UR5, RZ ;  /* 0x0000000507077c10 */ /* 0x008fc6000ff5e0ff */
[----:B------:R-:W-:Y:S01]  /*5d900*/  STL [R1+0x134c], R179 ;  /* 0x00134cb301007387 */ /* 0x000fe20000100800 */
[----:B-1----:R-:W-:Y:S01]  /*5d910*/  MOV R4, R178 ;  /* 0x000000b200047202 */ /* 0x002fe20000000f00 */
[----:B------:R-:W-:Y:S02]  /*5d920*/  IMAD.MOV.U32 R5, RZ, RZ, R179 ;  /* 0x000000ffff057224 */ /* 0x000fe400078e00b3 */
[----:B------:R-:W-:Y:S04]  /*5d930*/  STL [R1+0x1390], R174 ;  /* 0x001390ae01007387 */ /* 0x000fe80000100800 */
[----:B------:R1:W-:Y:S01]  /*5d940*/  LDGSTS.E [R2+-0x39c00], desc[UR8][R4.64], P0 ;  /* 0xc640000004027fae */ /* 0x0003e20008121848 */
[----:B----4-:R-:W-:Y:S02]  /*5d950*/  IADD3.X R175, R175, UR7, RZ, P1, !PT ;  /* 0x00000007afaf7c10 */ /* 0x010fe40008ffe4ff */
[----:B-1----:R-:W-:-:S03]  /*5d960*/  MOV R4, R174 ;  /* 0x000000ae00047202 */ /* 0x002fc60000000f00 */
[----:B------:R-:W-:Y:S01]  /*5d970*/  IMAD.MOV.U32 R5, RZ, RZ, R175 ;  /* 0x000000ffff057224 */ /* 0x000fe200078e00af */
[----:B------:R-:W-:Y:S01]  /*5d980*/  IADD3.X R9, R9, UR7, RZ, P2, !PT ;  /* 0x0000000709097c10 */ /* 0x000fe200097fe4ff */
[----:B------:R-:W-:Y:S04]  /*5d990*/  STL [R1+0x138c], R175 ;  /* 0x00138caf01007387 */ /* 0x000fe80000100800 */
[----:B------:R-:W-:Y:S04]  /*5d9a0*/  STL [R1+0x13d0], R7 ;  /* 0x0013d00701007387 */ /* 0x000fe80000100800 */
[----:B------:R1:W-:Y:S04]  /*5d9b0*/  LDGSTS.E [R2+-0x39800], desc[UR8][R4.64], P0 ;  /* 0xc680000004027fae */ /* 0x0003e80008121848 */
[----:B------:R3:W-:Y:S01]  /*5d9c0*/  STL [R1+0x13cc], R9 ;  /* 0x0013cc0901007387 */ /* 0x0007e20000100800 */
[----:B-1----:R-:W-:Y:S01]  /*5d9d0*/  IMAD.MOV.U32 R5, RZ, RZ, R9 ;  /* 0x000000ffff057224 */ /* 0x002fe200078e0009 */
[----:B---3--:R-:W-:-:S04]  /*5d9e0*/  IADD3 R9, P1, R20, UR5, RZ ;  /* 0x0000000514097c10 */ /* 0x008fc8000ff3e0ff */
[----:B------:R-:W-:Y:S02]  /*5d9f0*/  IADD3.X R20, R21, UR7, RZ, P1, !PT ;  /* 0x0000000715147c10 */ /* 0x000fe40008ffe4ff */
[----:B------:R-:W-:Y:S02]  /*5da00*/  IADD3 R0, P1, R0, UR5, RZ ;  /* 0x0000000500007c10 */ /* 0x000fe4000ff3e0ff */
[----:B------:R-:W-:-:S03]  /*5da10*/  MOV R4, R7 ;  /* 0x0000000700047202 */ /* 0x000fc60000000f00 */
[----:B------:R-:W-:Y:S04]  /*5da20*/  STL [R1+0x1410], R0 ;  /* 0x0014100001007387 */ /* 0x000fe80000100800 */
[----:B------:R1:W-:Y:S01]  /*5da30*/  LDGSTS.E [R2+-0x39400], desc[UR8][R4.64], P0 ;  /* 0xc6c0000004027fae */ /* 0x0003e20008121848 */
[----:B--2---:R-:W-:-:S05]  /*5da40*/  IADD3.X R6, R6, UR7, RZ, P1, !PT ;  /* 0x0000000706067c10 */ /* 0x004fca0008ffe4ff */
[----:B------:R2:W-:Y:S01]  /*5da50*/  STL [R1+0x140c], R6 ;  /* 0x00140c0601007387 */ /* 0x0005e20000100800 */
[----:B-1----:R-:W-:-:S03]  /*5da60*/  IMAD.MOV.U32 R5, RZ, RZ, R6 ;  /* 0x000000ffff057224 */ /* 0x002fc600078e0006 */
[----:B------:R-:W3:Y:S04]  /*5da70*/  LDL.LU R174, [R1+0xd14] ;  /* 0x000d140001ae7983 */ /* 0x000ee80000300800 */
[----:B--2---:R-:W2:Y:S04]  /*5da80*/  LDL.LU R6, [R1+0xd18] ;  /* 0x000d180001067983 */ /* 0x004ea80000300800 */
[----:B------:R-:W4:Y:S04]  /*5da90*/  LDL.LU R178, [R1+0xd54] ;  /* 0x000d540001b27983 */ /* 0x000f280000300800 */
[----:B------:R-:W4:Y:S01]  /*5daa0*/  LDL.LU R7, [R1+0xd58] ;  /* 0x000d580001077983 */ /* 0x000f220000300800 */
[----:B------:R-:W-:-:S02]  /*5dab0*/  IADD3 R190, P2, R172, UR5, RZ ;  /* 0x00000005acbe7c10 */ /* 0x000fc4000ff5e0ff */
[----:B------:R-:W-:Y:S02]  /*5dac0*/  IADD3 R191, P1, R160, UR5, RZ ;  /* 0x00000005a0bf7c10 */ /* 0x000fe4000ff3e0ff */
[----:B------:R-:W-:Y:S02]  /*5dad0*/  IADD3.X R172, R173, UR7, RZ, P2, !PT ;  /* 0x00000007adac7c10 */ /* 0x000fe400097fe4ff */
[----:B------:R-:W-:Y:S02]  /*5dae0*/  MOV R4, R0 ;  /* 0x0000000000047202 */ /* 0x000fe40000000f00 */
[----:B------:R-:W-:Y:S01]  /*5daf0*/  IADD3.X R160, R161, UR7, RZ, P1, !PT ;  /* 0x00000007a1a07c10 */ /* 0x000fe20008ffe4ff */
[----:B------:R-:W4:Y:S01]  /*5db00*/  LDL.LU R0, [R1+0xd98] ;  /* 0x000d980001007983 */ /* 0x000f220000300800 */
[----:B------:R-:W-:Y:S01]  /*5db10*/  MOV R21, R20 ;  /* 0x0000001400157202 */ /* 0x000fe20000000f00 */
[----:B------:R-:W-:Y:S01]  /*5db20*/  IMAD.MOV.U32 R20, RZ, RZ, R9 ;  /* 0x000000ffff147224 */ /* 0x000fe200078e0009 */
[----:B------:R-:W-:Y:S01]  /*5db30*/  MOV R173, R172 ;  /* 0x000000ac00ad7202 */ /* 0x000fe20000000f00 */
[----:B------:R-:W4:Y:S01]  /*5db40*/  LDL.LU R179, [R1+0xdd4] ;  /* 0x000dd40001b37983 */ /* 0x000f220000300800 */
[----:B------:R-:W-:Y:S01]  /*5db50*/  IMAD.MOV.U32 R172, RZ, RZ, R190 ;  /* 0x000000ffffac7224 */ /* 0x000fe200078e00be */
[----:B------:R-:W-:-:S02]  /*5db60*/  MOV R161, R160 ;  /* 0x000000a000a17202 */ /* 0x000fc40000000f00 */
[----:B------:R-:W4:Y:S01]  /*5db70*/  LDL.LU R175, [R1+0xdd8] ;  /* 0x000dd80001af7983 */ /* 0x000f220000300800 */
[----:B------:R-:W-:-:S03]  /*5db80*/  IMAD.MOV.U32 R160, RZ, RZ, R191 ;  /* 0x000000ffffa07224 */ /* 0x000fc600078e00bf */
[----:B------:R-:W4:Y:S04]  /*5db90*/  LDL.LU R9, [R1+0xd94] ;  /* 0x000d940001097983 */ /* 0x000f280000300800 */
[----:B------:R1:W-:Y:S04]  /*5dba0*/  LDGSTS.E [R2+-0x39000], desc[UR8][R4.64], P0 ;  /* 0xc700000004027fae */ /* 0x0003e80008121848 */
[----:B------:R-:W-:Y:S04]  /*5dbb0*/  LDGSTS.E [R2+-0x38c00], desc[UR8][R172.64], P0 ;  /* 0xc7400000ac027fae */ /* 0x000fe80008121848 */
[----:B------:R-:W-:Y:S04]  /*5dbc0*/  LDGSTS.E [R2+-0x38800], desc[UR8][R160.64], P0 ;  /* 0xc7800000a0027fae */ /* 0x000fe80008121848 */
[----:B------:R1:W-:Y:S02]  /*5dbd0*/  LDGSTS.E [R2+-0x38400], desc[UR8][R20.64], P0 ;  /* 0xc7c0000014027fae */ /* 0x0003e40008121848 */
[----:B-1----:R-:W-:-:S02]  /*5dbe0*/  LOP3.LUT R4, R8, 0x10, RZ, 0x3c, !PT ;  /* 0x0000001008047812 */ /* 0x002fc400078e3cff */
[----:B------:R-:W-:-:S04]  /*5dbf0*/  MOV R2, UR17 ;  /* 0x0000001100027c02 */ /* 0x000fc80008000f00 */
[----:B------:R-:W-:Y:S02]  /*5dc00*/  IADD3 R2, R4, 0x100000, R2 ;  /* 0x0010000004027810 */ /* 0x000fe40007ffe002 */
[----:B--2---:R-:W-:-:S04]  /*5dc10*/  IADD3 R6, P1, R6, UR5, RZ ;  /* 0x0000000506067c10 */ /* 0x004fc8000ff3e0ff */
[----:B---3--:R-:W-:Y:S02]  /*5dc20*/  IADD3.X R174, R174, UR7, RZ, P1, !PT ;  /* 0x00000007aeae7c10 */ /* 0x008fe40008ffe4ff */
[----:B----4-:R-:W-:Y:S01]  /*5dc30*/  IADD3 R7, P2, R7, UR5, RZ ;  /* 0x0000000507077c10 */ /* 0x010fe2000ff5e0ff */
[----:B------:R1:W-:Y:S01]  /*5dc40*/  STL [R1+0xd18], R6 ;  /* 0x000d180601007387 */ /* 0x0003e20000100800 */
[----:B------:R-:W-:Y:S01]  /*5dc50*/  IMAD.MOV.U32 R4, RZ, RZ, R6 ;  /* 0x000000ffff047224 */ /* 0x000fe200078e0006 */
[----:B------:R-:W-:Y:S02]  /*5dc60*/  MOV R5, R174 ;  /* 0x000000ae00057202 */ /* 0x000fe40000000f00 */
[----:B------:R-:W-:Y:S01]  /*5dc70*/  IADD3.X R178, R178, UR7, RZ, P2, !PT ;  /* 0x00000007b2b27c10 */ /* 0x000fe200097fe4ff */
[----:B------:R2:W-:Y:S04]  /*5dc80*/  STL [R1+0xd14], R174 ;  /* 0x000d14ae01007387 */ /* 0x0005e80000100800 */
[----:B------:R3:W-:Y:S04]  /*5dc90*/  STL [R1+0xd58], R7 ;  /* 0x000d580701007387 */ /* 0x0007e80000100800 */
[----:B-1----:R-:W4:Y:S04]  /*5dca0*/  LDL.LU R6, [R1+0xe18] ;  /* 0x000e180001067983 */ /* 0x002f280000300800 */
[----:B------:R1:W-:Y:S04]  /*5dcb0*/  STL [R1+0xd54], R178 ;  /* 0x000d54b201007387 */ /* 0x0003e80000100800 */
[----:B------:R3:W-:Y:S04]  /*5dcc0*/  LDGSTS.E [R2+-0x3ff80], desc[UR8][R4.64], P0 ;  /* 0xc008000004027fae */ /* 0x0007e80008121848 */
[----:B--2---:R-:W2:Y:S01]  /*5dcd0*/  LDL.LU R174, [R1+0xe58] ;  /* 0x000e580001ae7983 */ /* 0x004ea20000300800 */
[----:B---3--:R-:W-:-:S03]  /*5dce0*/  IMAD.MOV.U32 R4, RZ, RZ, R7 ;  /* 0x000000ffff047224 */ /* 0x008fc600078e0007 */
[----:B------:R-:W3:Y:S01]  /*5dcf0*/  LDL.LU R7, [R1+0xe14] ;  /* 0x000e140001077983 */ /* 0x000ee20000300800 */
[----:B------:R-:W-:-:S03]  /*5dd00*/  MOV R5, R178 ;  /* 0x000000b200057202 */ /* 0x000fc60000000f00 */
[----:B-1----:R-:W3:Y:S01]  /*5dd10*/  LDL.LU R178, [R1+0xe54] ;  /* 0x000e540001b27983 */ /* 0x002ee20000300800 */
[----:B------:R-:W-:Y:S02]  /*5dd20*/  IADD3 R0, P1, R0, UR5, RZ ;  /* 0x0000000500007c10 */ /* 0x000fe4000ff3e0ff */
[----:B------:R-:W-:Y:S01]  /*5dd30*/  IADD3 R175, P2, R175, UR5, RZ ;  /* 0x00000005afaf7c10 */ /* 0x000fe2000ff5e0ff */
[----:B------:R1:W-:Y:S01]  /*5dd40*/  LDGSTS.E [R2+-0x3fb80], desc[UR8][R4.64], P0 ;  /* 0xc048000004027fae */ /* 0x0003e20008121848 */
[----:B------:R-:W-:Y:S02]  /*5dd50*/  IADD3.X R9, R9, UR7, RZ, P1, !PT ;  /* 0x0000000709097c10 */ /* 0x000fe40008ffe4ff */
[----:B------:R-:W-:Y:S01]  /*5dd60*/  IADD3.X R179, R179, UR7, RZ, P2, !PT ;  /* 0x00000007b3b37c10 */ /* 0x000fe200097fe4ff */
[----:B------:R1:W-:Y:S04]  /*5dd70*/  STL [R1+0xd98], R0 ;  /* 0x000d980001007387 */ /* 0x0003e80000100800 */
[----:B------:R1:W-:Y:S02]  /*5dd80*/  STL [R1+0xd94], R9 ;  /* 0x000d940901007387 */ /* 0x0003e40000100800 */
[----:B-1----:R-:W-:Y:S01]  /*5dd90*/  IMAD.MOV.U32 R4, RZ, RZ, R0 ;  /* 0x000000ffff047224 */ /* 0x002fe200078e0000 */
[----:B------:R-:W-:Y:S01]  /*5dda0*/  MOV R5, R9 ;  /* 0x0000000900057202 */ /* 0x000fe20000000f00 */
[----:B------:R1:W-:Y:S04]  /*5ddb0*/  STL [R1+0xdd8], R175 ;  /* 0x000dd8af01007387 */ /* 0x0003e80000100800 */
[----:B------:R-:W3:Y:S04]  /*5ddc0*/  LDL.LU R0, [R1+0xe98] ;  /* 0x000e980001007983 */ /* 0x000ee80000300800 */
[----:B------:R1:W-:Y:S04]  /*5ddd0*/  STL [R1+0xdd4], R179 ;  /* 0x000dd4b301007387 */ /* 0x0003e80000100800 */
[----:B------:R1:W-:Y:S04]  /*5dde0*/  LDGSTS.E [R2+-0x3f780], desc[UR8][R4.64], P0 ;  /* 0xc088000004027fae */ /* 0x0003e80008121848 */
[----:B------:R-:W3:Y:S01]  /*5ddf0*/  LDL.LU R9, [R1+0xed8] ;  /* 0x000ed80001097983 */ /* 0x000ee20000300800 */
[----:B-1----:R-:W-:-:S03]  /*5de00*/  IMAD.MOV.U32 R4, RZ, RZ, R175 ;  /* 0x000000ffff047224 */ /* 0x002fc600078e00af */
[----:B------:R-:W3:Y:S01]  /*5de10*/  LDL.LU R175, [R1+0xe94] ;  /* 0x000e940001af7983 */ /* 0x000ee20000300800 */
[----:B------:R-:W-:-:S03]  /*5de20*/  MOV R5, R179 ;  /* 0x000000b300057202 */ /* 0x000fc60000000f00 */
[----:B------:R-:W3:Y:S04]  /*5de30*/  LDL.LU R179, [R1+0xed4] ;  /* 0x000ed40001b37983 */ /* 0x000ee80000300800 */
[----:B------:R1:W-:Y:S01]  /*5de40*/  LDGSTS.E [R2+-0x3f380], desc[UR8][R4.64], P0 ;  /* 0xc0c8000004027fae */ /* 0x0003e20008121848 */
[----:B----4-:R-:W-:-:S05]  /*5de50*/  IADD3 R6, P1, R6, UR5, RZ ;  /* 0x0000000506067c10 */ /* 0x010fca000ff3e0ff */
[----:B------:R4:W-:Y:S01]  /*5de60*/  STL [R1+0xe18], R6 ;  /* 0x000e180601007387 */ /* 0x0009e20000100800 */
[----:B-1----:R-:W-:Y:S01]  /*5de70*/  IMAD.MOV.U32 R4, RZ, RZ, R6 ;  /* 0x000000ffff047224 */ /* 0x002fe200078e0006 */
[----:B--2---:R-:W-:Y:S02]  /*5de80*/  IADD3 R174, P2, R174, UR5, RZ ;  /* 0x00000005aeae7c10 */ /* 0x004fe4000ff5e0ff */
[----:B---3--:R-:W-:Y:S02]  /*5de90*/  IADD3.X R7, R7, UR7, RZ, P1, !PT ;  /* 0x0000000707077c10 */ /* 0x008fe40008ffe4ff */
[----:B------:R-:W-:-:S03]  /*5dea0*/  IADD3.X R178, R178, UR7, RZ, P2, !PT ;  /* 0x00000007b2b27c10 */ /* 0x000fc600097fe4ff */
[----:B------:R1:W-:Y:S01]  /*5deb0*/  STL [R1+0xe14], R7 ;  /* 0x000e140701007387 */ /* 0x0003e20000100800 */
[----:B------:R-:W-:-:S03]  /*5dec0*/  MOV R5, R7 ;  /* 0x0000000700057202 */ /* 0x000fc60000000f00 */
[----:B------:R2:W-:Y:S04]  /*5ded0*/  STL [R1+0xe58], R174 ;  /* 0x000e58ae01007387 */ /* 0x0005e80000100800 */
[----:B----4-:R-:W3:Y:S04]  /*5dee0*/  LDL.LU R6, [R1+0xf18] ;  /* 0x000f180001067983 */ /* 0x010ee80000300800 */
[----:B------:R4:W-:Y:S04]  /*5def0*/  STL [R1+0xe54], R178 ;  /* 0x000e54b201007387 */ /* 0x0009e80000100800 */
[----:B------:R2:W-:Y:S04]  /*5df00*/  LDGSTS.E [R2+-0x3ef80], desc[UR8][R4.64], P0 ;  /* 0xc108000004027fae */ /* 0x0005e80008121848 */
[----:B-1----:R-:W3:Y:S01]  /*5df10*/  LDL.LU R7, [R1+0xf58] ;  /* 0x000f580001077983 */ /* 0x002ee20000300800 */
[----:B--2---:R-:W-:-:S03]  /*5df20*/  IMAD.MOV.U32 R4, RZ, RZ, R174 ;  /* 0x000000ffff047224 */ /* 0x004fc600078e00ae */
[----:B------:R-:W2:Y:S01]  /*5df30*/  LDL.LU R174, [R1+0xf14] ;  /* 0x000f140001ae7983 */ /* 0x000ea20000300800 */
[----:B------:R-:W-:-:S03]  /*5df40*/  MOV R5, R178 ;  /* 0x000000b200057202 */ /* 0x000fc60000000f00 */
[----:B----4-:R-:W4:Y:S01]  /*5df50*/  LDL.LU R178, [R1+0xf54] ;  /* 0x000f540001b27983 */ /* 0x010f220000300800 */
[----:B------:R-:W-:Y:S02]  /*5df60*/  IADD3 R0, P1, R0, UR5, RZ ;  /* 0x0000000500007c10 */ /* 0x000fe4000ff3e0ff */
[----:B------:R-:W-:Y:S01]  /*5df70*/  IADD3 R9, P2, R9, UR5, RZ ;  /* 0x0000000509097c10 */ /* 0x000fe2000ff5e0ff */
[----:B------:R1:W-:Y:S01]  /*5df80*/  LDGSTS.E [R2+-0x3eb80], desc[UR8][R4.64], P0 ;  /* 0xc148000004027fae */ /* 0x0003e20008121848 */
[----:B------:R-:W-:-:S03]  /*5df90*/  IADD3.X R175, R175, UR7, RZ, P1, !PT ;  /* 0x00000007afaf7c10 */ /* 0x000fc60008ffe4ff */
[----:B------:R1:W-:Y:S01]  /*5dfa0*/  STL [R1+0xe98], R0 ;  /* 0x000e980001007387 */ /* 0x0003e20000100800 */
[----:B------:R-:W-:-:S03]  /*5dfb0*/  IADD3.X R179, R179, UR7, RZ, P2, !PT ;  /* 0x00000007b3b37c10 */ /* 0x000fc600097fe4ff */
[----:B------:R1:W-:Y:S02]  /*5dfc0*/  STL [R1+0xe94], R175 ;  /* 0x000e94af01007387 */ /* 0x0003e40000100800 */
[----:B-1----:R-:W-:Y:S01]  /*5dfd0*/  IMAD.MOV.U32 R4, RZ, RZ, R0 ;  /* 0x000000ffff047224 */ /* 0x002fe200078e0000 */
[----:B------:R-:W-:Y:S01]  /*5dfe0*/  MOV R5, R175 ;  /* 0x000000af00057202 */ /* 0x000fe20000000f00 */
[----:B------:R1:W-:Y:S04]  /*5dff0*/  STL [R1+0xed8], R9 ;  /* 0x000ed80901007387 */ /* 0x0003e80000100800 */
[----:B------:R-:W4:Y:S04]  /*5e000*/  LDL.LU R0, [R1+0xf98] ;  /* 0x000f980001007983 */ /* 0x000f280000300800 */
[----:B------:R1:W-:Y:S04]  /*5e010*/  STL [R1+0xed4], R179 ;  /* 0x000ed4b301007387 */ /* 0x0003e80000100800 */
[----:B------:R1:W-:Y:S04]  /*5e020*/  LDGSTS.E [R2+-0x3e780], desc[UR8][R4.64], P0 ;  /* 0xc188000004027fae */ /* 0x0003e80008121848 */
[----:B------:R-:W4:Y:S01]  /*5e030*/  LDL.LU R175, [R1+0xfd8] ;  /* 0x000fd80001af7983 */ /* 0x000f220000300800 */
[----:B-1----:R-:W-:-:S03]  /*5e040*/  IMAD.MOV.U32 R4, RZ, RZ, R9 ;  /* 0x000000ffff047224 */ /* 0x002fc600078e0009 */
[----:B------:R-:W4:Y:S01]  /*5e050*/  LDL.LU R9, [R1+0xf94] ;  /* 0x000f940001097983 */ /* 0x000f220000300800 */
[----:B------:R-:W-:-:S03]  /*5e060*/  MOV R5, R179 ;  /* 0x000000b300057202 */ /* 0x000fc60000000f00 */
[----:B------:R-:W4:Y:S04]  /*5e070*/  LDL.LU R179, [R1+0xfd4] ;  /* 0x000fd40001b37983 */ /* 0x000f280000300800 */
[----:B------:R1:W-:Y:S01]  /*5e080*/  LDGSTS.E [R2+-0x3e380], desc[UR8][R4.64], P0 ;  /* 0xc1c8000004027fae */ /* 0x0003e20008121848 */
[----:B---3--:R-:W-:-:S05]  /*5e090*/  IADD3 R6, P1, R6, UR5, RZ ;  /* 0x0000000506067c10 */ /* 0x008fca000ff3e0ff */
[----:B------:R3:W-:Y:S01]  /*5e0a0*/  STL [R1+0xf18], R6 ;  /* 0x000f180601007387 */ /* 0x0007e20000100800 */
[----:B-1----:R-:W-:Y:S01]  /*5e0b0*/  IMAD.MOV.U32 R4, RZ, RZ, R6 ;  /* 0x000000ffff047224 */ /* 0x002fe200078e0006 */
[----:B------:R-:W-:Y:S02]  /*5e0c0*/  IADD3 R7, P2, R7, UR5, RZ ;  /* 0x0000000507077c10 */ /* 0x000fe4000ff5e0ff */
[----:B--2---:R-:W-:Y:S02]  /*5e0d0*/  IADD3.X R174, R174, UR7, RZ, P1, !PT ;  /* 0x00000007aeae7c10 */ /* 0x004fe40008ffe4ff */
[----:B----4-:R-:W-:-:S03]  /*5e0e0*/  IADD3.X R178, R178, UR7, RZ, P2, !PT ;  /* 0x00000007b2b27c10 */ /* 0x010fc600097fe4ff */
[----:B------:R1:W-:Y:S01]  /*5e0f0*/  STL [R1+0xf14], R174 ;  /* 0x000f14ae01007387 */ /* 0x0003e20000100800 */
[----:B------:R-:W-:-:S03]  /*5e100*/  MOV R5, R174 ;  /* 0x000000ae00057202 */ /* 0x000fc60000000f00 */
[----:B------:R2:W-:Y:S04]  /*5e110*/  STL [R1+0xf58], R7 ;  /* 0x000f580701007387 */ /* 0x0005e80000100800 */
[----:B---3--:R-:W3:Y:S04]  /*5e120*/  LDL.LU R6, [R1+0x1018] ;  /* 0x0010180001067983 */ /* 0x008ee80000300800 */
        /* <DEDUP_REMOVED lines=47> */
[----:B------:R-:W-:Y:S01]  /*5e420*/  STL [R1+0x1098], R0 ;  /* 0x0010980001007387 */ /* 0x000fe20000100800 */
[----:B------:R-:W-:-:S03]  /*5e430*/  IADD3.X R179, R179, UR7, RZ, P2, !PT ;  /* 0x00000007b3b37c10 */ /* 0x000fc600097fe4ff */
[----:B------:R1:W-:Y:S02]  /*5e440*/  STL [R1+0x1094], R175 ;  /* 0x001094af01007387 */ /* 0x0003e40000100800 */
[----:B-1----:R-:W-:Y:S01]  /*5e450*/  IMAD.MOV.U32 R4, RZ, RZ, R0 ;  /* 0x000000ffff047224 */ /* 0x002fe200078e0000 */
[----:B------:R-:W-:Y:S01]  /*5e460*/  MOV R5, R175 ;  /* 0x000000af00057202 */ /* 0x000fe20000000f00 */
[----:B------:R-:W-:Y:S04]  /*5e470*/  STL [R1+0x10d8], R9 ;  /* 0x0010d80901007387 */ /* 0x000fe80000100800 */
[----:B------:R1:W-:Y:S04]  /*5e480*/  LDGSTS.E [R2+-0x3c780], desc[UR8][R4.64], P0 ;  /* 0xc388000004027fae */ /* 0x0003e80008121848 */
[----:B------:R-:W4:Y:S04]  /*5e490*/  LDL.LU R175, [R1+0x1198] ;  /* 0x0011980001af7983 */ /* 0x000f280000300800 */
[----:B------:R1:W-:Y:S04]  /*5e4a0*/  STL [R1+0x10d4], R179 ;  /* 0x0010d4b301007387 */ /* 0x0003e80000100800 */
[----:B------:R-:W4:Y:S01]  /*5e4b0*/  LDL.LU R0, [R1+0x11d8] ;  /* 0x0011d80001007983 */ /* 0x000f220000300800 */
[----:B-1----:R-:W-:Y:S01]  /*5e4c0*/  MOV R5, R179 ;  /* 0x000000b300057202 */ /* 0x002fe20000000f00 */
[----:B------:R-:W-:-:S02]  /*5e4d0*/  IMAD.MOV.U32 R4, RZ, RZ, R9 ;  /* 0x000000ffff047224 */ /* 0x000fc400078e0009 */
[----:B------:R-:W4:Y:S04]  /*5e4e0*/  LDL.LU R179, [R1+0x1194] ;  /* 0x0011940001b37983 */ /* 0x000f280000300800 */
[----:B------:R-:W4:Y:S04]  /*5e4f0*/  LDL.LU R9, [R1+0x11d4] ;  /* 0x0011d40001097983 */ /* 0x000f280000300800 */
[----:B------:R1:W-:Y:S01]  /*5e500*/  LDGSTS.E [R2+-0x3c380], desc[UR8][R4.64], P0 ;  /* 0xc3c8000004027fae */ /* 0x0003e20008121848 */
[----:B---3--:R-:W-:-:S05]  /*5e510*/  IADD3 R6, P1, R6, UR5, RZ ;  /* 0x0000000506067c10 */ /* 0x008fca000ff3e0ff */
[----:B------:R-:W-:Y:S01]  /*5e520*/  STL [R1+0x1118], R6 ;  /* 0x0011180601007387 */ /* 0x000fe20000100800 */
[----:B-1----:R-:W-:Y:S01]  /*5e530*/  IMAD.MOV.U32 R4, RZ, RZ, R6 ;  /* 0x000000ffff047224 */ /* 0x002fe200078e0006 */
[----:B------:R-:W-:Y:S02]  /*5e540*/  IADD3 R7, P2, R7, UR5, RZ ;  /* 0x0000000507077c10 */ /* 0x000fe4000ff5e0ff */
[----:B--2---:R-:W-:Y:S02]  /*5e550*/  IADD3.X R174, R174, UR7, RZ, P1, !PT ;  /* 0x00000007aeae7c10 */ /* 0x004fe40008ffe4ff */
[----:B----4-:R-:W-:-:S03]  /*5e560*/  IADD3.X R178, R178, UR7, RZ, P2, !PT ;  /* 0x00000007b2b27c10 */ /* 0x010fc600097fe4ff */
[----:B------:R1:W-:Y:S01]  /*5e570*/  STL [R1+0x1114], R174 ;  /* 0x001114ae01007387 */ /* 0x0003e20000100800 */
[----:B------:R-:W-:-:S03]  /*5e580*/  MOV R5, R174 ;  /* 0x000000ae00057202 */ /* 0x000fc60000000f00 */
[----:B------:R-:W-:Y:S04]  /*5e590*/  STL [R1+0x1158], R7 ;  /* 0x0011580701007387 */ /* 0x000fe80000100800 */
[----:B------:R2:W-:Y:S04]  /*5e5a0*/  LDGSTS.E [R2+-0x3bf80], desc[UR8][R4.64], P0 ;  /* 0xc408000004027fae */ /* 0x0005e80008121848 */
[----:B-1----:R-:W3:Y:S04]  /*5e5b0*/  LDL.LU R174, [R1+0x1218] ;  /* 0x0012180001ae7983 */ /* 0x002ee80000300800 */
[----:B------:R1:W-:Y:S04]  /*5e5c0*/  STL [R1+0x1154], R178 ;  /* 0x001154b201007387 */ /* 0x0003e80000100800 */
[----:B------:R-:W4:Y:S01]  /*5e5d0*/  LDL.LU R6, [R1+0x1258] ;  /* 0x0012580001067983 */ /* 0x000f220000300800 */
[----:B--2---:R-:W-:Y:S01]  /*5e5e0*/  MOV R5, R178 ;  /* 0x000000b200057202 */ /* 0x004fe20000000f00 */
[----:B------:R-:W-:-:S02]  /*5e5f0*/  IMAD.MOV.U32 R4, RZ, RZ, R7 ;  /* 0x000000ffff047224 */ /* 0x000fc400078e0007 */
[----:B-1----:R-:W2:Y:S04]  /*5e600*/  LDL.LU R178, [R1+0x1214] ;  /* 0x0012140001b27983 */ /* 0x002ea80000300800 */
[----:B------:R-:W2:Y:S01]  /*5e610*/  LDL.LU R7, [R1+0x1254] ;  /* 0x0012540001077983 */ /* 0x000ea20000300800 */
[----:B------:R-:W-:Y:S02]  /*5e620*/  IADD3 R175, P1, R175, UR5, RZ ;  /* 0x00000005afaf7c10 */ /* 0x000fe4000ff3e0ff */
[----:B------:R-:W-:Y:S01]  /*5e630*/  IADD3 R0, P2, R0, UR5, RZ ;  /* 0x0000000500007c10 */ /* 0x000fe2000ff5e0ff */
[----:B------:R1:W-:Y:S01]  /*5e640*/  LDGSTS.E [R2+-0x3bb80], desc[UR8][R4.64], P0 ;  /* 0xc448000004027fae */ /* 0x0003e20008121848 */
[----:B------:R-:W-:-:S03]  /*5e650*/  IADD3.X R179, R179, UR7, RZ, P1, !PT ;  /* 0x00000007b3b37c10 */ /* 0x000fc60008ffe4ff */
[----:B------:R1:W-:Y:S01]  /*5e660*/  STL [R1+0x1198], R175 ;  /* 0x001198af01007387 */ /* 0x0003e20000100800 */
[----:B------:R-:W-:Y:S01]  /*5e670*/  IADD3.X R9, R9, UR7, RZ, P2, !PT ;  /* 0x0000000709097c10 */ /* 0x000fe200097fe4ff */
[----:B-1----:R-:W-:Y:S01]  /*5e680*/  IMAD.MOV.U32 R4, RZ, RZ, R175 ;  /* 0x000000ffff047224 */ /* 0x002fe200078e00af */
[----:B------:R-:W-:Y:S01]  /*5e690*/  MOV R5, R179 ;  /* 0x000000b300057202 */ /* 0x000fe20000000f00 */
[----:B------:R-:W-:Y:S04]  /*5e6a0*/  STL [R1+0x1194], R179 ;  /* 0x001194b301007387 */ /* 0x000fe80000100800 */
[----:B------:R-:W-:Y:S04]  /*5e6b0*/  STL [R1+0x11d8], R0 ;  /* 0x0011d80001007387 */ /* 0x000fe80000100800 */
[----:B------:R1:W-:Y:S04]  /*5e6c0*/  LDGSTS.E [R2+-0x3b780], desc[UR8][R4.64], P0 ;  /* 0xc488000004027fae */ /* 0x0003e80008121848 */
[----:B------:R1:W-:Y:S04]  /*5e6d0*/  STL [R1+0x11d4], R9 ;  /* 0x0011d40901007387 */ /* 0x0003e80000100800 */
[----:B------:R-:W2:Y:S01]  /*5e6e0*/  LDL.LU R175, [R1+0x1294] ;  /* 0x0012940001af7983 */ /* 0x000ea20000300800 */
[----:B-1----:R-:W-:-:S03]  /*5e6f0*/  MOV R5, R9 ;  /* 0x0000000900057202 */ /* 0x002fc60000000f00 */
[----:B------:R-:W2:Y:S01]  /*5e700*/  LDL.LU R9, [R1+0x1298] ;  /* 0x0012980001097983 */ /* 0x000ea20000300800 */
[----:B------:R-:W-:-:S03]  /*5e710*/  IMAD.MOV.U32 R4, RZ, RZ, R0 ;  /* 0x000000ffff047224 */ /* 0x000fc600078e0000 */
[----:B------:R-:W2:Y:S04]  /*5e720*/  LDL.LU R191, [R1+0x12d4] ;  /* 0x0012d40001bf7983 */ /* 0x000ea80000300800 */
[----:B------:R-:W2:Y:S04]  /*5e730*/  LDL.LU R0, [R1+0x12d8] ;  /* 0x0012d80001007983 */ /* 0x000ea80000300800 */
[----:B------:R1:W-:Y:S01]  /*5e740*/  LDGSTS.E [R2+-0x3b380], desc[UR8][R4.64], P0 ;  /* 0xc4c8000004027fae */ /* 0x0003e20008121848 */
[----:B---3--:R-:W-:Y:S02]  /*5e750*/  IADD3 R174, P1, R174, UR5, RZ ;  /* 0x00000005aeae7c10 */ /* 0x008fe4000ff3e0ff */
[----:B----4-:R-:W-:-:S03]  /*5e760*/  IADD3 R6, P2, R6, UR5, RZ ;  /* 0x0000000506067c10 */ /* 0x010fc6000ff5e0ff */
[----:B-1----:R-:W-:Y:S01]  /*5e770*/  IMAD.MOV.U32 R4, RZ, RZ, R174 ;  /* 0x000000ffff047224 */ /* 0x002fe200078e00ae */
[----:B--2---:R-:W-:Y:S01]  /*5e780*/  IADD3.X R178, R178, UR7, RZ, P1, !PT ;  /* 0x00000007b2b27c10 */ /* 0x004fe20008ffe4ff */
[----:B------:R-:W-:Y:S01]  /*5e790*/  STL [R1+0x1218], R174 ;  /* 0x001218ae01007387 */ /* 0x000fe20000100800 */
[----:B------:R-:W-:Y:S02]  /*5e7a0*/  IADD3.X R7, R7, UR7, RZ, P2, !PT ;  /* 0x0000000707077c10 */ /* 0x000fe400097fe4ff */
[----:B------:R-:W-:Y:S01]  /*5e7b0*/  MOV R5, R178 ;  /* 0x000000b200057202 */ /* 0x000fe20000000f00 */
[----:B------:R-:W-:Y:S04]  /*5e7c0*/  STL [R1+0x1214], R178 ;  /* 0x001214b201007387 */ /* 0x000fe80000100800 */
[----:B------:R1:W-:Y:S04]  /*5e7d0*/  STL [R1+0x1258], R6 ;  /* 0x0012580601007387 */ /* 0x0003e80000100800 */
[----:B------:R2:W-:Y:S04]  /*5e7e0*/  LDGSTS.E [R2+-0x3af80], desc[UR8][R4.64], P0 ;  /* 0xc508000004027fae */ /* 0x0005e80008121848 */
[----:B------:R3:W-:Y:S04]  /*5e7f0*/  STL [R1+0x1254], R7 ;  /* 0x0012540701007387 */ /* 0x0007e80000100800 */
[----:B------:R-:W4:Y:S01]  /*5e800*/  LDL.LU R190, [R1+0x1314] ;  /* 0x0013140001be7983 */ /* 0x000f220000300800 */
[----:B--2---:R-:W-:-:S03]  /*5e810*/  IMAD.MOV.U32 R4, RZ, RZ, R6 ;  /* 0x000000ffff047224 */ /* 0x004fc600078e0006 */
[----:B-1----:R-:W2:Y:S04]  /*5e820*/  LDL.LU R6, [R1+0x1318] ;  /* 0x0013180001067983 */ /* 0x002ea80000300800 */
[----:B------:R-:W4:Y:S04]  /*5e830*/  LDL.LU R179, [R1+0x1354] ;  /* 0x0013540001b37983 */ /* 0x000f280000300800 */
[----:B------:R-:W4:Y:S01]  /*5e840*/  LDL.LU R178, [R1+0x1358] ;  /* 0x0013580001b27983 */ /* 0x000f220000300800 */
[----:B------:R-:W-:-:S03]  /*5e850*/  MOV R5, R7 ;  /* 0x0000000700057202 */ /* 0x000fc60000000f00 */
[----:B------:R-:W4:Y:S01]  /*5e860*/  LDL.LU R174, [R1+0x1398] ;  /* 0x0013980001ae7983 */ /* 0x000f220000300800 */
[----:B------:R-:W-:-:S03]  /*5e870*/  IADD3 R9, P1, R9, UR5, RZ ;  /* 0x0000000509097c10 */ /* 0x000fc6000ff3e0ff */
[----:B---3--:R-:W3:Y:S01]  /*5e880*/  LDL.LU R7, [R1+0x13d8] ;  /* 0x0013d80001077983 */ /* 0x008ee20000300800 */
[----:B------:R-:W-:-:S03]  /*5e890*/  IADD3.X R175, R175, UR7, RZ, P1, !PT ;  /* 0x00000007afaf7c10 */ /* 0x000fc60008ffe4ff */
[----:B------:R-:W-:Y:S01]  /*5e8a0*/  STL [R1+0x1298], R9 ;  /* 0x0012980901007387 */ /* 0x000fe20000100800 */
[----:B------:R-:W-:-:S03]  /*5e8b0*/  IADD3 R0, P2, R0, UR5, RZ ;  /* 0x0000000500007c10 */ /* 0x000fc6000ff5e0ff */
[----:B------:R1:W-:Y:S01]  /*5e8c0*/  LDGSTS.E [R2+-0x3ab80], desc[UR8][R4.64], P0 ;  /* 0xc548000004027fae */ /* 0x0003e20008121848 */
[----:B------:R-:W-:-:S03]  /*5e8d0*/  IADD3.X R191, R191, UR7, RZ, P2, !PT ;  /* 0x00000007bfbf7c10 */ /* 0x000fc600097fe4ff */
[----:B------:R1:W-:Y:S04]  /*5e8e0*/  STL [R1+0x1294], R175 ;  /* 0x001294af01007387 */ /* 0x0003e80000100800 */
[----:B------:R1:W-:Y:S02]  /*5e8f0*/  STL [R1+0x12d8], R0 ;  /* 0x0012d80001007387 */ /* 0x0003e40000100800 */
[----:B-1----:R-:W-:Y:S02]  /*5e900*/  MOV R5, R175 ;  /* 0x000000af00057202 */ /* 0x002fe40000000f00 */
[----:B------:R-:W3:Y:S01]  /*5e910*/  LDL.LU R175, [R1+0x1394] ;  /* 0x0013940001af7983 */ /* 0x000ee20000300800 */
[----:B------:R-:W-:-:S03]  /*5e920*/  IMAD.MOV.U32 R4, RZ, RZ, R9 ;  /* 0x000000ffff047224 */ /* 0x000fc600078e0009 */
[----:B------:R-:W-:Y:S04]  /*5e930*/  STL [R1+0x12d4], R191 ;  /* 0x0012d4bf01007387 */ /* 0x000fe80000100800 */
[----:B------:R-:W3:Y:S04]  /*5e940*/  LDL.LU R9, [R1+0x13d4] ;  /* 0x0013d40001097983 */ /* 0x000ee80000300800 */
[----:B------:R1:W-:Y:S02]  /*5e950*/  LDGSTS.E [R2+-0x3a780], desc[UR8][R4.64], P0 ;  /* 0xc588000004027fae */ /* 0x0003e40008121848 */
[----:B-1----:R-:W-:Y:S01]  /*5e960*/  IMAD.MOV.U32 R4, RZ, RZ, R0 ;  /* 0x000000ffff047224 */ /* 0x002fe200078e0000 */
[----:B------:R-:W-:Y:S01]  /*5e970*/  MOV R5, R191 ;  /* 0x000000bf00057202 */ /* 0x000fe20000000f00 */
[----:B------:R-:W3:Y:S04]  /*5e980*/  LDL.LU R0, [R1+0x1418] ;  /* 0x0014180001007983 */ /* 0x000ee80000300800 */
[----:B------:R1:W-:Y:S01]  /*5e990*/  LDGSTS.E [R2+-0x3a380], desc[UR8][R4.64], P0 ;  /* 0xc5c8000004027fae */ /* 0x0003e20008121848 */
[----:B--2---:R-:W-:-:S04]  /*5e9a0*/  IADD3 R6, P1, R6, UR5, RZ ;  /* 0x0000000506067c10 */ /* 0x004fc8000ff3e0ff */
[----:B----4-:R-:W-:Y:S01]  /*5e9b0*/  IADD3.X R190, R190, UR7, RZ, P1, !PT ;  /* 0x00000007bebe7c10 */ /* 0x010fe20008ffe4ff */
[----:B------:R2:W-:Y:S01]  /*5e9c0*/  STL [R1+0x1318], R6 ;  /* 0x0013180601007387 */ /* 0x0005e20000100800 */
[----:B------:R-:W-:-:S03]  /*5e9d0*/  IADD3 R178, P2, R178, UR5, RZ ;  /* 0x00000005b2b27c10 */ /* 0x000fc6000ff5e0ff */
[----:B------:R-:W-:Y:S01]  /*5e9e0*/  STL [R1+0x1314], R190 ;  /* 0x001314be01007387 */ /* 0x000fe20000100800 */
[----:B-1----:R-:W-:-:S03]  /*5e9f0*/  IMAD.MOV.U32 R4, RZ, RZ, R6 ;  /* 0x000000ffff047224 */ /* 0x002fc600078e0006 */
[----:B------:R-:W-:Y:S04]  /*5ea00*/  STL [R1+0x1358], R178 ;  /* 0x001358b201007387 */ /* 0x000fe80000100800 */
[----:B--2---:R-:W2:Y:S01]  /*5ea10*/  LDL.LU R6, [R1+0x1414] ;  /* 0x0014140001067983 */ /* 0x004ea20000300800 */
[----:B------:R-:W-:Y:S02]  /*5ea20*/  MOV R5, R190 ;  /* 0x000000be00057202 */ /* 0x000fe40000000f00 */
[----:B------:R-:W-:Y:S02]  /*5ea30*/  IADD3.X R179, R179, UR7, RZ, P2, !PT ;  /* 0x00000007b3b37c10 */ /* 0x000fe400097fe4ff */
[----:B------:R-:W-:Y:S01]  /*5ea40*/  IADD3 R174, P1, R174, UR5, RZ ;  /* 0x00000005aeae7c10 */ /* 0x000fe2000ff3e0ff */
[----:B------:R1:W-:Y:S01]  /*5ea50*/  LDGSTS.E [R2+-0x39f80], desc[UR8][R4.64], P0 ;  /* 0xc608000004027fae */ /* 0x0003e20008121848 */
[----:B---3--:R-:W-:-:S03]  /*5ea60*/  IADD3 R7, P2, R7, UR5, RZ ;  /* 0x0000000507077c10 */ /* 0x008fc6000ff5e0ff */
[----:B------:R-:W-:Y:S01]  /*5ea70*/  STL [R1+0x1354], R179 ;  /* 0x001354b301007387 */ /* 0x000fe20000100800 */
[----:B-1----:R-:W-:Y:S01]  /*5ea80*/  IMAD.MOV.U32 R4, RZ, RZ, R178 ;  /* 0x000000ffff047224 */ /* 0x002fe200078e00b2 */
[----:B------:R-:W-:Y:S02]  /*5ea90*/  MOV R5, R179 ;  /* 0x000000b300057202 */ /* 0x000fe40000000f00 */
[----:B------:R-:W-:-:S03]  /*5eaa0*/  IADD3.X R175, R175, UR7, RZ, P1, !PT ;  /* 0x00000007afaf7c10 */ /* 0x000fc60008ffe4ff */
[----:B------:R1:W-:Y:S01]  /*5eab0*/  LDGSTS.E [R2+-0x39b80], desc[UR8][R4.64], P0 ;  /* 0xc648000004027fae */ /* 0x0003e20008121848 */
[----:B------:R-:W-:-:S03]  /*5eac0*/  IADD3.X R9, R9, UR7, RZ, P2, !PT ;  /* 0x0000000709097c10 */ /* 0x000fc600097fe4ff */
[----:B------:R-:W-:Y:S01]  /*5ead0*/  STL [R1+0x1398], R174 ;  /* 0x001398ae01007387 */ /* 0x000fe20000100800 */
[----:B-1----:R-:W-:Y:S01]  /*5eae0*/  IMAD.MOV.U32 R4, RZ, RZ, R174 ;  /* 0x000000ffff047224 */ /* 0x002fe200078e00ae */
[----:B------:R-:W-:Y:S02]  /*5eaf0*/  MOV R5, R175 ;  /* 0x000000af00057202 */ /* 0x000fe40000000f00 */
[----:B------:R-:W-:Y:S04]  /*5eb00*/  STL [R1+0x1394], R175 ;  /* 0x001394af01007387 */ /* 0x000fe80000100800 */
[----:B------:R-:W-:Y:S04]  /*5eb10*/  STL [R1+0x13d8], R7 ;  /* 0x0013d80701007387 */ /* 0x000fe80000100800 */
[----:B------:R1:W-:Y:S04]  /*5eb20*/  LDGSTS.E [R2+-0x39780], desc[UR8][R4.64], P0 ;  /* 0xc688000004027fae */ /* 0x0003e80008121848 */
[----:B------:R3:W-:Y:S01]  /*5eb30*/  STL [R1+0x13d4], R9 ;  /* 0x0013d40901007387 */ /* 0x0007e20000100800 */
[----:B-1----:R-:W-:-:S02]  /*5eb40*/  MOV R5, R9 ;  /* 0x0000000900057202 */ /* 0x002fc40000000f00 */
[----:B---3--:R-:W-:-:S04]  /*5eb50*/  IADD3 R9, P1, R18, UR5, RZ ;  /* 0x0000000512097c10 */ /* 0x008fc8000ff3e0ff */
[----:B------:R-:W-:Y:S02]  /*5eb60*/  IADD3.X R18, R19, UR7, RZ, P1, !PT ;  /* 0x0000000713127c10 */ /* 0x000fe40008ffe4ff */
[----:B------:R-:W-:Y:S01]  /*5eb70*/  IADD3 R0, P1, R0, UR5, RZ ;  /* 0x0000000500007c10 */ /* 0x000fe2000ff3e0ff */
[----:B------:R-:W-:-:S04]  /*5eb80*/  IMAD.MOV.U32 R4, RZ, RZ, R7 ;  /* 0x000000ffff047224 */ /* 0x000fc800078e0007 */
[----:B------:R-:W-:Y:S04]  /*5eb90*/  STL [R1+0x1418], R0 ;  /* 0x0014180001007387 */ /* 0x000fe80000100800 */
[----:B------:R1:W-:Y:S01]  /*5eba0*/  LDGSTS.E [R2+-0x39380], desc[UR8][R4.64], P0 ;  /* 0xc6c8000004027fae */ /* 0x0003e20008121848 */
[----:B--2---:R-:W-:-:S04]  /*5ebb0*/  IADD3.X R6, R6, UR7, RZ, P1, !PT ;  /* 0x0000000706067c10 */ /* 0x004fc80008ffe4ff */
[----:B-1----:R-:W-:Y:S01]  /*5ebc0*/  MOV R5, R6 ;  /* 0x0000000600057202 */ /* 0x002fe20000000f00 */
[----:B------:R1:W-:Y:S04]  /*5ebd0*/  STL [R1+0x1414], R6 ;  /* 0x0014140601007387 */ /* 0x0003e80000100800 */
[----:B------:R-:W2:Y:S04]  /*5ebe0*/  LDL.LU R174, [R1+0xd1c] ;  /* 0x000d1c0001ae7983 */ /* 0x000ea80000300800 */
[----:B-1----:R-:W3:Y:S04]  /*5ebf0*/  LDL.LU R6, [R1+0xd20] ;  /* 0x000d200001067983 */ /* 0x002ee80000300800 */
[----:B------:R-:W4:Y:S04]  /*5ec00*/  LDL.LU R178, [R1+0xd5c] ;  /* 0x000d5c0001b27983 */ /* 0x000f280000300800 */
[----:B------:R-:W4:Y:S01]  /*5ec10*/  LDL.LU R7, [R1+0xd60] ;  /* 0x000d600001077983 */ /* 0x000f220000300800 */
[----:B------:R-:W-:-:S02]  /*5ec20*/  IADD3 R190, P2, R170, UR5, RZ ;  /* 0x00000005aabe7c10 */ /* 0x000fc4000ff5e0ff */
[----:B------:R-:W-:Y:S01]  /*5ec30*/  IADD3 R191, P1, R158, UR5, RZ ;  /* 0x000000059ebf7c10 */ /* 0x000fe2000ff3e0ff */
[----:B------:R-:W-:Y:S01]  /*5ec40*/  IMAD.MOV.U32 R4, RZ, RZ, R0 ;  /* 0x000000ffff047224 */ /* 0x000fe200078e0000 */
[----:B------:R-:W-:Y:S01]  /*5ec50*/  IADD3.X R170, R171, UR7, RZ, P2, !PT ;  /* 0x00000007abaa7c10 */ /* 0x000fe200097fe4ff */
[----:B------:R-:W4:Y:S01]  /*5ec60*/  LDL.LU R0, [R1+0xda0] ;  /* 0x000da00001007983 */ /* 0x000f220000300800 */
[----:B------:R-:W-:Y:S01]  /*5ec70*/  IADD3.X R158, R159, UR7, RZ, P1, !PT ;  /* 0x000000079f9e7c10 */ /* 0x000fe20008ffe4ff */
[----:B------:R-:W-:Y:S01]  /*5ec80*/  IMAD.MOV.U32 R19, RZ, RZ, R18 ;  /* 0x000000ffff137224 */ /* 0x000fe200078e0012 */
[----:B------:R-:W-:Y:S01]  /*5ec90*/  MOV R18, R9 ;  /* 0x0000000900127202 */ /* 0x000fe20000000f00 */
[----:B------:R-:W4:Y:S01]  /*5eca0*/  LDL.LU R179, [R1+0xddc] ;  /* 0x000ddc0001b37983 */ /* 0x000f220000300800 */
[----:B------:R-:W-:Y:S01]  /*5ecb0*/  IMAD.MOV.U32 R171, RZ, RZ, R170 ;  /* 0x000000ffffab7224 */ /* 0x000fe200078e00aa */
[----:B------:R-:W-:Y:S01]  /*5ecc0*/  MOV R170, R190 ;  /* 0x000000be00aa7202 */ /* 0x000fe20000000f00 */
[----:B------:R-:W-:Y:S01]  /*5ecd0*/  IMAD.MOV.U32 R159, RZ, RZ, R158 ;  /* 0x000000ffff9f7224 */ /* 0x000fe200078e009e */
[----:B------:R-:W4:Y:S01]  /*5ece0*/  LDL.LU R175, [R1+0xde0] ;  /* 0x000de00001af7983 */ /* 0x000f220000300800 */
[----:B------:R-:W-:-:S03]  /*5ecf0*/  MOV R158, R191 ;  /* 0x000000bf009e7202 */ /* 0x000fc60000000f00 */
[----:B------:R-:W4:Y:S04]  /*5ed00*/  LDL.LU R9, [R1+0xd9c] ;  /* 0x000d9c0001097983 */ /* 0x000f280000300800 */
[----:B------:R1:W-:Y:S04]  /*5ed10*/  LDGSTS.E [R2+-0x38f80], desc[UR8][R4.64], P0 ;  /* 0xc708000004027fae */ /* 0x0003e80008121848 */
[----:B------:R-:W-:Y:S04]  /*5ed20*/  LDGSTS.E [R2+-0x38b80], desc[UR8][R170.64], P0 ;  /* 0xc7480000aa027fae */ /* 0x000fe80008121848 */
[----:B------:R-:W-:Y:S04]  /*5ed30*/  LDGSTS.E [R2+-0x38780], desc[UR8][R158.64], P0 ;  /* 0xc78800009e027fae */ /* 0x000fe80008121848 */
[----:B------:R1:W-:Y:S02]  /*5ed40*/  LDGSTS.E [R2+-0x38380], desc[UR8][R18.64], P0 ;  /* 0xc7c8000012027fae */ /* 0x0003e40008121848 */
[----:B-1----:R-:W-:Y:S01]  /*5ed50*/  LOP3.LUT R4, R8, 0x20, RZ, 0x3c, !PT ;  /* 0x0000002008047812 */ /* 0x002fe200078e3cff */
[----:B------:R-:W-:-:S05]  /*5ed60*/  IMAD.U32 R2, RZ, RZ, UR17 ;  /* 0x00000011ff027e24 */ /* 0x000fca000f8e00ff */
[----:B------:R-:W-:Y:S02]  /*5ed70*/  IADD3 R2, R4, 0x100000, R2 ;  /* 0x0010000004027810 */ /* 0x000fe40007ffe002 */
[----:B---3--:R-:W-:-:S04]  /*5ed80*/  IADD3 R6, P1, R6, UR5, RZ ;  /* 0x0000000506067c10 */ /* 0x008fc8000ff3e0ff */
[----:B--2---:R-:W-:Y:S02]  /*5ed90*/  IADD3.X R174, R174, UR7, RZ, P1, !PT ;  /* 0x00000007aeae7c10 */ /* 0x004fe40008ffe4ff */
[----:B----4-:R-:W-:Y:S01]  /*5eda0*/  IADD3 R7, P2, R7, UR5, RZ ;  /* 0x0000000507077c10 */ /* 0x010fe2000ff5e0ff */
[----:B------:R1:W-:Y:S01]  /*5edb0*/  STL [R1+0xd20], R6 ;  /* 0x000d200601007387 */ /* 0x0003e20000100800 */
[----:B------:R-:W-:Y:S01]  /*5edc0*/  MOV R4, R6 ;  /* 0x0000000600047202 */ /* 0x000fe20000000f00 */
[----:B------:R-:W-:Y:S01]  /*5edd0*/  IMAD.MOV.U32 R5, RZ, RZ, R174 ;  /* 0x000000ffff057224 */ /* 0x000fe200078e00ae */
[----:B------:R-:W-:Y:S01]  /*5ede0*/  IADD3.X R178, R178, UR7, RZ, P2, !PT ;  /* 0x00000007b2b27c10 */ /* 0x000fe200097fe4ff */
        /* <DEDUP_REMOVED lines=17> */
[----:B-1----:R-:W-:Y:S01]  /*5ef00*/  MOV R4, R0 ;  /* 0x0000000000047202 */ /* 0x002fe20000000f00 */
[----:B------:R-:W-:Y:S01]  /*5ef10*/  IMAD.MOV.U32 R5, RZ, RZ, R9 ;  /* 0x000000ffff057224 */ /* 0x000fe200078e0009 */
[----:B------:R1:W-:Y:S04]  /*5ef20*/  STL [R1+0xde0], R175 ;  /* 0x000de0af01007387 */ /* 0x0003e80000100800 */
[----:B------:R-:W3:Y:S04]  /*5ef30*/  LDL.LU R0, [R1+0xea0] ;  /* 0x000ea00001007983 */ /* 0x000ee80000300800 */
[----:B------:R1:W-:Y:S04]  /*5ef40*/  STL [R1+0xddc], R179 ;  /* 0x000ddcb301007387 */ /* 0x0003e80000100800 */
[----:B------:R1:W-:Y:S04]  /*5ef50*/  LDGSTS.E [R2+-0x3f700], desc[UR8][R4.64], P0 ;  /* 0xc090000004027fae */ /* 0x0003e80008121848 */
[----:B------:R-:W3:Y:S01]  /*5ef60*/  LDL.LU R9, [R1+0xee0] ;  /* 0x000ee00001097983 */ /* 0x000ee20000300800 */
[----:B-1----:R-:W-:-:S03]  /*5ef70*/  MOV R4, R175 ;  /* 0x000000af00047202 */ /* 0x002fc60000000f00 */
[----:B------:R-:W3:Y:S01]  /*5ef80*/  LDL.LU R175, [R1+0xe9c] ;  /* 0x000e9c0001af7983 */ /* 0x000ee20000300800 */
[----:B------:R-:W-:-:S03]  /*5ef90*/  IMAD.MOV.U32 R5, RZ, RZ, R179 ;  /* 0x000000ffff057224 */ /* 0x000fc600078e00b3 */
[----:B------:R-:W3:Y:S04]  /*5efa0*/  LDL.LU R179, [R1+0xedc] ;  /* 0x000edc0001b37983 */ /* 0x000ee80000300800 */
[----:B------:R1:W-:Y:S01]  /*5efb0*/  LDGSTS.E [R2+-0x3f300], desc[UR8][R4.64], P0 ;  /* 0xc0d0000004027fae */ /* 0x0003e20008121848 */
[----:B----4-:R-:W-:-:S04]  /*5efc0*/  IADD3 R6, P1, R6, UR5, RZ ;  /* 0x0000000506067c10 */ /* 0x010fc8000ff3e0ff */
        /* <DEDUP_REMOVED lines=12> */
[----:B-1----:R-:W-:-:S03]  /*5f090*/  MOV R4, R174 ;  /* 0x000000ae00047202 */ /* 0x002fc60000000f00 */
[----:B---3--:R-:W3:Y:S01]  /*5f0a0*/  LDL.LU R174, [R1+0xf1c] ;  /* 0x000f1c0001ae7983 */ /* 0x008ee20000300800 */
[----:B------:R-:W-:-:S03]  /*5f0b0*/  IMAD.MOV.U32 R5, RZ, RZ, R178 ;  /* 0x000000ffff057224 */ /* 0x000fc600078e00b2 */
[----:B------:R-:W3:Y:S01]  /*5f0c0*/  LDL.LU R178, [R1+0xf5c] ;  /* 0x000f5c0001b27983 */ /* 0x000ee20000300800 */
[----:B------:R-:W-:Y:S02]  /*5f0d0*/  IADD3 R0, P1, R0, UR5, RZ ;  /* 0x0000000500007c10 */ /* 0x000fe4000ff3e0ff */
[----:B------:R-:W-:Y:S01]  /*5f0e0*/  IADD3 R9, P2, R9, UR5, RZ ;  /* 0x0000000509097c10 */ /* 0x000fe2000ff5e0ff */
[----:B------:R1:W-:Y:S01]  /*5f0f0*/  LDGSTS.E [R2+-0x3eb00], desc[UR8][R4.64], P0 ;  /* 0xc150000004027fae */ /* 0x0003e20008121848 */
[----:B------:R-:W-:-:S03]  /*5f100*/  IADD3.X R175, R175, UR7, RZ, P1, !PT ;  /* 0x00000007afaf7c10 */ /* 0x000fc60008ffe4ff */
[----:B------:R1:W-:Y:S01]  /*5f110*/  STL [R1+0xea0], R0 ;  /* 0x000ea00001007387 */ /* 0x0003e20000100800 */
[----:B------:R-:W-:-:S03]  /*5f120*/  IADD3.X R179, R179, UR7, RZ, P2, !PT ;  /* 0x00000007b3b37c10 */ /* 0x000fc600097fe4ff */
        /* <DEDUP_REMOVED lines=70> */
[----:B------:R-:W-:Y:S01]  /*5f590*/  STL [R1+0x10a0], R0 ;  /* 0x0010a00001007387 */ /* 0x000fe20000100800 */
[----:B------:R-:W-:-:S03]  /*5f5a0*/  IADD3.X R179, R179, UR7, RZ, P2, !PT ;  /* 0x00000007b3b37c10 */ /* 0x000fc600097fe4ff */
[----:B------:R1:W-:Y:S02]  /*5f5b0*/  STL [R1+0x109c], R175 ;  /* 0x00109caf01007387 */ /* 0x0003e40000100800 */
[----:B-1----:R-:W-:Y:S01]  /*5f5c0*/  MOV R4, R0 ;  /* 0x0000000000047202 */ /* 0x002fe20000000f00 */
[----:B------:R-:W-:Y:S01]  /*5f5d0*/  IMAD.MOV.U32 R5, RZ, RZ, R175 ;  /* 0x000000ffff057224 */ /* 0x000fe200078e00af */
[----:B------:R-:W-:Y:S04]  /*5f5e0*/  STL [R1+0x10e0], R9 ;  /* 0x0010e00901007387 */ /* 0x000fe80000100800 */
[----:B------:R1:W-:Y:S04]  /*5f5f0*/  LDGSTS.E [R2+-0x3c700], desc[UR8][R4.64], P0 ;  /* 0xc390000004027fae */ /* 0x0003e80008121848 */
[----:B------:R-:W3:Y:S04]  /*5f600*/  LDL.LU R175, [R1+0x11a0] ;  /* 0x0011a00001af7983 */ /* 0x000ee80000300800 */
[----:B------:R1:W-:Y:S04]  /*5f610*/  STL [R1+0x10dc], R179 ;  /* 0x0010dcb301007387 */ /* 0x0003e80000100800 */
[----:B------:R-:W3:Y:S01]  /*5f620*/  LDL.LU R0, [R1+0x11e0] ;  /* 0x0011e00001007983 */ /* 0x000ee20000300800 */
[----:B-1----:R-:W-:Y:S01]  /*5f630*/  IMAD.MOV.U32 R5, RZ, RZ, R179 ;  /* 0x000000ffff057224 */ /* 0x002fe200078e00b3 */
[----:B------:R-:W-:-:S02]  /*5f640*/  MOV R4, R9 ;  /* 0x0000000900047202 */ /* 0x000fc40000000f00 */
[----:B------:R-:W3:Y:S04]  /*5f650*/  LDL.LU R179, [R1+0x119c] ;  /* 0x00119c0001b37983 */ /* 0x000ee80000300800 */
[----:B------:R-:W3:Y:S04]  /*5f660*/  LDL.LU R9, [R1+0x11dc] ;  /* 0x0011dc0001097983 */ /* 0x000ee80000300800 */
[----:B------:R1:W-:Y:S01]  /*5f670*/  LDGSTS.E [R2+-0x3c300], desc[UR8][R4.64], P0 ;  /* 0xc3d0000004027fae */ /* 0x0003e20008121848 */
[----:B----4-:R-:W-:-:S04]  /*5f680*/  IADD3 R6, P1, R6, UR5, RZ ;  /* 0x0000000506067c10 */ /* 0x010fc8000ff3e0ff */
        /* <DEDUP_REMOVED lines=11> */
[----:B------:R-:W4:Y:S01]  /*5f740*/  LDL.LU R6, [R1+0x1260] ;  /* 0x0012600001067983 */ /* 0x000f220000300800 */
[----:B--2---:R-:W-:Y:S01]  /*5f750*/  IMAD.MOV.U32 R5, RZ, RZ, R178 ;  /* 0x000000ffff057224 */ /* 0x004fe200078e00b2 */
[----:B------:R-:W-:-:S02]  /*5f760*/  MOV R4, R7 ;  /* 0x0000000700047202 */ /* 0x000fc40000000f00 */
[----:B-1----:R-:W2:Y:S04]  /*5f770*/  LDL.LU R178, [R1+0x121c] ;  /* 0x00121c0001b27983 */ /* 0x002ea80000300800 */
[----:B------:R-:W2:Y:S01]  /*5f780*/  LDL.LU R7, [R1+0x125c] ;  /* 0x00125c0001077983 */ /* 0x000ea20000300800 */
[----:B------:R-:W-:Y:S02]  /*5f790*/  IADD3 R175, P1, R175, UR5, RZ ;  /* 0x00000005afaf7c10 */ /* 0x000fe4000ff3e0ff */
[----:B------:R-:W-:Y:S01]  /*5f7a0*/  IADD3 R0, P2, R0, UR5, RZ ;  /* 0x0000000500007c10 */ /* 0x000fe2000ff5e0ff */
[----:B------:R1:W-:Y:S01]  /*5f7b0*/  LDGSTS.E [R2+-0x3bb00], desc[UR8][R4.64], P0 ;  /* 0xc450000004027fae */ /* 0x0003e20008121848 */
[----:B------:R-:W-:-:S03]  /*5f7c0*/  IADD3.X R179, R179, UR7, RZ, P1, !PT ;  /* 0x00000007b3b37c10 */ /* 0x000fc60008ffe4ff */
[----:B------:R1:W-:Y:S01]  /*5f7d0*/  STL [R1+0x11a0], R175 ;  /* 0x0011a0af01007387 */ /* 0x0003e20000100800 */
[----:B------:R-:W-:-:S03]  /*5f7e0*/  IADD3.X R9, R9, UR7, RZ, P2, !PT ;  /* 0x0000000709097c10 */ /* 0x000fc600097fe4ff */
[----:B------:R-:W-:Y:S01]  /*5f7f0*/  STL [R1+0x119c], R179 ;  /* 0x00119cb301007387 */ /* 0x000fe20000100800 */
[----:B-1----:R-:W-:Y:S01]  /*5f800*/  MOV R4, R175 ;  /* 0x000000af00047202 */ /* 0x002fe20000000f00 */
[----:B------:R-:W-:Y:S02]  /*5f810*/  IMAD.MOV.U32 R5, RZ, RZ, R179 ;  /* 0x000000ffff057224 */ /* 0x000fe400078e00b3 */
[----:B------:R-:W-:Y:S04]  /*5f820*/  STL [R1+0x11e0], R0 ;  /* 0x0011e00001007387 */ /* 0x000fe80000100800 */
[----:B------:R1:W-:Y:S04]  /*5f830*/  LDGSTS.E [R2+-0x3b700], desc[UR8][R4.64], P0 ;  /* 0xc490000004027fae */ /* 0x0003e80008121848 */
[----:B------:R1:W-:Y:S04]  /*5f840*/  STL [R1+0x11dc], R9 ;  /* 0x0011dc0901007387 */ /* 0x0003e80000100800 */
[----:B------:R-:W2:Y:S01]  /*5f850*/  LDL.LU R175, [R1+0x129c] ;  /* 0x00129c0001af7983 */ /* 0x000ea20000300800 */
[----:B-1----:R-:W-:-:S03]  /*5f860*/  IMAD.MOV.U32 R5, RZ, RZ, R9 ;  /* 0x000000ffff057224 */ /* 0x002fc600078e0009 */
[----:B------:R-:W2:Y:S01]  /*5f870*/  LDL.LU R9, [R1+0x12a0] ;  /* 0x0012a00001097983 */ /* 0x000ea20000300800 */
[----:B------:R-:W-:-:S03]  /*5f880*/  MOV R4, R0 ;  /* 0x0000000000047202 */ /* 0x000fc60000000f00 */
[----:B------:R-:W2:Y:S04]  /*5f890*/  LDL.LU R191, [R1+0x12dc] ;  /* 0x0012dc0001bf7983 */ /* 0x000ea80000300800 */
[----:B------:R-:W2:Y:S04]  /*5f8a0*/  LDL.LU R0, [R1+0x12e0] ;  /* 0x0012e00001007983 */ /* 0x000ea80000300800 */
[----:B------:R1:W-:Y:S01]  /*5f8b0*/  LDGSTS.E [R2+-0x3b300], desc[UR8][R4.64], P0 ;  /* 0xc4d0000004027fae */ /* 0x0003e20008121848 */
[----:B---3--:R-:W-:-:S04]  /*5f8c0*/  IADD3 R174, P1, R174, UR5, RZ ;  /* 0x00000005aeae7c10 */ /* 0x008fc8000ff3e0ff */
[----:B-1----:R-:W-:Y:S02]  /*5f8d0*/  MOV R4, R174 ;  /* 0x000000ae00047202 */ /* 0x002fe40000000f00 */
[----:B----4-:R-:W-:Y:S02]  /*5f8e0*/  IADD3 R6, P2, R6, UR5, RZ ;  /* 0x0000000506067c10 */ /* 0x010fe4000ff5e0ff */
        /* <DEDUP_REMOVED lines=11> */
[----:B------:R-:W4:Y:S04]  /*5f9a0*/  LDL.LU R179, [R1+0x135c] ;  /* 0x00135c0001b37983 */ /* 0x000f280000300800 */
[----:B------:R-:W4:Y:S01]  /*5f9b0*/  LDL.LU R178, [R1+0x1360] ;  /* 0x0013600001b27983 */ /* 0x000f220000300800 */
[----:B------:R-:W-:Y:S01]  /*5f9c0*/  IADD3 R9, P1, R9, UR5, RZ ;  /* 0x0000000509097c10 */ /* 0x000fe2000ff3e0ff */
[----:B------:R-:W-:-:S02]  /*5f9d0*/  IMAD.MOV.U32 R5, RZ, RZ, R7 ;  /* 0x000000ffff057224 */ /* 0x000fc400078e0007 */
[----:B------:R-:W4:Y:S01]  /*5f9e0*/  LDL.LU R174, [R1+0x13a0] ;  /* 0x0013a00001ae7983 */ /* 0x000f220000300800 */
[----:B------:R-:W-:-:S03]  /*5f9f0*/  IADD3.X R175, R175, UR7, RZ, P1, !PT ;  /* 0x00000007afaf7c10 */ /* 0x000fc60008ffe4ff */
[----:B---3--:R-:W3:Y:S01]  /*5fa00*/  LDL.LU R7, [R1+0x13e0] ;  /* 0x0013e00001077983 */ /* 0x008ee20000300800 */
[----:B------:R-:W-:-:S03]  /*5fa10*/  IADD3 R0, P2, R0, UR5, RZ ;  /* 0x0000000500007c10 */ /* 0x000fc6000ff5e0ff */
[----:B------:R-:W-:Y:S01]  /*5fa20*/  STL [R1+0x12a0], R9 ;  /* 0x0012a00901007387 */ /* 0x000fe20000100800 */
[----:B------:R-:W-:-:S03]  /*5fa30*/  IADD3.X R191, R191, UR7, RZ, P2, !PT ;  /* 0x00000007bfbf7c10 */ /* 0x000fc600097fe4ff */
[----:B------:R1:W-:Y:S04]  /*5fa40*/  LDGSTS.E [R2+-0x3ab00], desc[UR8][R4.64], P0 ;  /* 0xc550000004027fae */ /* 0x0003e80008121848 */
[----:B------:R1:W-:Y:S04]  /*5fa50*/  STL [R1+0x129c], R175 ;  /* 0x00129caf01007387 */ /* 0x0003e80000100800 */
[----:B------:R1:W-:Y:S02]  /*5fa60*/  STL [R1+0x12e0], R0 ;  /* 0x0012e00001007387 */ /* 0x0003e40000100800 */
[----:B-1----:R-:W-:-:S02]  /*5fa70*/  IMAD.MOV.U32 R5, RZ, RZ, R175 ;  /* 0x000000ffff057224 */ /* 0x002fc400078e00af */
[----:B------:R-:W3:Y:S01]  /*5fa80*/  LDL.LU R175, [R1+0x139c] ;  /* 0x00139c0001af7983 */ /* 0x000ee20000300800 */
[----:B------:R-:W-:-:S03]  /*5fa90*/  MOV R4, R9 ;  /* 0x0000000900047202 */ /* 0x000fc60000000f00 */
[----:B------:R-:W-:Y:S04]  /*5faa0*/  STL [R1+0x12dc], R191 ;  /* 0x0012dcbf01007387 */ /* 0x000fe80000100800 */
[----:B------:R-:W3:Y:S04]  /*5fab0*/  LDL.LU R9, [R1+0x13dc] ;  /* 0x0013dc0001097983 */ /* 0x000ee80000300800 */
[----:B------:R1:W-:Y:S02]  /*5fac0*/  LDGSTS.E [R2+-0x3a700], desc[UR8][R4.64], P0 ;  /* 0xc590000004027fae */ /* 0x0003e40008121848 */
[----:B-1----:R-:W-:Y:S01]  /*5fad0*/  MOV R4, R0 ;  /* 0x0000000000047202 */ /* 0x002fe20000000f00 */
[----:B------:R-:W-:Y:S01]  /*5fae0*/  IMAD.MOV.U32 R5, RZ, RZ, R191 ;  /* 0x000000ffff057224 */ /* 0x000fe200078e00bf */
[----:B------:R-:W3:Y:S04]  /*5faf0*/  LDL.LU R0, [R1+0x1420] ;  /* 0x0014200001007983 */ /* 0x000ee80000300800 */
[----:B------:R1:W-:Y:S01]  /*5fb00*/  LDGSTS.E [R2+-0x3a300], desc[UR8][R4.64], P0 ;  /* 0xc5d0000004027fae */ /* 0x0003e20008121848 */
[----:B--2---:R-:W-:-:S04]  /*5fb10*/  IADD3 R6, P1, R6, UR5, RZ ;  /* 0x0000000506067c10 */ /* 0x004fc8000ff3e0ff */
[----:B----4-:R-:W-:Y:S01]  /*5fb20*/  IADD3.X R190, R190, UR7, RZ, P1, !PT ;  /* 0x00000007bebe7c10 */ /* 0x010fe20008ffe4ff */
        /* <DEDUP_REMOVED lines=13> */
[----:B------:R-:W-:Y:S01]  /*5fc00*/  IMAD.MOV.U32 R5, RZ, RZ, R179 ;  /* 0x000000ffff057224 */ /* 0x000fe200078e00b3 */
[----:B------:R-:W-:-:S04]  /*5fc10*/  IADD3.X R175, R175, UR7, RZ, P1, !PT ;  /* 0x00000007afaf7c10 */ /* 0x000fc80008ffe4ff */
[----:B------:R1:W-:Y:S04]  /*5fc20*/  LDGSTS.E [R2+-0x39b00], desc[UR8][R4.64], P0 ;  /* 0xc650000004027fae */ /* 0x0003e80008121848 */
[----:B------:R-:W-:Y:S01]  /*5fc30*/  STL [R1+0x13a0], R174 ;  /* 0x0013a0ae01007387 */ /* 0x000fe20000100800 */
[----:B------:R-:W-:-:S03]  /*5fc40*/  IADD3.X R9, R9, UR7, RZ, P2, !PT ;  /* 0x0000000709097c10 */ /* 0x000fc600097fe4ff */
[----:B------:R-:W-:Y:S01]  /*5fc50*/  STL [R1+0x139c], R175 ;  /* 0x00139caf01007387 */ /* 0x000fe20000100800 */
[----:B-1----:R-:W-:Y:S01]  /*5fc60*/  MOV R4, R174 ;  /* 0x000000ae00047202 */ /* 0x002fe20000000f00 */
[----:B------:R-:W-:Y:S02]  /*5fc70*/  IMAD.MOV.U32 R5, RZ, RZ, R175 ;  /* 0x000000ffff057224 */ /* 0x000fe400078e00af */
        /* <DEDUP_REMOVED lines=847> */
[----:B------:R-:W-:Y:S01]  /*63170*/  IMAD.MOV.U32 R11, RZ, RZ, R10 ;  /* 0x000000ffff0b7224 */ /* 0x000fe200078e000a */
[----:B------:R-:W-:Y:S01]  /*63180*/  MOV R10, R9 ;  /* 0x00000009000a7202 */ /* 0x000fe20000000f00 */
[----:B-1----:R-:W-:Y:S01]  /*63190*/  IMAD.MOV.U32 R4, RZ, RZ, R0 ;  /* 0x000000ffff047224 */ /* 0x002fe200078e0000 */
[----:B--2---:R-:W-:-:S04]  /*631a0*/  IADD3.X R6, R6, UR7, RZ, P1, !PT ;  /* 0x0000000706067c10 */ /* 0x004fc80008ffe4ff */
[----:B------:R-:W-:Y:S01]  /*631b0*/  MOV R5, R6 ;  /* 0x0000000600057202 */ /* 0x000fe20000000f00 */
[----:B------:R1:W-:Y:S04]  /*631c0*/  STL [R1+0x1434], R6 ;  /* 0x0014340601007387 */ /* 0x0003e80000100800 */
[----:B------:R-:W2:Y:S01]  /*631d0*/  LDL.LU R178, [R1+0xd3c] ;  /* 0x000d3c0001b27983 */ /* 0x000ea20000300800 */
[----:B------:R-:W-:Y:S02]  /*631e0*/  IADD3 R190, P2, R162, UR5, RZ ;  /* 0x00000005a2be7c10 */ /* 0x000fe4000ff5e0ff */
[----:B------:R-:W-:Y:S01]  /*631f0*/  IADD3 R191, P1, R22, UR5, RZ ;  /* 0x0000000516bf7c10 */ /* 0x000fe2000ff3e0ff */
[----:B------:R3:W-:Y:S04]  /*63200*/  LDGSTS.E [R2+-0x38d80], desc[UR8][R4.64], P0 ;  /* 0xc728000004027fae */ /* 0x0007e80008121848 */
[----:B-1----:R-:W4:Y:S04]  /*63210*/  LDL.LU R6, [R1+0xd40] ;  /* 0x000d400001067983 */ /* 0x002f280000300800 */
[----:B------:R-:W2:Y:S04]  /*63220*/  LDL.LU R179, [R1+0xd80] ;  /* 0x000d800001b37983 */ /* 0x000ea80000300800 */
[----:B------:R-:W2:Y:S04]  /*63230*/  LDL.LU R174, [R1+0xdbc] ;  /* 0x000dbc0001ae7983 */ /* 0x000ea80000300800 */
[----:B------:R-:W2:Y:S04]  /*63240*/  LDL.LU R0, [R1+0xdc0] ;  /* 0x000dc00001007983 */ /* 0x000ea80000300800 */
[----:B------:R-:W2:Y:S04]  /*63250*/  LDL.LU R175, [R1+0xdfc] ;  /* 0x000dfc0001af7983 */ /* 0x000ea80000300800 */
[----:B------:R-:W2:Y:S04]  /*63260*/  LDL.LU R7, [R1+0xe00] ;  /* 0x000e000001077983 */ /* 0x000ea80000300800 */
[----:B------:R-:W2:Y:S01]  /*63270*/  LDL.LU R9, [R1+0xd7c] ;  /* 0x000d7c0001097983 */ /* 0x000ea20000300800 */
[----:B------:R-:W-:-:S02]  /*63280*/  IADD3.X R162, R163, UR7, RZ, P2, !PT ;  /* 0x00000007a3a27c10 */ /* 0x000fc400097fe4ff */
[----:B------:R-:W-:-:S03]  /*63290*/  IADD3.X R22, R23, UR7, RZ, P1, !PT ;  /* 0x0000000717167c10 */ /* 0x000fc60008ffe4ff */
[----:B------:R-:W-:Y:S01]  /*632a0*/  IMAD.MOV.U32 R163, RZ, RZ, R162 ;  /* 0x000000ffffa37224 */ /* 0x000fe200078e00a2 */
[----:B------:R-:W-:Y:S01]  /*632b0*/  MOV R162, R190 ;  /* 0x000000be00a27202 */ /* 0x000fe20000000f00 */
[----:B------:R-:W-:Y:S01]  /*632c0*/  IMAD.MOV.U32 R23, RZ, RZ, R22 ;  /* 0x000000ffff177224 */ /* 0x000fe200078e0016 */
[----:B------:R-:W-:-:S03]  /*632d0*/  MOV R22, R191 ;  /* 0x000000bf00167202 */ /* 0x000fc60000000f00 */
[----:B------:R-:W-:Y:S01]  /*632e0*/  LDGSTS.E [R2+-0x38980], desc[UR8][R162.64], P0 ;  /* 0xc7680000a2027fae */ /* 0x000fe20008121848 */
[----:B---3--:R-:W-:-:S03]  /*632f0*/  LOP3.LUT R4, R8, 0x60, RZ, 0x3c, !PT ;  /* 0x0000006008047812 */ /* 0x008fc600078e3cff */
[----:B------:R-:W-:Y:S04]  /*63300*/  LDGSTS.E [R2+-0x38580], desc[UR8][R22.64], P0 ;  /* 0xc7a8000016027fae */ /* 0x000fe80008121848 */
[----:B------:R1:W-:Y:S02]  /*63310*/  LDGSTS.E [R2+-0x38180], desc[UR8][R10.64], P0 ;  /* 0xc7e800000a027fae */ /* 0x0003e40008121848 */
[----:B-1----:R-:W-:-:S05]  /*63320*/  IMAD.U32 R2, RZ, RZ, UR17 ;  /* 0x00000011ff027e24 */ /* 0x002fca000f8e00ff */
[----:B------:R-:W-:Y:S02]  /*63330*/  IADD3 R2, R4, 0x100000, R2 ;  /* 0x0010000004027810 */ /* 0x000fe40007ffe002 */
[----:B----4-:R-:W-:-:S04]  /*63340*/  IADD3 R6, P1, R6, UR5, RZ ;  /* 0x0000000506067c10 */ /* 0x010fc8000ff3e0ff */
[----:B--2---:R-:W-:Y:S02]  /*63350*/  IADD3.X R178, R178, UR7, RZ, P1, !PT ;  /* 0x00000007b2b27c10 */ /* 0x004fe40008ffe4ff */
[----:B------:R-:W-:Y:S01]  /*63360*/  IADD3 R179, P2, R179, UR5, RZ ;  /* 0x00000005b3b37c10 */ /* 0x000fe2000ff5e0ff */
[----:B------:R1:W-:Y:S01]  /*63370*/  STL [R1+0xd40], R6 ;  /* 0x000d400601007387 */ /* 0x0003e20000100800 */
[----:B------:R-:W-:Y:S01]  /*63380*/  MOV R4, R6 ;  /* 0x0000000600047202 */ /* 0x000fe20000000f00 */
[----:B------:R-:W-:Y:S02]  /*63390*/  IMAD.MOV.U32 R5, RZ, RZ, R178 ;  /* 0x000000ffff057224 */ /* 0x000fe400078e00b2 */
[----:B------:R2:W-:Y:S04]  /*633a0*/  STL [R1+0xd3c], R178 ;  /* 0x000d3cb201007387 */ /* 0x0005e80000100800 */
[----:B------:R-:W-:Y:S04]  /*633b0*/  STL [R1+0xd80], R179 ;  /* 0x000d80b301007387 */ /* 0x000fe80000100800 */
[----:B-1----:R-:W3:Y:S04]  /*633c0*/  LDL.LU R6, [R1+0xe40] ;  /* 0x000e400001067983 */ /* 0x002ee80000300800 */
[----:B------:R1:W-:Y:S01]  /*633d0*/  LDGSTS.E [R2+-0x3fd00], desc[UR8][R4.64], P0 ;  /* 0xc030000004027fae */ /* 0x0003e20008121848 */
[----:B------:R-:W-:-:S05]  /*633e0*/  IADD3.X R9, R9, UR7, RZ, P2, !PT ;  /* 0x0000000709097c10 */ /* 0x000fca00097fe4ff */
[----:B------:R4:W-:Y:S04]  /*633f0*/  STL [R1+0xd7c], R9 ;  /* 0x000d7c0901007387 */ /* 0x0009e80000100800 */
[----:B--2---:R-:W2:Y:S01]  /*63400*/  LDL.LU R178, [R1+0xe80] ;  /* 0x000e800001b27983 */ /* 0x004ea20000300800 */
[----:B-1----:R-:W-:-:S03]  /*63410*/  IMAD.MOV.U32 R5, RZ, RZ, R9 ;  /* 0x000000ffff057224 */ /* 0x002fc600078e0009 */
[----:B----4-:R-:W4:Y:S01]  /*63420*/  LDL.LU R9, [R1+0xe3c] ;  /* 0x000e3c0001097983 */ /* 0x010f220000300800 */
[----:B------:R-:W-:-:S03]  /*63430*/  MOV R4, R179 ;  /* 0x000000b300047202 */ /* 0x000fc60000000f00 */
[----:B------:R-:W4:Y:S01]  /*63440*/  LDL.LU R179, [R1+0xe7c] ;  /* 0x000e7c0001b37983 */ /* 0x000f220000300800 */
        /* <DEDUP_REMOVED lines=10> */
[----:B------:R-:W4:Y:S04]  /*634f0*/  LDL.LU R0, [R1+0xec0] ;  /* 0x000ec00001007983 */ /* 0x000f280000300800 */
[----:B------:R1:W-:Y:S04]  /*63500*/  STL [R1+0xdfc], R175 ;  /* 0x000dfcaf01007387 */ /* 0x0003e80000100800 */
[----:B------:R1:W-:Y:S04]  /*63510*/  LDGSTS.E [R2+-0x3f500], desc[UR8][R4.64], P0 ;  /* 0xc0b0000004027fae */ /* 0x0003e80008121848 */
[----:B------:R-:W4:Y:S01]  /*63520*/  LDL.LU R174, [R1+0xf00] ;  /* 0x000f000001ae7983 */ /* 0x000f220000300800 */
[----:B-1----:R-:W-:Y:S01]  /*63530*/  MOV R4, R7 ;  /* 0x0000000700047202 */ /* 0x002fe20000000f00 */
[----:B------:R-:W-:-:S02]  /*63540*/  IMAD.MOV.U32 R5, RZ, RZ, R175 ;  /* 0x000000ffff057224 */ /* 0x000fc400078e00af */
[----:B------:R-:W4:Y:S04]  /*63550*/  LDL.LU R7, [R1+0xebc] ;  /* 0x000ebc0001077983 */ /* 0x000f280000300800 */
[----:B------:R-:W4:Y:S04]  /*63560*/  LDL.LU R175, [R1+0xefc] ;  /* 0x000efc0001af7983 */ /* 0x000f280000300800 */
[----:B------:R1:W-:Y:S01]  /*63570*/  LDGSTS.E [R2+-0x3f100], desc[UR8][R4.64], P0 ;  /* 0xc0f0000004027fae */ /* 0x0003e20008121848 */
[----:B---3--:R-:W-:-:S04]  /*63580*/  IADD3 R6, P1, R6, UR5, RZ ;  /* 0x0000000506067c10 */ /* 0x008fc8000ff3e0ff */
[----:B-1----:R-:W-:Y:S01]  /*63590*/  MOV R4, R6 ;  /* 0x0000000600047202 */ /* 0x002fe20000000f00 */
[----:B------:R1:W-:Y:S01]  /*635a0*/  STL [R1+0xe40], R6 ;  /* 0x000e400601007387 */ /* 0x0003e20000100800 */
[----:B--2---:R-:W-:Y:S02]  /*635b0*/  IADD3 R178, P2, R178, UR5, RZ ;  /* 0x00000005b2b27c10 */ /* 0x004fe4000ff5e0ff */
[----:B----4-:R-:W-:Y:S02]  /*635c0*/  IADD3.X R9, R9, UR7, RZ, P1, !PT ;  /* 0x0000000709097c10 */ /* 0x010fe40008ffe4ff */
        /* <DEDUP_REMOVED lines=26> */
[----:B-1----:R-:W-:Y:S01]  /*63770*/  MOV R4, R174 ;  /* 0x000000ae00047202 */ /* 0x002fe20000000f00 */
[----:B------:R-:W-:-:S02]  /*63780*/  IMAD.MOV.U32 R5, RZ, RZ, R175 ;  /* 0x000000ffff057224 */ /* 0x000fc400078e00af */
        /* <DEDUP_REMOVED lines=16> */
[----:B--2---:R-:W-:-:S03]  /*63890*/  IMAD.MOV.U32 R5, RZ, RZ, R179 ;  /* 0x000000ffff057224 */ /* 0x004fc600078e00b3 */
[----:B-1----:R-:W2:Y:S01]  /*638a0*/  LDL.LU R179, [R1+0x103c] ;  /* 0x00103c0001b37983 */ /* 0x002ea20000300800 */
[----:B------:R-:W-:-:S03]  /*638b0*/  MOV R4, R9 ;  /* 0x0000000900047202 */ /* 0x000fc60000000f00 */
[----:B------:R-:W2:Y:S01]  /*638c0*/  LDL.LU R9, [R1+0x107c] ;  /* 0x00107c0001097983 */ /* 0x000ea20000300800 */
[----:B------:R-:W-:Y:S02]  /*638d0*/  IADD3 R0, P1, R0, UR5, RZ ;  /* 0x0000000500007c10 */ /* 0x000fe4000ff3e0ff */
[----:B------:R-:W-:Y:S01]  /*638e0*/  IADD3 R7, P2, R7, UR5, RZ ;  /* 0x0000000507077c10 */ /* 0x000fe2000ff5e0ff */
[----:B------:R1:W-:Y:S01]  /*638f0*/  LDGSTS.E [R2+-0x3d900], desc[UR8][R4.64], P0 ;  /* 0xc270000004027fae */ /* 0x0003e20008121848 */
[----:B------:R-:W-:-:S03]  /*63900*/  IADD3.X R174, R174, UR7, RZ, P1, !PT ;  /* 0x00000007aeae7c10 */ /* 0x000fc60008ffe4ff */
[----:B------:R-:W-:Y:S01]  /*63910*/  STL [R1+0xfc0], R0 ;  /* 0x000fc00001007387 */ /* 0x000fe20000100800 */
[----:B-1----:R-:W-:Y:S01]  /*63920*/  MOV R4, R0 ;  /* 0x0000000000047202 */ /* 0x002fe20000000f00 */
[----:B------:R-:W-:Y:S01]  /*63930*/  IMAD.MOV.U32 R5, RZ, RZ, R174 ;  /* 0x000000ffff057224 */ /* 0x000fe200078e00ae */
[----:B------:R-:W-:Y:S01]  /*63940*/  IADD3.X R175, R175, UR7, RZ, P2, !PT ;  /* 0x00000007afaf7c10 */ /* 0x000fe200097fe4ff */
[----:B------:R1:W-:Y:S04]  /*63950*/  STL [R1+0xfbc], R174 ;  /* 0x000fbcae01007387 */ /* 0x0003e80000100800 */
[----:B------:R-:W-:Y:S04]  /*63960*/  STL [R1+0x1000], R7 ;  /* 0x0010000701007387 */ /* 0x000fe80000100800 */
[----:B------:R1:W-:Y:S04]  /*63970*/  LDGSTS.E [R2+-0x3d500], desc[UR8][R4.64], P0 ;  /* 0xc2b0000004027fae */ /* 0x0003e80008121848 */
[----:B-1----:R-:W2:Y:S04]  /*63980*/  LDL.LU R174, [R1+0x10c0] ;  /* 0x0010c00001ae7983 */ /* 0x002ea80000300800 */
[----:B------:R1:W-:Y:S01]  /*63990*/  STL [R1+0xffc], R175 ;  /* 0x000ffcaf01007387 */ /* 0x0003e20000100800 */
[----:B------:R-:W-:Y:S01]  /*639a0*/  MOV R4, R7 ;  /* 0x0000000700047202 */ /* 0x000fe20000000f00 */
[----:B------:R-:W-:-:S02]  /*639b0*/  IMAD.MOV.U32 R5, RZ, RZ, R175 ;  /* 0x000000ffff057224 */ /* 0x000fc400078e00af */
[----:B------:R-:W2:Y:S04]  /*639c0*/  LDL.LU R0, [R1+0x1100] ;  /* 0x0011000001007983 */ /* 0x000ea80000300800 */
[----:B-1----:R-:W2:Y:S04]  /*639d0*/  LDL.LU R175, [R1+0x10bc] ;  /* 0x0010bc0001af7983 */ /* 0x002ea80000300800 */
[----:B------:R1:W-:Y:S04]  /*639e0*/  LDGSTS.E [R2+-0x3d100], desc[UR8][R4.64], P0 ;  /* 0xc2f0000004027fae */ /* 0x0003e80008121848 */
[----:B------:R-:W2:Y:S01]  /*639f0*/  LDL.LU R7, [R1+0x10fc] ;  /* 0x0010fc0001077983 */ /* 0x000ea20000300800 */
        /* <DEDUP_REMOVED lines=8> */
[----:B------:R-:W-:Y:S04]  /*63a80*/  STL [R1+0x1080], R6 ;  /* 0x0010800601007387 */ /* 0x000fe80000100800 */
[----:B------:R1:W-:Y:S04]  /*63a90*/  LDGSTS.E [R2+-0x3cd00], desc[UR8][R4.64], P0 ;  /* 0xc330000004027fae */ /* 0x0003e80008121848 */
[----:B------:R2:W-:Y:S01]  /*63aa0*/  STL [R1+0x107c], R9 ;  /* 0x00107c0901007387 */ /* 0x0005e20000100800 */
[----:B-1----:R-:W-:Y:S01]  /*63ab0*/  IMAD.MOV.U32 R5, RZ, RZ, R9 ;  /* 0x000000ffff057224 */ /* 0x002fe200078e0009 */
[----:B------:R-:W-:-:S02]  /*63ac0*/  MOV R4, R6 ;  /* 0x0000000600047202 */ /* 0x000fc40000000f00 */
[----:B--2---:R-:W2:Y:S04]  /*63ad0*/  LDL.LU R9, [R1+0x113c] ;  /* 0x00113c0001097983 */ /* 0x004ea80000300800 */
[----:B------:R-:W3:Y:S04]  /*63ae0*/  LDL.LU R6, [R1+0x1140] ;  /* 0x0011400001067983 */ /* 0x000ee80000300800 */
[----:B------:R-:W4:Y:S04]  /*63af0*/  LDL.LU R191, [R1+0x117c] ;  /* 0x00117c0001bf7983 */ /* 0x000f280000300800 */
[----:B------:R-:W4:Y:S01]  /*63b00*/  LDL.LU R190, [R1+0x1180] ;  /* 0x0011800001be7983 */ /* 0x000f220000300800 */
[----:B------:R-:W-:-:S03]  /*63b10*/  IADD3 R174, P1, R174, UR5, RZ ;  /* 0x00000005aeae7c10 */ /* 0x000fc6000ff3e0ff */
[----:B------:R1:W-:Y:S01]  /*63b20*/  LDGSTS.E [R2+-0x3c900], desc[UR8][R4.64], P0 ;  /* 0xc370000004027fae */ /* 0x0003e20008121848 */
[----:B------:R-:W-:Y:S02]  /*63b30*/  IADD3 R0, P2, R0, UR5, RZ ;  /* 0x0000000500007c10 */ /* 0x000fe4000ff5e0ff */
[----:B------:R-:W-:Y:S01]  /*63b40*/  IADD3.X R175, R175, UR7, RZ, P1, !PT ;  /* 0x00000007afaf7c10 */ /* 0x000fe20008ffe4ff */
[----:B------:R1:W-:Y:S04]  /*63b50*/  STL [R1+0x10c0], R174 ;  /* 0x0010c0ae01007387 */ /* 0x0003e80000100800 */
[----:B------:R1:W-:Y:S01]  /*63b60*/  STL [R1+0x10bc], R175 ;  /* 0x0010bcaf01007387 */ /* 0x0003e20000100800 */
[----:B------:R-:W-:-:S03]  /*63b70*/  IADD3.X R7, R7, UR7, RZ, P2, !PT ;  /* 0x0000000707077c10 */ /* 0x000fc600097fe4ff */
[----:B------:R-:W-:Y:S01]  /*63b80*/  STL [R1+0x1100], R0 ;  /* 0x0011000001007387 */ /* 0x000fe20000100800 */
[----:B-1----:R-:W-:-:S03]  /*63b90*/  MOV R4, R174 ;  /* 0x000000ae00047202 */ /* 0x002fc60000000f00 */
[----:B------:R-:W4:Y:S01]  /*63ba0*/  LDL.LU R178, [R1+0x11c0] ;  /* 0x0011c00001b27983 */ /* 0x000f220000300800 */
[----:B------:R-:W-:-:S03]  /*63bb0*/  IMAD.MOV.U32 R5, RZ, RZ, R175 ;  /* 0x000000ffff057224 */ /* 0x000fc600078e00af */
[----:B------:R1:W-:Y:S04]  /*63bc0*/  STL [R1+0x10fc], R7 ;  /* 0x0010fc0701007387 */ /* 0x0003e80000100800 */
[----:B------:R-:W4:Y:S04]  /*63bd0*/  LDL.LU R174, [R1+0x1200] ;  /* 0x0012000001ae7983 */ /* 0x000f280000300800 */
[----:B------:R-:W4:Y:S04]  /*63be0*/  LDL.LU R179, [R1+0x11bc] ;  /* 0x0011bc0001b37983 */ /* 0x000f280000300800 */
        /* <DEDUP_REMOVED lines=8> */
[----:B--2---:R-:W-:Y:S01]  /*63c70*/  IADD3.X R9, R9, UR7, RZ, P1, !PT ;  /* 0x0000000709097c10 */ /* 0x004fe20008ffe4ff */
[----:B------:R-:W-:Y:S01]  /*63c80*/  STL [R1+0x1140], R6 ;  /* 0x0011400601007387 */ /* 0x000fe20000100800 */
[----:B----4-:R-:W-:-:S03]  /*63c90*/  IADD3 R190, P2, R190, UR5, RZ ;  /* 0x00000005bebe7c10 */ /* 0x010fc6000ff5e0ff */
[----:B------:R2:W-:Y:S01]  /*63ca0*/  STL [R1+0x113c], R9 ;  /* 0x00113c0901007387 */ /* 0x0005e20000100800 */
[----:B-1----:R-:W-:Y:S01]  /*63cb0*/  IMAD.MOV.U32 R5, RZ, RZ, R9 ;  /* 0x000000ffff057224 */ /* 0x002fe200078e0009 */
[----:B------:R-:W-:Y:S02]  /*63cc0*/  IADD3.X R191, R191, UR7, RZ, P2, !PT ;  /* 0x00000007bfbf7c10 */ /* 0x000fe400097fe4ff */
[----:B------:R-:W-:Y:S01]  /*63cd0*/  STL [R1+0x1180], R190 ;  /* 0x001180be01007387 */ /* 0x000fe20000100800 */
[----:B------:R-:W-:-:S03]  /*63ce0*/  MOV R4, R6 ;  /* 0x0000000600047202 */ /* 0x000fc60000000f00 */
[----:B--2---:R-:W2:Y:S04]  /*63cf0*/  LDL.LU R9, [R1+0x123c] ;  /* 0x00123c0001097983 */ /* 0x004ea80000300800 */
[----:B------:R-:W-:Y:S04]  /*63d00*/  STL [R1+0x117c], R191 ;  /* 0x00117cbf01007387 */ /* 0x000fe80000100800 */
[----:B------:R-:W3:Y:S01]  /*63d10*/  LDL.LU R6, [R1+0x127c] ;  /* 0x00127c0001067983 */ /* 0x000ee20000300800 */
[----:B------:R-:W-:-:S03]  /*63d20*/  IADD3 R178, P1, R178, UR5, RZ ;  /* 0x00000005b2b27c10 */ /* 0x000fc6000ff3e0ff */
[----:B------:R1:W-:Y:S01]  /*63d30*/  LDGSTS.E [R2+-0x3bd00], desc[UR8][R4.64], P0 ;  /* 0xc430000004027fae */ /* 0x0003e20008121848 */
[----:B------:R-:W-:Y:S02]  /*63d40*/  IADD3 R174, P2, R174, UR5, RZ ;  /* 0x00000005aeae7c10 */ /* 0x000fe4000ff5e0ff */
[----:B------:R-:W-:Y:S01]  /*63d50*/  IADD3.X R179, R179, UR7, RZ, P1, !PT ;  /* 0x00000007b3b37c10 */ /* 0x000fe20008ffe4ff */
[----:B-1----:R-:W-:Y:S01]  /*63d60*/  IMAD.MOV.U32 R5, RZ, RZ, R191 ;  /* 0x000000ffff057224 */ /* 0x002fe200078e00bf */
[----:B------:R-:W-:-:S05]  /*63d70*/  MOV R4, R190 ;  /* 0x000000be00047202 */ /* 0x000fca0000000f00 */
[----:B------:R1:W-:Y:S01]  /*63d80*/  LDGSTS.E [R2+-0x3b900], desc[UR8][R4.64], P0 ;  /* 0xc470000004027fae */ /* 0x0003e20008121848 */
[----:B------:R-:W-:-:S03]  /*63d90*/  IADD3.X R175, R175, UR7, RZ, P2, !PT ;  /* 0x00000007afaf7c10 */ /* 0x000fc600097fe4ff */
[----:B------:R4:W-:Y:S01]  /*63da0*/  STL [R1+0x11c0], R178 ;  /* 0x0011c0b201007387 */ /* 0x0009e20000100800 */
[----:B-1----:R-:W-:Y:S01]  /*63db0*/  MOV R4, R178 ;  /* 0x000000b200047202 */ /* 0x002fe20000000f00 */
[----:B------:R-:W-:Y:S01]  /*63dc0*/  IMAD.MOV.U32 R5, RZ, RZ, R179 ;  /* 0x000000ffff057224 */ /* 0x000fe200078e00b3 */
[----:B------:R-:W-:Y:S01]  /*63dd0*/  IADD3 R7, P1, R7, UR5, RZ ;  /* 0x0000000507077c10 */ /* 0x000fe2000ff3e0ff */
[----:B------:R1:W-:Y:S01]  /*63de0*/  STL [R1+0x11bc], R179 ;  /* 0x0011bcb301007387 */ /* 0x0003e20000100800 */
[----:B------:R-:W-:-:S03]  /*63df0*/  IADD3 R0, P2, R0, UR5, RZ ;  /* 0x0000000500007c10 */ /* 0x000fc6000ff5e0ff */
[----:B------:R4:W-:Y:S04]  /*63e00*/  LDGSTS.E [R2+-0x3b500], desc[UR8][R4.64], P0 ;  /* 0xc4b0000004027fae */ /* 0x0009e80008121848 */
[----:B------:R1:W-:Y:S04]  /*63e10*/  STL [R1+0x1200], R174 ;  /* 0x001200ae01007387 */ /* 0x0003e80000100800 */
[----:B------:R1:W-:Y:S01]  /*63e20*/  STL [R1+0x11fc], R175 ;  /* 0x0011fcaf01007387 */ /* 0x0003e20000100800 */
[----:B----4-:R-:W-:Y:S01]  /*63e30*/  MOV R4, R174 ;  /* 0x000000ae00047202 */ /* 0x010fe20000000f00 */
[----:B------:R-:W-:-:S02]  /*63e40*/  IMAD.MOV.U32 R5, RZ, RZ, R175 ;  /* 0x000000ffff057224 */ /* 0x000fc400078e00af */
[----:B------:R-:W4:Y:S04]  /*63e50*/  LDL.LU R178, [R1+0x12fc] ;  /* 0x0012fc0001b27983 */ /* 0x000f280000300800 */
[----:B------:R-:W4:Y:S04]  /*63e60*/  LDL.LU R191, [R1+0x1300] ;  /* 0x0013000001bf7983 */ /* 0x000f280000300800 */
[----:B------:R1:W-:Y:S04]  /*63e70*/  LDGSTS.E [R2+-0x3b100], desc[UR8][R4.64], P0 ;  /* 0xc4f0000004027fae */ /* 0x0003e80008121848 */
[----:B------:R-:W-:Y:S01]  /*63e80*/  STL [R1+0x1240], R7 ;  /* 0x0012400701007387 */ /* 0x000fe20000100800 */
[----:B-1----:R-:W-:-:S02]  /*63e90*/  MOV R4, R7 ;  /* 0x0000000700047202 */ /* 0x002fc40000000f00 */
[----:B--2---:R-:W-:-:S05]  /*63ea0*/  IADD3.X R9, R9, UR7, RZ, P1, !PT ;  /* 0x0000000709097c10 */ /* 0x004fca0008ffe4ff */
[----:B------:R-:W-:Y:S01]  /*63eb0*/  IMAD.MOV.U32 R5, RZ, RZ, R9 ;  /* 0x000000ffff057224 */ /* 0x000fe200078e0009 */
[----:B------:R1:W-:Y:S01]  /*63ec0*/  STL [R1+0x123c], R9 ;  /* 0x00123c0901007387 */ /* 0x0003e20000100800 */
[----:B---3--:R-:W-:-:S03]  /*63ed0*/  IADD3.X R6, R6, UR7, RZ, P2, !PT ;  /* 0x0000000706067c10 */ /* 0x008fc600097fe4ff */
[----:B------:R-:W-:Y:S04]  /*63ee0*/  STL [R1+0x1280], R0 ;  /* 0x0012800001007387 */ /* 0x000fe80000100800 */
[----:B------:R-:W2:Y:S04]  /*63ef0*/  LDL.LU R179, [R1+0x1340] ;  /* 0x0013400001b37983 */ /* 0x000ea80000300800 */
[----:B------:R3:W-:Y:S04]  /*63f00*/  STL [R1+0x127c], R6 ;  /* 0x00127c0601007387 */ /* 0x0007e80000100800 */
[----:B------:R-:W2:Y:S04]  /*63f10*/  LDL.LU R174, [R1+0x1380] ;  /* 0x0013800001ae7983 */ /* 0x000ea80000300800 */
[----:B------:R1:W-:Y:S04]  /*63f20*/  LDGSTS.E [R2+-0x3ad00], desc[UR8][R4.64], P0 ;  /* 0xc530000004027fae */ /* 0x0003e80008121848 */
[----:B------:R-:W2:Y:S04]  /*63f30*/  LDL.LU R190, [R1+0x133c] ;  /* 0x00133c0001be7983 */ /* 0x000ea80000300800 */
[----:B------:R-:W2:Y:S01]  /*63f40*/  LDL.LU R175, [R1+0x137c] ;  /* 0x00137c0001af7983 */ /* 0x000ea20000300800 */
[----:B-1----:R-:W-:Y:S01]  /*63f50*/  MOV R4, R0 ;  /* 0x0000000000047202 */ /* 0x002fe20000000f00 */
[----:B------:R-:W-:-:S02]  /*63f60*/  IMAD.MOV.U32 R5, RZ, RZ, R6 ;  /* 0x000000ffff057224 */ /* 0x000fc400078e0006 */
[----:B------:R-:W2:Y:S04]  /*63f70*/  LDL.LU R9, [R1+0x13bc] ;  /* 0x0013bc0001097983 */ /* 0x000ea80000300800 */
[----:B------:R-:W2:Y:S04]  /*63f80*/  LDL.LU R7, [R1+0x13c0] ;  /* 0x0013c00001077983 */ /* 0x000ea80000300800 */
[----:B---3--:R-:W3:Y:S04]  /*63f90*/  LDL.LU R6, [R1+0x13fc] ;  /* 0x0013fc0001067983 */ /* 0x008ee80000300800 */
[----:B------:R-:W3:Y:S04]  /*63fa0*/  LDL.LU R0, [R1+0x1400] ;  /* 0x0014000001007983 */ /* 0x000ee80000300800 */
[----:B------:R1:W-:Y:S04]  /*63fb0*/  LDGSTS.E [R2+-0x3a900], desc[UR8][R4.64], P0 ;  /* 0xc570000004027fae */ /* 0x0003e80008121848 */
[----:B------:R-:W3:Y:S04]  /*63fc0*/  LDL.LU R4, [R1+0x12bc] ;  /* 0x0012bc0001047983 */ /* 0x000ee80000300800 */
[----:B------:R-:W1:Y:S01]  /*63fd0*/  LDL.LU R5, [R1+0x12c0] ;  /* 0x0012c00001057983 */ /* 0x000e620000300800 */
[----:B----4-:R-:W-:-:S04]  /*63fe0*/  IADD3 R191, P2, R191, UR5, RZ ;  /* 0x00000005bfbf7c10 */ /* 0x010fc8000ff5e0ff */
[----:B------:R-:W-:Y:S02]  /*63ff0*/  IADD3.X R178, R178, UR7, RZ, P2, !PT ;  /* 0x00000007b2b27c10 */ /* 0x000fe400097fe4ff */
[----:B--2---:R-:W-:-:S04]  /*64000*/  IADD3 R174, P2, R174, UR5, RZ ;  /* 0x00000005aeae7c10 */ /* 0x004fc8000ff5e0ff */
[----:B------:R-:W-:Y:S02]  /*64010*/  IADD3.X R175, R175, UR7, RZ, P2, !PT ;  /* 0x00000007afaf7c10 */ /* 0x000fe400097fe4ff */
[----:B-1----:R-:W-:-:S04]  /*64020*/  IADD3 R5, P1, R5, UR5, RZ ;  /* 0x0000000505057c10 */ /* 0x002fc8000ff3e0ff */
[----:B---3--:R-:W-:Y:S01]  /*64030*/  IADD3.X R4, R4, UR7, RZ, P1, !PT ;  /* 0x0000000704047c10 */ /* 0x008fe20008ffe4ff */
[----:B------:R1:W-:Y:S04]  /*64040*/  STL [R1+0x12c0], R5 ;  /* 0x0012c00501007387 */ /* 0x0003e80000100800 */
[----:B------:R2:W-:Y:S01]  /*64050*/  STL [R1+0x12bc], R4 ;  /* 0x0012bc0401007387 */ /* 0x0005e20000100800 */
[----:B-1----:R-:W-:-:S04]  /*64060*/  LOP3.LUT R5, R5, R4, RZ, 0x3c, !PT ;  /* 0x0000000405057212 */ /* 0x002fc800078e3cff */
[----:B--2---:R-:W-:-:S04]  /*64070*/  LOP3.LUT R4, R5, R4, RZ, 0x3c, !PT ;  /* 0x0000000405047212 */ /* 0x004fc800078e3cff */
[----:B------:R-:W-:Y:S02]  /*64080*/  LOP3.LUT R5, R5, R4, RZ, 0x3c, !PT ;  /* 0x0000000405057212 */ /* 0x000fe400078e3cff */
[----:B------:R-:W-:-:S03]  /*64090*/  IADD3 R179, P1, R179, UR5, RZ ;  /* 0x00000005b3b37c10 */ /* 0x000fc6000ff3e0ff */
[----:B------:R1:W-:Y:S01]  /*640a0*/  LDGSTS.E [R2+-0x3a500], desc[UR8][R4.64], P0 ;  /* 0xc5b0000004027fae */ /* 0x0003e20008121848 */
[----:B------:R-:W-:Y:S02]  /*640b0*/  IADD3.X R190, R190, UR7, RZ, P1, !PT ;  /* 0x00000007bebe7c10 */ /* 0x000fe40008ffe4ff */
[----:B------:R-:W-:Y:S02]  /*640c0*/  IADD3 R7, P1, R7, UR5, RZ ;  /* 0x0000000507077c10 */ /* 0x000fe4000ff3e0ff */
[----:B-1----:R-:W-:Y:S01]  /*640d0*/  MOV R4, R191 ;  /* 0x000000bf00047202 */ /* 0x002fe20000000f00 */
[----:B------:R-:W-:-:S05]  /*640e0*/  IMAD.MOV.U32 R5, RZ, RZ, R178 ;  /* 0x000000ffff057224 */ /* 0x000fca00078e00b2 */
[----:B------:R1:W-:Y:S01]  /*640f0*/  LDGSTS.E [R2+-0x3a100], desc[UR8][R4.64], P0 ;  /* 0xc5f0000004027fae */ /* 0x0003e20008121848 */
[----:B------:R-:W-:Y:S02]  /*64100*/  IADD3.X R9, R9, UR7, RZ, P1, !PT ;  /* 0x0000000709097c10 */ /* 0x000fe40008ffe4ff */
[----:B------:R-:W-:Y:S02]  /*64110*/  IADD3 R0, P2, R0, UR5, RZ ;  /* 0x0000000500007c10 */ /* 0x000fe4000ff5e0ff */
[----:B-1----:R-:W-:Y:S01]  /*64120*/  MOV R4, R179 ;  /* 0x000000b300047202 */ /* 0x002fe20000000f00 */
[----:B------:R-:W-:-:S05]  /*64130*/  IMAD.MOV.U32 R5, RZ, RZ, R190 ;  /* 0x000000ffff057224 */ /* 0x000fca00078e00be */
[----:B------:R1:W-:Y:S01]  /*64140*/  LDGSTS.E [R2+-0x39d00], desc[UR8][R4.64], P0 ;  /* 0xc630000004027fae */ /* 0x0003e20008121848 */
[----:B------:R-:W-:Y:S02]  /*64150*/  IADD3.X R6, R6, UR7, RZ, P2, !PT ;  /* 0x0000000706067c10 */ /* 0x000fe400097fe4ff */
[----:B-1----:R-:W-:Y:S01]  /*64160*/  MOV R4, R174 ;  /* 0x000000ae00047202 */ /* 0x002fe20000000f00 */
[----:B------:R-:W-:-:S05]  /*64170*/  IMAD.MOV.U32 R5, RZ, RZ, R175 ;  /* 0x000000ffff057224 */ /* 0x000fca00078e00af */
[----:B------:R1:W-:Y:S02]  /*64180*/  LDGSTS.E [R2+-0x39900], desc[UR8][R4.64], P0 ;  /* 0xc670000004027fae */ /* 0x0003e40008121848 */
[----:B-1----:R-:W-:Y:S01]  /*64190*/  MOV R4, R7 ;  /* 0x0000000700047202 */ /* 0x002fe20000000f00 */
[----:B------:R-:W-:Y:S01]  /*641a0*/  IMAD.MOV.U32 R5, RZ, RZ, R9 ;  /* 0x000000ffff057224 */ /* 0x000fe200078e0009 */
[----:B------:R-:W-:Y:S04]  /*641b0*/  STL [R1+0x1300], R191 ;  /* 0x001300bf01007387 */ /* 0x000fe80000100800 */
[----:B------:R1:W-:Y:S04]  /*641c0*/  LDGSTS.E [R2+-0x39500], desc[UR8][R4.64], P0 ;  /* 0xc6b0000004027fae */ /* 0x0003e80008121848 */
[----:B------:R2:W-:Y:S01]  /*641d0*/  STL [R1+0x12fc], R178 ;  /* 0x0012fcb201007387 */ /* 0x0005e20000100800 */
[----:B-1----:R-:W-:Y:S01]  /*641e0*/  MOV R4, R0 ;  /* 0x0000000000047202 */ /* 0x002fe20000000f00 */
[----:B------:R-:W-:-:S02]  /*641f0*/  IMAD.MOV.U32 R5, RZ, RZ, R6 ;  /* 0x000000ffff057224 */ /* 0x000fc400078e0006 */
[----:B--2---:R-:W2:Y:S04]  /*64200*/  LDL.LU R178, [R1+0x1684] ;  /* 0x0016840001b27983 */ /* 0x004ea80000300800 */
[----:B------:R1:W-:Y:S04]  /*64210*/  LDGSTS.E [R2+-0x39100], desc[UR8][R4.64], P0 ;  /* 0xc6f0000004027fae */ /* 0x0003e80008121848 */
[----:B------:R3:W-:Y:S04]  /*64220*/  STL [R1+0x1340], R179 ;  /* 0x001340b301007387 */ /* 0x0007e80000100800 */
[----:B------:R-:W-:Y:S01]  /*64230*/  STL [R1+0x133c], R190 ;  /* 0x00133cbe01007387 */ /* 0x000fe20000100800 */
[----:B-1----:R-:W-:-:S03]  /*64240*/  IADD3 R4, P1, R188, UR5, RZ ;  /* 0x00000005bc047c10 */ /* 0x002fc6000ff3e0ff */
[----:B------:R1:W-:Y:S01]  /*64250*/  STL [R1+0x1380], R174 ;  /* 0x001380ae01007387 */ /* 0x0003e20000100800 */
[----:B------:R-:W-:-:S03]  /*64260*/  IADD3.X R188, R189, UR7, RZ, P1, !PT ;  /* 0x00000007bdbc7c10 */ /* 0x000fc60008ffe4ff */
[----:B------:R-:W-:Y:S01]  /*64270*/  STL [R1+0x137c], R175 ;  /* 0x00137caf01007387 */ /* 0x000fe20000100800 */
[----:B------:R-:W-:-:S03]  /*64280*/  IADD3 R5, P1, R184, UR5, RZ ;  /* 0x00000005b8057c10 */ /* 0x000fc6000ff3e0ff */
[----:B------:R4:W-:Y:S04]  /*64290*/  STL [R1+0x13c0], R7 ;  /* 0x0013c00701007387 */ /* 0x0009e80000100800 */
[----:B------:R-:W-:Y:S01]  /*642a0*/  STL [R1+0x13bc], R9 ;  /* 0x0013bc0901007387 */ /* 0x000fe20000100800 */
[----:B------:R-:W-:-:S03]  /*642b0*/  IADD3.X R184, R185, UR7, RZ, P1, !PT ;  /* 0x00000007b9b87c10 */ /* 0x000fc60008ffe4ff */
[----:B------:R4:W-:Y:S04]  /*642c0*/  STL [R1+0x1400], R0 ;  /* 0x0014000001007387 */ /* 0x0009e80000100800 */
[----:B------:R4:W-:Y:S04]  /*642d0*/  STL [R1+0x13fc], R6 ;  /* 0x0013fc0601007387 */ /* 0x0009e80000100800 */
[----:B---3--:R-:W3:Y:S04]  /*642e0*/  LDL.LU R179, [R1+0xd48] ;  /* 0x000d480001b37983 */ /* 0x008ee80000300800 */
[----:B------:R-:W2:Y:S01]  /*642f0*/  LDL.LU R191, [R1+0xd84] ;  /* 0x000d840001bf7983 */ /* 0x000ea20000300800 */
[----:B------:R-:W-:-:S03]  /*64300*/  MOV R185, R184 ;  /* 0x000000b800b97202 */ /* 0x000fc60000000f00 */
[----:B-1----:R-:W2:Y:S01]  /*64310*/  LDL.LU R174, [R1+0xd88] ;  /* 0x000d880001ae7983 */ /* 0x002ea20000300800 */
[----:B------:R-:W-:-:S03]  /*64320*/  IMAD.MOV.U32 R184, RZ, RZ, R5 ;  /* 0x000000ffffb87224 */ /* 0x000fc600078e0005 */
[----:B----4-:R-:W4:Y:S04]  /*64330*/  LDL.LU R7, [R1+0xdc4] ;  /* 0x000dc40001077983 */ /* 0x010f280000300800 */
[----:B------:R-:W4:Y:S04]  /*64340*/  LDL.LU R0, [R1+0xdc8] ;  /* 0x000dc80001007983 */ /* 0x000f280000300800 */
[----:B------:R-:W4:Y:S04]  /*64350*/  LDL.LU R175, [R1+0xe04] ;  /* 0x000e040001af7983 */ /* 0x000f280000300800 */
[----:B------:R-:W4:Y:S04]  /*64360*/  LDL.LU R6, [R1+0xe08] ;  /* 0x000e080001067983 */ /* 0x000f280000300800 */
[----:B------:R-:W4:Y:S01]  /*64370*/  LDL.LU R5, [R1+0xd44] ;  /* 0x000d440001057983 */ /* 0x000f220000300800 */
[----:B------:R-:W-:-:S04]  /*64380*/  IADD3 R9, P1, R180, UR5, RZ ;  /* 0x00000005b4097c10 */ /* 0x000fc8000ff3e0ff */
[----:B------:R-:W-:Y:S02]  /*64390*/  IADD3.X R180, R181, UR7, RZ, P1, !PT ;  /* 0x00000007b5b47c10 */ /* 0x000fe40008ffe4ff */
[----:B------:R-:W-:Y:S02]  /*643a0*/  IADD3 R190, P1, R176, UR5, RZ ;  /* 0x00000005b0be7c10 */ /* 0x000fe4000ff3e0ff */
[----:B------:R-:W-:Y:S02]  /*643b0*/  MOV R189, R188 ;  /* 0x000000bc00bd7202 */ /* 0x000fe40000000f00 */
[----:B------:R-:W-:Y:S01]  /*643c0*/  IADD3.X R176, R177, UR7, RZ, P1, !PT ;  /* 0x00000007b1b07c10 */ /* 0x000fe20008ffe4ff */
[----:B------:R-:W-:Y:S01]  /*643d0*/  IMAD.MOV.U32 R188, RZ, RZ, R4 ;  /* 0x000000ffffbc7224 */ /* 0x000fe200078e0004 */
[----:B------:R-:W-:Y:S01]  /*643e0*/  MOV R181, R180 ;  /* 0x000000b400b57202 */ /* 0x000fe20000000f00 */
[----:B------:R-:W-:Y:S01]  /*643f0*/  IMAD.MOV.U32 R180, RZ, RZ, R9 ;  /* 0x000000ffffb47224 */ /* 0x000fe200078e0009 */
[----:B------:R-:W-:Y:S01]  /*64400*/  MOV R177, R176 ;  /* 0x000000b000b17202 */ /* 0x000fe20000000f00 */
[----:B------:R-:W-:Y:S01]  /*64410*/  IMAD.MOV.U32 R176, RZ, RZ, R190 ;  /* 0x000000ffffb07224 */ /* 0x000fe200078e00be */
[----:B------:R-:W-:Y:S01]  /*64420*/  LDGSTS.E [R2+-0x38d00], desc[UR8][R188.64], P0 ;  /* 0xc7300000bc027fae */ /* 0x000fe20008121848 */
[----:B------:R-:W-:-:S03]  /*64430*/  LOP3.LUT R4, R8, 0x70, RZ, 0x3c, !PT ;  /* 0x0000007008047812 */ /* 0x000fc600078e3cff */
[----:B------:R-:W-:Y:S04]  /*64440*/  LDGSTS.E [R2+-0x38900], desc[UR8][R184.64], P0 ;  /* 0xc7700000b8027fae */ /* 0x000fe80008121848 */
[----:B------:R-:W-:Y:S04]  /*64450*/  LDGSTS.E [R2+-0x38500], desc[UR8][R180.64], P0 ;  /* 0xc7b00000b4027fae */ /* 0x000fe80008121848 */
[----:B------:R1:W-:Y:S02]  /*64460*/  LDGSTS.E [R2+-0x38100], desc[UR8][R176.64], P0 ;  /* 0xc7f00000b0027fae */ /* 0x0003e40008121848 */
[----:B-1----:R-:W-:-:S04]  /*64470*/  MOV R2, UR17 ;  /* 0x0000001100027c02 */ /* 0x002fc80008000f00 */
[----:B------:R-:W-:Y:S02]  /*64480*/  IADD3 R2, R4, 0x100000, R2 ;  /* 0x0010000004027810 */ /* 0x000fe40007ffe002 */
[----:B---3--:R-:W-:Y:S02]  /*64490*/  IADD3 R179, P1, R179, UR5, RZ ;  /* 0x00000005b3b37c10 */ /* 0x008fe4000ff3e0ff */
[----:B--2---:R-:W-:-:S03]  /*644a0*/  IADD3 R174, P2, R174, UR5, RZ ;  /* 0x00000005aeae7c10 */ /* 0x004fc6000ff5e0ff */
[----:B------:R1:W-:Y:S01]  /*644b0*/  STL [R1+0xd48], R179 ;  /* 0x000d48b301007387 */ /* 0x0003e20000100800 */
[----:B------:R-:W-:Y:S01]  /*644c0*/  IMAD.MOV.U32 R4, RZ, RZ, R179 ;  /* 0x000000ffff047224 */ /* 0x000fe200078e00b3 */
[----:B------:R-:W-:Y:S02]  /*644d0*/  IADD3.X R191, R191, UR7, RZ, P2, !PT ;  /* 0x00000007bfbf7c10 */ /* 0x000fe400097fe4ff */
[----:B----4-:R-:W-:-:S05]  /*644e0*/  IADD3.X R5, R5, UR7, RZ, P1, !PT ;  /* 0x0000000705057c10 */ /* 0x010fca0008ffe4ff */
[----:B------:R-:W-:Y:S04]  /*644f0*/  STL [R1+0xd44], R5 ;  /* 0x000d440501007387 */ /* 0x000fe80000100800 */
[----:B------:R2:W-:Y:S04]  /*64500*/  STL [R1+0xd88], R174 ;  /* 0x000d88ae01007387 */ /* 0x0005e80000100800 */
[----:B------:R-:W3:Y:S04]  /*64510*/  LDL.LU R9, [R1+0xe48] ;  /* 0x000e480001097983 */ /* 0x000ee80000300800 */
[----:B------:R-:W-:Y:S04]  /*64520*/  STL [R1+0xd84], R191 ;  /* 0x000d84bf01007387 */ /* 0x000fe80000100800 */
[----:B------:R4:W-:Y:S04]  /*64530*/  LDGSTS.E [R2+-0x3fc80], desc[UR8][R4.64], P0 ;  /* 0xc038000004027fae */ /* 0x0009e80008121848 */
[----:B-1----:R-:W3:Y:S01]  /*64540*/  LDL.LU R179, [R1+0xe88] ;  /* 0x000e880001b37983 */ /* 0x002ee20000300800 */
[----:B----4-:R-:W-:-:S03]  /*64550*/  MOV R4, R174 ;  /* 0x000000ae00047202 */ /* 0x010fc60000000f00 */
[----:B--2---:R-:W2:Y:S04]  /*64560*/  LDL.LU R174, [R1+0xe44] ;  /* 0x000e440001ae7983 */ /* 0x004ea80000300800 */
[----:B------:R-:W4:Y:S01]  /*64570*/  LDL.LU R190, [R1+0xe84] ;  /* 0x000e840001be7983 */ /* 0x000f220000300800 */
[----:B------:R-:W-:Y:S01]  /*64580*/  IADD3 R0, P1, R0, UR5, RZ ;  /* 0x0000000500007c10 */ /* 0x000fe2000ff3e0ff */
[----:B------:R-:W-:Y:S01]  /*64590*/  IMAD.MOV.U32 R5, RZ, RZ, R191 ;  /* 0x000000ffff057224 */ /* 0x000fe200078e00bf */
[----:B------:R-:W-:Y:S02]  /*645a0*/  IADD3 R6, P2, R6, UR5, RZ ;  /* 0x0000000506067c10 */ /* 0x000fe4000ff5e0ff */
[----:B------:R-:W-:Y:S01]  /*645b0*/  IADD3.X R7, R7, UR7, RZ, P1, !PT ;  /* 0x0000000707077c10 */ /* 0x000fe20008ffe4ff */
[----:B------:R1:W-:Y:S01]  /*645c0*/  STL [R1+0xdc8], R0 ;  /* 0x000dc80001007387 */ /* 0x0003e20000100800 */
[----:B------:R-:W-:-:S03]  /*645d0*/  IADD3.X R175, R175, UR7, RZ, P2, !PT ;  /* 0x00000007afaf7c10 */ /* 0x000fc600097fe4ff */
[----:B------:R1:W-:Y:S04]  /*645e0*/  LDGSTS.E [R2+-0x3f880], desc[UR8][R4.64], P0 ;  /* 0xc078000004027fae */ /* 0x0003e80008121848 */
[----:B------:R1:W-:Y:S04]  /*645f0*/  STL [R1+0xdc4], R7 ;  /* 0x000dc40701007387 */ /* 0x0003e80000100800 */
[----:B------:R1:W-:Y:S02]  /*64600*/  STL [R1+0xe08], R6 ;  /* 0x000e080601007387 */ /* 0x0003e40000100800 */
[----:B-1----:R-:W-:Y:S01]  /*64610*/  MOV R4, R0 ;  /* 0x0000000000047202 */ /* 0x002fe20000000f00 */
[----:B------:R-:W-:Y:S01]  /*64620*/  IMAD.MOV.U32 R5, RZ, RZ, R7 ;  /* 0x000000ffff057224 */ /* 0x000fe200078e0007 */
        /* <DEDUP_REMOVED lines=12> */
[----:B------:R-:W-:Y:S02]  /*646f0*/  IADD3 R179, P2, R179, UR5, RZ ;  /* 0x00000005b3b37c10 */ /* 0x000fe4000ff5e0ff */
[----:B--2---:R-:W-:Y:S02]  /*64700*/  IADD3.X R174, R174, UR7, RZ, P1, !PT ;  /* 0x00000007aeae7c10 */ /* 0x004fe40008ffe4ff */
[----:B----4-:R-:W-:-:S03]  /*64710*/  IADD3.X R190, R190, UR7, RZ, P2, !PT ;  /* 0x00000007bebe7c10 */ /* 0x010fc600097fe4ff */
        /* <DEDUP_REMOVED lines=50> */
[----:B------:R-:W-:Y:S02]  /*64a40*/  IADD3.X R7, R7, UR7, RZ, P1, !PT ;  /* 0x0000000707077c10 */ /* 0x000fe40008ffe4ff */
[----:B-1----:R-:W-:-:S03]  /*64a50*/  MOV R4, R0 ;  /* 0x0000000000047202 */ /* 0x002fc60000000f00 */
[----:B------:R-:W-:Y:S01]  /*64a60*/  IMAD.MOV.U32 R5, RZ, RZ, R7 ;  /* 0x000000ffff057224 */ /* 0x000fe200078e0007 */
[----:B------:R-:W-:Y:S01]  /*64a70*/  IADD3.X R175, R175, UR7, RZ, P2, !PT ;  /* 0x00000007afaf7c10 */ /* 0x000fe200097fe4ff */
[----:B------:R-:W-:Y:S04]  /*64a80*/  STL [R1+0xfc8], R0 ;  /* 0x000fc80001007387 */ /* 0x000fe80000100800 */
[----:B------:R1:W-:Y:S04]  /*64a90*/  STL [R1+0xfc4], R7 ;  /* 0x000fc40701007387 */ /* 0x0003e80000100800 */
[----:B------:R1:W-:Y:S04]  /*64aa0*/  LDGSTS.E [R2+-0x3d480], desc[UR8][R4.64], P0 ;  /* 0xc2b8000004027fae */ /* 0x0003e80008121848 */
[----:B------:R-:W-:Y:S04]  /*64ab0*/  STL [R1+0x1008], R6 ;  /* 0x0010080601007387 */ /* 0x000fe80000100800 */
[----:B-1----:R-:W2:Y:S01]  /*64ac0*/  LDL.LU R7, [R1+0x10c8] ;  /* 0x0010c80001077983 */ /* 0x002ea20000300800 */
[----:B------:R-:W-:Y:S01]  /*64ad0*/  MOV R4, R6 ;  /* 0x0000000600047202 */ /* 0x000fe20000000f00 */
[----:B------:R-:W-:-:S02]  /*64ae0*/  IMAD.MOV.U32 R5, RZ, RZ, R175 ;  /* 0x000000ffff057224 */ /* 0x000fc400078e00af */
[----:B------:R1:W-:Y:S04]  /*64af0*/  STL [R1+0x1004], R175 ;  /* 0x001004af01007387 */ /* 0x0003e80000100800 */
[----:B------:R-:W2:Y:S04]  /*64b00*/  LDL.LU R0, [R1+0x1108] ;  /* 0x0011080001007983 */ /* 0x000ea80000300800 */
[----:B------:R3:W-:Y:S04]  /*64b10*/  LDGSTS.E [R2+-0x3d080], desc[UR8][R4.64], P0 ;  /* 0xc2f8000004027fae */ /* 0x0007e80008121848 */
[----:B-1----:R-:W2:Y:S04]  /*64b20*/  LDL.LU R175, [R1+0x10c4] ;  /* 0x0010c40001af7983 */ /* 0x002ea80000300800 */
[----:B------:R-:W2:Y:S01]  /*64b30*/  LDL.LU R6, [R1+0x1104] ;  /* 0x0011040001067983 */ /* 0x000ea20000300800 */
[----:B---3--:R-:W-:-:S04]  /*64b40*/  IADD3 R179, P1, R179, UR5, RZ ;  /* 0x00000005b3b37c10 */ /* 0x008fc8000ff3e0ff */
[----:B------:R-:W-:Y:S02]  /*64b50*/  MOV R4, R179 ;  /* 0x000000b300047202 */ /* 0x000fe40000000f00 */
[----:B----4-:R-:W-:Y:S02]  /*64b60*/  IADD3 R9, P2, R9, UR5, RZ ;  /* 0x0000000509097c10 */ /* 0x010fe4000ff5e0ff */
[----:B--2---:R-:W-:Y:S01]  /*64b70*/  IADD3.X R190, R190, UR7, RZ, P1, !PT ;  /* 0x00000007bebe7c10 */ /* 0x004fe20008ffe4ff */
[----:B------:R-:W-:Y:S01]  /*64b80*/  STL [R1+0x1048], R179 ;  /* 0x001048b301007387 */ /* 0x000fe20000100800 */
[----:B------:R-:W-:-:S03]  /*64b90*/  IADD3.X R174, R174, UR7, RZ, P2, !PT ;  /* 0x00000007aeae7c10 */ /* 0x000fc600097fe4ff */
[----:B------:R-:W-:Y:S01]  /*64ba0*/  IMAD.MOV.U32 R5, RZ, RZ, R190 ;  /* 0x000000ffff057224 */ /* 0x000fe200078e00be */
[----:B------:R1:W-:Y:S04]  /*64bb0*/  STL [R1+0x1044], R190 ;  /* 0x001044be01007387 */ /* 0x0003e80000100800 */
[----:B------:R2:W-:Y:S04]  /*64bc0*/  STL [R1+0x1088], R9 ;  /* 0x0010880901007387 */ /* 0x0005e80000100800 */
[----:B------:R3:W-:Y:S04]  /*64bd0*/  LDGSTS.E [R2+-0x3cc80], desc[UR8][R4.64], P0 ;  /* 0xc338000004027fae */ /* 0x0007e80008121848 */
[----:B------:R4:W-:Y:S04]  /*64be0*/  STL [R1+0x1084], R174 ;  /* 0x001084ae01007387 */ /* 0x0009e80000100800 */
[----:B-1----:R-:W4:Y:S01]  /*64bf0*/  LDL.LU R190, [R1+0x1144] ;  /* 0x0011440001be7983 */ /* 0x002f220000300800 */
[----:B---3--:R-:W-:-:S03]  /*64c00*/  MOV R4, R9 ;  /* 0x0000000900047202 */ /* 0x008fc60000000f00 */
[----:B--2---:R-:W2:Y:S01]  /*64c10*/  LDL.LU R9, [R1+0x1148] ;  /* 0x0011480001097983 */ /* 0x004ea20000300800 */
[----:B------:R-:W-:-:S03]  /*64c20*/  IMAD.MOV.U32 R5, RZ, RZ, R174 ;  /* 0x000000ffff057224 */ /* 0x000fc600078e00ae */
[----:B------:R-:W3:Y:S04]  /*64c30*/  LDL.LU R179, [R1+0x1184] ;  /* 0x0011840001b37983 */ /* 0x000ee80000300800 */
[----:B----4-:R-:W4:Y:S01]  /*64c40*/  LDL.LU R174, [R1+0x1188] ;  /* 0x0011880001ae7983 */ /* 0x010f220000300800 */
[----:B------:R-:W-:-:S03]  /*64c50*/  IADD3 R7, P1, R7, UR5, RZ ;  /* 0x0000000507077c10 */ /* 0x000fc6000ff3e0ff */
[----:B------:R1:W-:Y:S01]  /*64c60*/  LDGSTS.E [R2+-0x3c880], desc[UR8][R4.64], P0 ;  /* 0xc378000004027fae */ /* 0x0003e20008121848 */
[----:B------:R-:W-:Y:S02]  /*64c70*/  IADD3 R0, P2, R0, UR5, RZ ;  /* 0x0000000500007c10 */ /* 0x000fe4000ff5e0ff */
[----:B-1----:R-:W-:Y:S02]  /*64c80*/  MOV R4, R7 ;  /* 0x0000000700047202 */ /* 0x002fe40000000f00 */
[----:B------:R-:W-:Y:S02]  /*64c90*/  IADD3.X R175, R175, UR7, RZ, P1, !PT ;  /* 0x00000007afaf7c10 */ /* 0x000fe40008ffe4ff */
[----:B------:R-:W-:-:S03]  /*64ca0*/  IADD3.X R6, R6, UR7, RZ, P2, !PT ;  /* 0x0000000706067c10 */ /* 0x000fc600097fe4ff */
[----:B------:R-:W-:Y:S01]  /*64cb0*/  IMAD.MOV.U32 R5, RZ, RZ, R175 ;  /* 0x000000ffff057224 */ /* 0x000fe200078e00af */
[----:B------:R1:W-:Y:S04]  /*64cc0*/  STL [R1+0x10c8], R7 ;  /* 0x0010c80701007387 */ /* 0x0003e80000100800 */
[----:B------:R1:W-:Y:S04]  /*64cd0*/  LDGSTS.E [R2+-0x3c480], desc[UR8][R4.64], P0 ;  /* 0xc3b8000004027fae */ /* 0x0003e80008121848 */
[----:B------:R1:W-:Y:S04]  /*64ce0*/  STL [R1+0x10c4], R175 ;  /* 0x0010c4af01007387 */ /* 0x0003e80000100800 */
[----:B------:R1:W-:Y:S02]  /*64cf0*/  STL [R1+0x1108], R0 ;  /* 0x0011080001007387 */ /* 0x0003e40000100800 */
[----:B-1----:R-:W-:Y:S01]  /*64d00*/  MOV R4, R0 ;  /* 0x0000000000047202 */ /* 0x002fe20000000f00 */
[----:B------:R-:W-:Y:S01]  /*64d10*/  IMAD.MOV.U32 R5, RZ, RZ, R6 ;  /* 0x000000ffff057224 */ /* 0x000fe200078e0006 */
[----:B------:R-:W3:Y:S04]  /*64d20*/  LDL.LU R191, [R1+0x11c8] ;  /* 0x0011c80001bf7983 */ /* 0x000ee80000300800 */
[----:B------:R1:W-:Y:S04]  /*64d30*/  STL [R1+0x1104], R6 ;  /* 0x0011040601007387 */ /* 0x0003e80000100800 */
[----:B------:R4:W-:Y:S04]  /*64d40*/  LDGSTS.E [R2+-0x3c080], desc[UR8][R4.64], P0 ;  /* 0xc3f8000004027fae */ /* 0x0009e80008121848 */
[----:B------:R-:W3:Y:S04]  /*64d50*/  LDL.LU R7, [R1+0x1208] ;  /* 0x0012080001077983 */ /* 0x000ee80000300800 */
[----:B------:R-:W3:Y:S04]  /*64d60*/  LDL.LU R175, [R1+0x1204] ;  /* 0x0012040001af7983 */ /* 0x000ee80000300800 */
[----:B------:R-:W3:Y:S04]  /*64d70*/  LDL.LU R0, [R1+0x1248] ;  /* 0x0012480001007983 */ /* 0x000ee80000300800 */
[----:B-1----:R-:W3:Y:S01]  /*64d80*/  LDL.LU R6, [R1+0x1288] ;  /* 0x0012880001067983 */ /* 0x002ee20000300800 */
[----:B--2---:R-:W-:-:S04]  /*64d90*/  IADD3 R9, P1, R9, UR5, RZ ;  /* 0x0000000509097c10 */ /* 0x004fc8000ff3e0ff */
[----:B------:R-:W-:Y:S02]  /*64da0*/  IADD3.X R190, R190, UR7, RZ, P1, !PT ;  /* 0x00000007bebe7c10 */ /* 0x000fe40008ffe4ff */
[----:B----4-:R-:W-:-:S03]  /*64db0*/  IADD3 R174, P2, R174, UR5, RZ ;  /* 0x00000005aeae7c10 */ /* 0x010fc6000ff5e0ff */
[----:B------:R-:W-:Y:S01]  /*64dc0*/  IMAD.MOV.U32 R5, RZ, RZ, R190 ;  /* 0x000000ffff057224 */ /* 0x000fe200078e00be */
[----:B------:R-:W-:Y:S02]  /*64dd0*/  MOV R4, R9 ;  /* 0x0000000900047202 */ /* 0x000fe40000000f00 */
[----:B---3--:R-:W-:Y:S01]  /*64de0*/  IADD3.X R179, R179, UR7, RZ, P2, !PT ;  /* 0x00000007b3b37c10 */ /* 0x008fe200097fe4ff */
[----:B------:R-:W-:Y:S04]  /*64df0*/  STL [R1+0x1148], R9 ;  /* 0x0011480901007387 */ /* 0x000fe80000100800 */
[----:B------:R1:W-:Y:S04]  /*64e00*/  STL [R1+0x1144], R190 ;  /* 0x001144be01007387 */ /* 0x0003e80000100800 */
[----:B------:R2:W-:Y:S04]  /*64e10*/  LDGSTS.E [R2+-0x3bc80], desc[UR8][R4.64], P0 ;  /* 0xc438000004027fae */ /* 0x0005e80008121848 */
[----:B------:R-:W-:Y:S04]  /*64e20*/  STL [R1+0x1188], R174 ;  /* 0x001188ae01007387 */ /* 0x000fe80000100800 */
[----:B-1----:R-:W3:Y:S01]  /*64e30*/  LDL.LU R190, [R1+0x1244] ;  /* 0x0012440001be7983 */ /* 0x002ee20000300800 */
[----:B--2---:R-:W-:Y:S01]  /*64e40*/  MOV R4, R174 ;  /* 0x000000ae00047202 */ /* 0x004fe20000000f00 */
[----:B------:R-:W-:-:S02]  /*64e50*/  IMAD.MOV.U32 R5, RZ, RZ, R179 ;  /* 0x000000ffff057224 */ /* 0x000fc400078e00b3 */
[----:B------:R1:W-:Y:S04]  /*64e60*/  STL [R1+0x1184], R179 ;  /* 0x001184b301007387 */ /* 0x0003e80000100800 */
[----:B------:R-:W2:Y:S04]  /*64e70*/  LDL.LU R9, [R1+0x1284] ;  /* 0x0012840001097983 */ /* 0x000ea80000300800 */
[----:B------:R4:W-:Y:S04]  /*64e80*/  LDGSTS.E [R2+-0x3b880], desc[UR8][R4.64], P0 ;  /* 0xc478000004027fae */ /* 0x0009e80008121848 */
[----:B-1----:R-:W3:Y:S04]  /*64e90*/  LDL.LU R179, [R1+0x1680] ;  /* 0x0016800001b37983 */ /* 0x002ee80000300800 */
[----:B------:R-:W3:Y:S04]  /*64ea0*/  LDL.LU R174, [R1+0x167c] ;  /* 0x00167c0001ae7983 */ /* 0x000ee80000300800 */
[----:B------:R-:W3:Y:S01]  /*64eb0*/  LDL.LU R5, [R1+0x11c4] ;  /* 0x0011c40001057983 */ /* 0x000ee20000300800 */
[----:B------:R-:W-:-:S04]  /*64ec0*/  IADD3 R191, P1, R191, UR5, RZ ;  /* 0x00000005bfbf7c10 */ /* 0x000fc8000ff3e0ff */
[----:B----4-:R-:W-:Y:S02]  /*64ed0*/  MOV R4, R191 ;  /* 0x000000bf00047202 */ /* 0x010fe40000000f00 */
[----:B------:R-:W-:Y:S01]  /*64ee0*/  IADD3 R7, P2, R7, UR5, RZ ;  /* 0x0000000507077c10 */ /* 0x000fe2000ff5e0ff */
[----:B------:R-:W-:Y:S03]  /*64ef0*/  STL [R1+0x11c8], R191 ;  /* 0x0011c8bf01007387 */ /* 0x000fe60000100800 */
[----:B------:R-:W-:Y:S02]  /*64f00*/  IADD3.X R175, R175, UR7, RZ, P2, !PT ;  /* 0x00000007afaf7c10 */ /* 0x000fe400097fe4ff */
[----:B------:R-:W-:-:S04]  /*64f10*/  IADD3 R6, P2, R6, UR5, RZ ;  /* 0x0000000506067c10 */ /* 0x000fc8000ff5e0ff */
[----:B--2---:R-:W-:Y:S02]  /*64f20*/  IADD3.X R9, R9, UR7, RZ, P2, !PT ;  /* 0x0000000709097c10 */ /* 0x004fe400097fe4ff */
[----:B---3--:R-:W-:Y:S02]  /*64f30*/  IADD3.X R5, R5, UR7, RZ, P1, !PT ;  /* 0x0000000705057c10 */ /* 0x008fe40008ffe4ff */
[----:B------:R-:W-:-:S03]  /*64f40*/  IADD3 R0, P1, R0, UR5, RZ ;  /* 0x0000000500007c10 */ /* 0x000fc6000ff3e0ff */
[----:B------:R1:W-:Y:S01]  /*64f50*/  STL [R1+0x11c4], R5 ;  /* 0x0011c40501007387 */ /* 0x0003e20000100800 */
[----:B------:R-:W-:-:S03]  /*64f60*/  IADD3.X R190, R190, UR7, RZ, P1, !PT ;  /* 0x00000007bebe7c10 */ /* 0x000fc60008ffe4ff */
[----:B------:R2:W-:Y:S04]  /*64f70*/  LDGSTS.E [R2+-0x3b480], desc[UR8][R4.64], P0 ;  /* 0xc4b8000004027fae */ /* 0x0005e80008121848 */
[----:B------:R-:W-:Y:S01]  /*64f80*/  STL [R1+0x1208], R7 ;  /* 0x0012080701007387 */ /* 0x000fe20000100800 */
[----:B--2---:R-:W-:Y:S01]  /*64f90*/  IMAD.MOV.U32 R4, RZ, RZ, R7 ;  /* 0x000000ffff047224 */ /* 0x004fe200078e0007 */
[----:B-1----:R-:W-:Y:S02]  /*64fa0*/  MOV R5, R175 ;  /* 0x000000af00057202 */ /* 0x002fe40000000f00 */
[----:B------:R1:W-:Y:S04]  /*64fb0*/  STL [R1+0x1204], R175 ;  /* 0x001204af01007387 */ /* 0x0003e80000100800 */
[----:B------:R2:W-:Y:S04]  /*64fc0*/  LDGSTS.E [R2+-0x3b080], desc[UR8][R4.64], P0 ;  /* 0xc4f8000004027fae */ /* 0x0005e80008121848 */
[----:B-1----:R-:W3:Y:S04]  /*64fd0*/  LDL.LU R175, [R1+0x1304] ;  /* 0x0013040001af7983 */ /* 0x002ee80000300800 */
[----:B------:R-:W4:Y:S01]  /*64fe0*/  LDL.LU R7, [R1+0x1308] ;  /* 0x0013080001077983 */ /* 0x000f220000300800 */
[----:B--2---:R-:W-:Y:S01]  /*64ff0*/  IMAD.MOV.U32 R4, RZ, RZ, R0 ;  /* 0x000000ffff047224 */ /* 0x004fe200078e0000 */
[----:B------:R-:W-:-:S02]  /*65000*/  MOV R5, R190 ;  /* 0x000000be00057202 */ /* 0x000fc40000000f00 */
[----:B------:R1:W-:Y:S04]  /*65010*/  STL [R1+0x1248], R0 ;  /* 0x0012480001007387 */ /* 0x0003e80000100800 */
[----:B------:R-:W-:Y:S04]  /*65020*/  STL [R1+0x1244], R190 ;  /* 0x001244be01007387 */ /* 0x000fe80000100800 */
[----:B------:R2:W-:Y:S04]  /*65030*/  STL [R1+0x1288], R6 ;  /* 0x0012880601007387 */ /* 0x0005e80000100800 */
[----:B------:R2:W-:Y:S04]  /*65040*/  LDGSTS.E [R2+-0x3ac80], desc[UR8][R4.64], P0 ;  /* 0xc538000004027fae */ /* 0x0005e80008121848 */
[----:B-1----:R-:W3:Y:S04]  /*65050*/  LDL.LU R0, [R1+0x1388] ;  /* 0x0013880001007983 */ /* 0x002ee80000300800 */
[----:B------:R1:W-:Y:S01]  /*65060*/  STL [R1+0x1284], R9 ;  /* 0x0012840901007387 */ /* 0x0003e20000100800 */
[----:B--2---:R-:W-:Y:S01]  /*65070*/  IMAD.MOV.U32 R4, RZ, RZ, R6 ;  /* 0x000000ffff047224 */ /* 0x004fe200078e0006 */
[----:B------:R-:W-:-:S02]  /*65080*/  MOV R5, R9 ;  /* 0x0000000900057202 */ /* 0x000fc40000000f00 */
[----:B------:R-:W2:Y:S04]  /*65090*/  LDL.LU R6, [R1+0x1384] ;  /* 0x0013840001067983 */ /* 0x000ea80000300800 */
[----:B------:R-:W2:Y:S04]  /*650a0*/  LDL.LU R191, [R1+0x13c8] ;  /* 0x0013c80001bf7983 */ /* 0x000ea80000300800 */
[----:B------:R-:W2:Y:S04]  /*650b0*/  LDL.LU R190, [R1+0x1404] ;  /* 0x0014040001be7983 */ /* 0x000ea80000300800 */
[----:B-1----:R-:W2:Y:S04]  /*650c0*/  LDL.LU R9, [R1+0x1408] ;  /* 0x0014080001097983 */ /* 0x002ea80000300800 */
[----:B------:R1:W-:Y:S04]  /*650d0*/  LDGSTS.E [R2+-0x3a880], desc[UR8][R4.64], P0 ;  /* 0xc578000004027fae */ /* 0x0003e80008121848 */
[----:B------:R-:W2:Y:S04]  /*650e0*/  LDL.LU R4, [R1+0x12c4] ;  /* 0x0012c40001047983 */ /* 0x000ea80000300800 */
[----:B------:R-:W1:Y:S01]  /*650f0*/  LDL.LU R5, [R1+0x12c8] ;  /* 0x0012c80001057983 */ /* 0x000e620000300800 */
[----:B----4-:R-:W-:-:S04]  /*65100*/  IADD3 R7, P2, R7, UR5, RZ ;  /* 0x0000000507077c10 */ /* 0x010fc8000ff5e0ff */
[----:B---3--:R-:W-:Y:S02]  /*65110*/  IADD3.X R175, R175, UR7, RZ, P2, !PT ;  /* 0x00000007afaf7c10 */ /* 0x008fe400097fe4ff */
[----:B-1----:R-:W-:-:S04]  /*65120*/  IADD3 R5, P1, R5, UR5, RZ ;  /* 0x0000000505057c10 */ /* 0x002fc8000ff3e0ff */
[----:B--2---:R-:W-:Y:S01]  /*65130*/  IADD3.X R4, R4, UR7, RZ, P1, !PT ;  /* 0x0000000704047c10 */ /* 0x004fe20008ffe4ff */
[----:B------:R1:W-:Y:S04]  /*65140*/  STL [R1+0x12c8], R5 ;  /* 0x0012c80501007387 */ /* 0x0003e80000100800 */
[----:B------:R2:W-:Y:S01]  /*65150*/  STL [R1+0x12c4], R4 ;  /* 0x0012c40401007387 */ /* 0x0005e20000100800 */
[----:B-1----:R-:W-:-:S04]  /*65160*/  LOP3.LUT R5, R5, R4, RZ, 0x3c, !PT ;  /* 0x0000000405057212 */ /* 0x002fc800078e3cff */
[----:B--2---:R-:W-:-:S04]  /*65170*/  LOP3.LUT R4, R5, R4, RZ, 0x3c, !PT ;  /* 0x0000000405047212 */ /* 0x004fc800078e3cff */
[----:B------:R-:W-:Y:S01]  /*65180*/  LOP3.LUT R5, R5, R4, RZ, 0x3c, !PT ;  /* 0x0000000405057212 */ /* 0x000fe200078e3cff */
[----:B------:R-:W-:Y:S04]  /*65190*/  STL [R1+0x1308], R7 ;  /* 0x0013080701007387 */ /* 0x000fe80000100800 */
[----:B------:R1:W-:Y:S04]  /*651a0*/  LDGSTS.E [R2+-0x3a480], desc[UR8][R4.64], P0 ;  /* 0xc5b8000004027fae */ /* 0x0003e80008121848 */
[----:B------:R2:W-:Y:S01]  /*651b0*/  STL [R1+0x1304], R175 ;  /* 0x001304af01007387 */ /* 0x0005e20000100800 */
[----:B-1----:R-:W-:Y:S01]  /*651c0*/  IMAD.MOV.U32 R4, RZ, RZ, R7 ;  /* 0x000000ffff047224 */ /* 0x002fe200078e0007 */
[----:B------:R-:W-:-:S02]  /*651d0*/  MOV R5, R175 ;  /* 0x000000af00057202 */ /* 0x000fc40000000f00 */
[----:B--2---:R-:W2:Y:S04]  /*651e0*/  LDL.LU R175, [R1+0x1678] ;  /* 0x0016780001af7983 */ /* 0x004ea80000300800 */
[----:B------:R-:W5:Y:S04]  /*651f0*/  LDL.LU R7, [R1+0x1674] ;  /* 0x0016740001077983 */ /* 0x000f680000300800 */
[----:B------:R1:W-:Y:S04]  /*65200*/  LDGSTS.E [R2+-0x3a080], desc[UR8][R4.64], P0 ;  /* 0xc5f8000004027fae */ /* 0x0003e80008121848 */
[----:B------:R-:W3:Y:S04]  /*65210*/  LDL.LU R4, [R1+0x1344] ;  /* 0x0013440001047983 */ /* 0x000ee80000300800 */
[----:B------:R-:W1:Y:S01]  /*65220*/  LDL.LU R5, [R1+0x1348] ;  /* 0x0013480001057983 */ /* 0x000e620000300800 */
[----:B------:R-:W-:-:S04]  /*65230*/  IADD3 R0, P2, R0, UR5, RZ ;  /* 0x0000000500007c10 */ /* 0x000fc8000ff5e0ff */
[----:B------:R-:W-:Y:S02]  /*65240*/  IADD3.X R6, R6, UR7, RZ, P2, !PT ;  /* 0x0000000706067c10 */ /* 0x000fe400097fe4ff */
[----:B-1----:R-:W-:-:S04]  /*65250*/  IADD3 R5, P1, R5, UR5, RZ ;  /* 0x0000000505057c10 */ /* 0x002fc8000ff3e0ff */
[----:B---3--:R-:W-:Y:S01]  /*65260*/  IADD3.X R4, R4, UR7, RZ, P1, !PT ;  /* 0x0000000704047c10 */ /* 0x008fe20008ffe4ff */
[----:B------:R1:W-:Y:S04]  /*65270*/  STL [R1+0x1348], R5 ;  /* 0x0013480501007387 */ /* 0x0003e80000100800 */
[----:B------:R3:W-:Y:S01]  /*65280*/  STL [R1+0x1344], R4 ;  /* 0x0013440401007387 */ /* 0x0007e20000100800 */
[----:B-1----:R-:W-:-:S04]  /*65290*/  LOP3.LUT R5, R5, R4, RZ, 0x3c, !PT ;  /* 0x0000000405057212 */ /* 0x002fc800078e3cff */
[----:B---3--:R-:W-:-:S04]  /*652a0*/  LOP3.LUT R4, R5, R4, RZ, 0x3c, !PT ;  /* 0x0000000405047212 */ /* 0x008fc800078e3cff */
[----:B------:R-:W-:Y:S01]  /*652b0*/  LOP3.LUT R5, R5, R4, RZ, 0x3c, !PT ;  /* 0x0000000405057212 */ /* 0x000fe200078e3cff */
[----:B------:R-:W-:Y:S04]  /*652c0*/  STL [R1+0x1388], R0 ;  /* 0x0013880001007387 */ /* 0x000fe80000100800 */
[----:B------:R1:W-:Y:S04]  /*652d0*/  LDGSTS.E [R2+-0x39c80], desc[UR8][R4.64], P0 ;  /* 0xc638000004027fae */ /* 0x0003e80008121848 */
[----:B------:R3:W-:Y:S01]  /*652e0*/  STL [R1+0x1384], R6 ;  /* 0x0013840601007387 */ /* 0x0007e20000100800 */
[----:B-1----:R-:W-:Y:S01]  /*652f0*/  IMAD.MOV.U32 R4, RZ, RZ, R0 ;  /* 0x000000ffff047224 */ /* 0x002fe200078e0000 */
[----:B------:R-:W-:-:S02]  /*65300*/  MOV R5, R6 ;  /* 0x0000000600057202 */ /* 0x000fc40000000f00 */
[----:B---3--:R-:W5:Y:S04]  /*65310*/  LDL.LU R6, [R1+0x1670] ;  /* 0x0016700001067983 */ /* 0x008f680000300800 */
[----:B------:R-:W5:Y:S04]  /*65320*/  LDL.LU R0, [R1+0x166c] ;  /* 0x00166c0001007983 */ /* 0x000f680000300800 */
[----:B------:R1:W-:Y:S04]  /*65330*/  LDGSTS.E [R2+-0x39880], desc[UR8][R4.64], P0 ;  /* 0xc678000004027fae */ /* 0x0003e80008121848 */
[----:B------:R-:W3:Y:S01]  /*65340*/  LDL.LU R5, [R1+0x13c4] ;  /* 0x0013c40001057983 */ /* 0x000ee20000300800 */
[----:B------:R-:W-:-:S02]  /*65350*/  IADD3 R191, P1, R191, UR5, RZ ;  /* 0x00000005bfbf7c10 */ /* 0x000fc4000ff3e0ff */
[----:B------:R-:W-:-:S03]  /*65360*/  IADD3 R9, P2, R9, UR5, RZ ;  /* 0x0000000509097c10 */ /* 0x000fc6000ff5e0ff */
[----:B-1----:R-:W-:Y:S01]  /*65370*/  IMAD.MOV.U32 R4, RZ, RZ, R191 ;  /* 0x000000ffff047224 */ /* 0x002fe200078e00bf */
[----:B------:R-:W-:Y:S01]  /*65380*/  IADD3.X R190, R190, UR7, RZ, P2, !PT ;  /* 0x00000007bebe7c10 */ /* 0x000fe200097fe4ff */
[----:B------:R-:W-:Y:S01]  /*65390*/  STL [R1+0x13c8], R191 ;  /* 0x0013c8bf01007387 */ /* 0x000fe20000100800 */
[----:B------:R-:W-:-:S04]  /*653a0*/  UIADD3 UR11, UR11, 0x1, URZ ;  /* 0x000000010b0b7890 */ /* 0x000fc8000fffe03f */
[----:B------:R-:W-:Y:S01]  /*653b0*/  UISETP.NE.U32.AND UP0, UPT, UR11, UR18, UPT ;  /* 0x000000120b00728c */ /* 0x000fe2000bf05070 */
[----:B---3--:R-:W-:-:S05]  /*653c0*/  IADD3.X R5, R5, UR7, RZ, P1, !PT ;  /* 0x0000000705057c10 */ /* 0x008fca0008ffe4ff */
[----:B------:R1:W-:Y:S04]  /*653d0*/  STL [R1+0x13c4], R5 ;  /* 0x0013c40501007387 */ /* 0x0003e80000100800 */
[----:B------:R3:W-:Y:S02]  /*653e0*/  LDGSTS.E [R2+-0x39480], desc[UR8][R4.64], P0 ;  /* 0xc6b8000004027fae */ /* 0x0007e40008121848 */
[----:B---3--:R-:W-:Y:S01]  /*653f0*/  MOV R4, R9 ;  /* 0x0000000900047202 */ /* 0x008fe20000000f00 */
[----:B-1----:R-:W-:-:S05]  /*65400*/  IMAD.MOV.U32 R5, RZ, RZ, R190 ;  /* 0x000000ffff057224 */ /* 0x002fca00078e00be */
[----:B------:R1:W-:Y:S02]  /*65410*/  LDGSTS.E [R2+-0x39080], desc[UR8][R4.64], P0 ;  /* 0xc6f8000004027fae */ /* 0x0003e40008121848 */
[----:B-1----:R-:W-:-:S04]  /*65420*/  IADD3 R4, P1, R186, UR5, RZ ;  /* 0x00000005ba047c10 */ /* 0x002fc8000ff3e0ff */
[----:B------:R-:W-:Y:S02]  /*65430*/  IADD3.X R186, R187, UR7, RZ, P1, !PT ;  /* 0x00000007bbba7c10 */ /* 0x000fe40008ffe4ff */
[----:B------:R-:W-:Y:S01]  /*65440*/  IADD3 R5, P1, R182, UR5, RZ ;  /* 0x00000005b6057c10 */ /* 0x000fe2000ff3e0ff */
[----:B------:R1:W-:Y:S03]  /*65450*/  STL [R1+0x1408], R9 ;  /* 0x0014080901007387 */ /* 0x0003e60000100800 */
[----:B------:R-:W-:Y:S01]  /*65460*/  IADD3.X R182, R183, UR7, RZ, P1, !PT ;  /* 0x00000007b7b67c10 */ /* 0x000fe20008ffe4ff */
[----:B------:R3:W-:Y:S01]  /*65470*/  STL [R1+0x1404], R190 ;  /* 0x001404be01007387 */ /* 0x0007e20000100800 */
[----:B-1----:R-:W-:-:S04]  /*65480*/  IADD3 R9, P1, R178, UR5, RZ ;  /* 0x00000005b2097c10 */ /* 0x002fc8000ff3e0ff */
[----:B------:R-:W-:Y:S02]  /*65490*/  IADD3.X R178, R179, UR7, RZ, P1, !PT ;  /* 0x00000007b3b27c10 */ /* 0x000fe40008ffe4ff */
[----:B---3--:R-:W-:Y:S02]  /*654a0*/  IADD3 R190, P1, R174, UR5, RZ ;  /* 0x00000005aebe7c10 */ /* 0x008fe4000ff3e0ff */
[----:B------:R-:W-:Y:S02]  /*654b0*/  MOV R187, R186 ;  /* 0x000000ba00bb7202 */ /* 0x000fe40000000f00 */
[----:B--2---:R-:W-:Y:S01]  /*654c0*/  IADD3.X R174, R175, UR7, RZ, P1, !PT ;  /* 0x00000007afae7c10 */ /* 0x004fe20008ffe4ff */
[----:B------:R-:W-:Y:S01]  /*654d0*/  IMAD.MOV.U32 R186, RZ, RZ, R4 ;  /* 0x000000ffffba7224 */ /* 0x000fe200078e0004 */
[----:B------:R-:W-:Y:S01]  /*654e0*/  MOV R183, R182 ;  /* 0x000000b600b77202 */ /* 0x000fe20000000f00 */
[----:B------:R-:W-:Y:S01]  /*654f0*/  IMAD.MOV.U32 R182, RZ, RZ, R5 ;  /* 0x000000ffffb67224 */ /* 0x000fe200078e0005 */
[----:B------:R-:W-:Y:S01]  /*65500*/  MOV R179, R178 ;  /* 0x000000b200b37202 */ /* 0x000fe20000000f00 */
[----:B------:R-:W-:Y:S01]  /*65510*/  IMAD.MOV.U32 R178, RZ, RZ, R9 ;  /* 0x000000ffffb27224 */ /* 0x000fe200078e0009 */
[----:B------:R-:W-:Y:S01]  /*65520*/  MOV R175, R174 ;  /* 0x000000ae00af7202 */ /* 0x000fe20000000f00 */
[----:B------:R-:W-:Y:S01]  /*65530*/  IMAD.MOV.U32 R174, RZ, RZ, R190 ;  /* 0x000000ffffae7224 */ /* 0x000fe200078e00be */
[----:B------:R1:W-:Y:S04]  /*65540*/  LDGSTS.E [R2+-0x38c80], desc[UR8][R186.64], P0 ;  /* 0xc7380000ba027fae */ /* 0x0003e80008121848 */
[----:B------:R1:W-:Y:S04]  /*65550*/  LDGSTS.E [R2+-0x38880], desc[UR8][R182.64], P0 ;  /* 0xc7780000b6027fae */ /* 0x0003e80008121848 */
[----:B------:R1:W-:Y:S04]  /*65560*/  LDGSTS.E [R2+-0x38480], desc[UR8][R178.64], P0 ;  /* 0xc7b80000b2027fae */ /* 0x0003e80008121848 */
[----:B------:R1:W-:Y:S01]  /*65570*/  LDGSTS.E [R2+-0x38080], desc[UR8][R174.64], P0 ;  /* 0xc7f80000ae027fae */ /* 0x0003e20008121848 */
[----:B------:R-:W-:-:S03]  /*65580*/  PLOP3.LUT P0, PT, PT, PT, UP0, 0x80, 0x0 ;  /* 0x000000000000781c */ /* 0x000fc60003f0f008 */
[----:B------:R-:W0:Y:S10]  /*65590*/  LDGDEPBAR ;  /* 0x00000000000079af */ /* 0x000e340000000000 */
[----:B-1----:R-:W-:Y:S05]  /*655a0*/  @P0 BRA `(.L_x_1) ;  /* 0xfffffe8400d80947 */ /* 0x002fea000383ffff */
.L_x_0:
[----:B------:R-:W2:Y:S01]  /*655b0*/  LDL.LU R12, [R1+0x400] ;  /* 0x00040000010c7983 */ /* 0x000ea20000300800 */
[----:B------:R-:W-:-:S04]  /*655c0*/  DEPBAR.LE SB0, 0x0 ;  /* 0x000080000000791a */ /* 0x000fc80000000000 */
[----:B------:R-:W3:Y:S01]  /*655d0*/  LDL.LU R176, [R1+0x18] ;  /* 0x0000180001b07983 */ /* 0x000ee20000300800 */
[----:B------:R-:W-:Y:S01]  /*655e0*/  ULDC UR4, c[0x0][0x22c] ;  /* 0x00008b0000047ab9 */ /* 0x000fe20000000800 */
[----:B------:R-:W-:Y:S01]  /*655f0*/  ULDC UR5, c[0x0][0x22c] ;  /* 0x00008b0000057ab9 */ /* 0x000fe20000000800 */
[----:B------:R-:W-:Y:S01]  /*65600*/  ULDC.64 UR30, c[0x0][0x228] ;  /* 0x00008a00001e7ab9 */ /* 0x000fe20000000a00 */
[----:B------:R-:W4:Y:S01]  /*65610*/  LDL.LU R16, [R1] ;  /* 0x0000000001107983 */ /* 0x000f220000300800 */
[----:B------:R-:W-:Y:S01]  /*65620*/  ULDC UR28, c[0x0][0x248] ;  /* 0x00009200001c7ab9 */ /* 0x000fe20000000800 */
[----:B------:R-:W-:Y:S01]  /*65630*/  ULDC.64 UR12, c[0x0][0x228] ;  /* 0x00008a00000c7ab9 */ /* 0x000fe20000000a00 */
[----:B------:R-:W-:Y:S01]  /*65640*/  ULDC UR6, c[0x0][0x22c] ;  /* 0x00008b0000067ab9 */ /* 0x000fe20000000800 */
[----:B------:R-:W4:Y:S01]  /*65650*/  LDL.LU R17, [R1+0x8] ;  /* 0x0000080001117983 */ /* 0x000f220000300800 */
[----:B------:R-:W-:Y:S01]  /*65660*/  ULDC.64 UR10, c[0x0][0x228] ;  /* 0x00008a00000a7ab9 */ /* 0x000fe20000000a00 */
[----:B------:R-:W-:Y:S01]  /*65670*/  ULDC.64 UR20, c[0x0][0x228] ;  /* 0x00008a0000147ab9 */ /* 0x000fe20000000a00 */
[----:B------:R-:W-:Y:S01]  /*65680*/  ULDC.64 UR18, c[0x0][0x228] ;  /* 0x00008a0000127ab9 */ /* 0x000fe20000000a00 */
[----:B------:R-:W2:Y:S01]  /*65690*/  LDL.LU R179, [R1+0x404] ;  /* 0x0004040001b37983 */ /* 0x000ea20000300800 */
[----:B------:R-:W-:Y:S01]  /*656a0*/  ULDC.64 UR16, c[0x0][0x228] ;  /* 0x00008a0000107ab9 */ /* 0x000fe20000000a00 */
[----:B------:R-:W-:Y:S01]  /*656b0*/  ULDC.64 UR14, c[0x0][0x228] ;  /* 0x00008a00000e7ab9 */ /* 0x000fe20000000a00 */
[----:B------:R-:W-:Y:S01]  /*656c0*/  ULDC.64 UR22, c[0x0][0x228] ;  /* 0x00008a0000167ab9 */ /* 0x000fe20000000a00 */
[----:B------:R-:W3:Y:S01]  /*656d0*/  LDL.LU R20, [R1+0x40c] ;  /* 0x00040c0001147983 */ /* 0x000ee20000300800 */
[----:B------:R-:W-:Y:S01]  /*656e0*/  ULDC.64 UR26, c[0x0][0x228] ;  /* 0x00008a00001a7ab9 */ /* 0x000fe20000000a00 */
[----:B------:R-:W-:-:S02]  /*656f0*/  ULDC.64 UR24, c[0x0][0x228] ;  /* 0x00008a0000187ab9 */ /* 0x000fc40000000a00 */
[----:B------:R-:W4:Y:S04]  /*65700*/  LDL.LU R21, [R1+0x204] ;  /* 0x0002040001157983 */ /* 0x000f280000300800 */
        /* <DEDUP_REMOVED lines=17> */
[----:B------:R-:W4:Y:S01]  /*65820*/  LDL.LU R180, [R1+0x15e0] ;  /* 0x0015e00001b47983 */ /* 0x000f220000300800 */
[----:B------:R-:W1:Y:S02]  /*65830*/  S2R R3, SR_TID.X ;  /* 0x0000000000037919 */ /* 0x000e640000002100 */
[----:B-1----:R-:W-:-:S05]  /*65840*/  IMAD.SHL.U32 R8, R3, 0x40, RZ ;  /* 0x0000004003087824 */ /* 0x002fca00078e00ff */
[----:B------:R-:W-:Y:S02]  /*65850*/  LOP3.LUT R8, R8, 0x400, RZ, 0xc0, !PT ;  /* 0x0000040008087812 */ /* 0x000fe400078ec0ff */
[----:B--2---:R-:W-:Y:S01]  /*65860*/  MOV R181, R179 ;  /* 0x000000b300b57202 */ /* 0x004fe20000000f00 */
[----:B---3--:R-:W-:-:S04]  /*65870*/  IMAD.MOV.U32 R178, RZ, RZ, R20 ;  /* 0x000000ffffb27224 */ /* 0x008fc800078e0014 */
[----:B------:R-:W-:Y:S01]  /*65880*/  IMAD.MOV.U32 R152, RZ, RZ, R181 ;  /* 0x000000ffff987224 */ /* 0x000fe200078e00b5 */
[----:B----4-:R-:W-:Y:S02]  /*65890*/  MOV R179, R21 ;  /* 0x0000001500b37202 */ /* 0x010fe40000000f00 */
[----:B------:R-:W-:Y:S01]  /*658a0*/  MOV R153, R178 ;  /* 0x000000b200997202 */ /* 0x000fe20000000f00 */
[----:B------:R-:W-:Y:S02]  /*658b0*/  IMAD.MOV.U32 R20, RZ, RZ, R18 ;  /* 0x000000ffff147224 */ /* 0x000fe400078e0012 */
[----:B------:R-:W-:Y:S02]  /*658c0*/  IMAD.MOV.U32 R22, RZ, RZ, R179 ;  /* 0x000000ffff167224 */ /* 0x000fe400078e00b3 */
[----:B------:R-:W1:Y:S01]  /*658d0*/  S2R R179, SR_TID.X ;  /* 0x0000000000b37919 */ /* 0x000e620000002100 */
[----:B------:R-:W-:Y:S01]  /*658e0*/  MOV R21, R19 ;  /* 0x0000001300157202 */ /* 0x000fe20000000f00 */
[----:B------:R-:W-:-:S05]  /*658f0*/  IMAD.MOV.U32 R18, RZ, RZ, R14 ;  /* 0x000000ffff127224 */ /* 0x000fca00078e000e */
[----:B------:R-:W-:Y:S02]  /*65900*/  MOV R181, R18 ;  /* 0x0000001200b57202 */ /* 0x000fe40000000f00 */
[----:B-1----:R-:W-:Y:S02]  /*65910*/  LOP3.LUT R179, R179, 0x7f, RZ, 0xc0, !PT ;  /* 0x0000007fb3b37812 */ /* 0x002fe400078ec0ff */
[----:B------:R-:W-:Y:S02]  /*65920*/  MOV R14, R15 ;  /* 0x0000000f000e7202 */ /* 0x000fe40000000f00 */
[----:B------:R-:W-:Y:S01]  /*65930*/  LEA R252, R179, UR61, 0x4 ;  /* 0x0000003db3fc7c11 */ /* 0x000fe2000f8e20ff */
[----:B------:R-:W-:Y:S01]  /*65940*/  BAR.SYNC.DEFER_BLOCKING 0x0 ;  /* 0x0000000000007b1d */ /* 0x000fe20000010000 */
[----:B------:R-:W-:Y:S01]  /*65950*/  IMAD.MOV.U32 R15, RZ, RZ, R10 ;  /* 0x000000ffff0f7224 */ /* 0x000fe200078e000a */
[----:B------:R-:W-:Y:S01]  /*65960*/  MOV R19, R9 ;  /* 0x0000000900137202 */ /* 0x000fe20000000f00 */
[----:B------:R-:W-:-:S05]  /*65970*/  IMAD.MOV.U32 R10, RZ, RZ, R5 ;  /* 0x000000ffff0a7224 */ /* 0x000fca00078e0005 */
[----:B------:R-:W1:Y:S01]  /*65980*/  LDC R5, c[0x0][0x244] ;  /* 0x00009100ff057b82 */ /* 0x000e620000000800 */
[----:B------:R-:W-:Y:S01]  /*65990*/  MOV R9, R4 ;  /* 0x0000000400097202 */ /* 0x000fe20000000f00 */
[----:B------:R-:W-:Y:S01]  /*659a0*/  IMAD.MOV.U32 R4, RZ, RZ, R2 ;  /* 0x000000ffff047224 */ /* 0x000fe200078e0002 */
[----:B------:R-:W-:-:S03]  /*659b0*/  SHF.L.U32 R2, R3, 0x4, RZ ;  /* 0x0000000403027819 */ /* 0x000fc600000006ff */
[----:B------:R-:W-:Y:S01]  /*659c0*/  IMAD.MOV.U32 R18, RZ, RZ, R9 ;  /* 0x000000ffff127224 */ /* 0x000fe200078e0009 */
[----:B------:R-:W-:Y:S02]  /*659d0*/  LOP3.LUT R3, R3, 0x60, RZ, 0xc0, !PT ;  /* 0x0000006003037812 */ /* 0x000fe400078ec0ff */
[----:B------:R-:W-:Y:S02]  /*659e0*/  LOP3.LUT R2, R2, 0xf0, RZ, 0xc0, !PT ;  /* 0x000000f002027812 */ /* 0x000fe400078ec0ff */
[----:B-----5:R-:W-:Y:S02]  /*659f0*/  ISETP.GE.AND P5, PT, R0, R23, PT ;  /* 0x000000170000720c */ /* 0x020fe40003fa6270 */
[----:B------:R-:W-:Y:S02]  /*65a00*/  IADD3 R8, R8, UR61, R2 ;  /* 0x0000003d08087c10 */ /* 0x000fe4000fffe002 */
[C---:B------:R-:W-:Y:S01]  /*65a10*/  ISETP.GE.AND P0, PT, R6.reuse, R180, PT ;  /* 0x000000b40600720c */ /* 0x040fe20003f06270 */
[----:B------:R-:W-:Y:S01]  /*65a20*/  IMAD.MOV.U32 R180, RZ, RZ, R21 ;  /* 0x000000ffffb47224 */ /* 0x000fe200078e0015 */
[----:B------:R-:W-:Y:S01]  /*65a30*/  MOV R23, R20 ;  /* 0x0000001400177202 */ /* 0x000fe20000000f00 */
[----:B------:R-:W-:Y:S01]  /*65a40*/  IMAD R8, R3, 0x8, R8 ;  /* 0x0000000803087824 */ /* 0x000fe200078e0208 */
[----:B------:R-:W-:Y:S01]  /*65a50*/  MOV R21, R10 ;  /* 0x0000000a00157202 */ /* 0x000fe20000000f00 */
[----:B------:R-:W-:Y:S01]  /*65a60*/  IMAD.MOV.U32 R20, RZ, RZ, R19 ;  /* 0x000000ffff147224 */ /* 0x000fe200078e0013 */
[----:B------:R-:W-:Y:S01]  /*65a70*/  MOV R19, R4 ;  /* 0x0000000400137202 */ /* 0x000fe20000000f00 */
[----:B-1----:R-:W-:Y:S01]  /*65a80*/  IMAD R3, R6, R5, RZ ;  /* 0x0000000506037224 */ /* 0x002fe200078e02ff */
[----:B------:R1:W-:Y:S01]  /*65a90*/  STSM.16.M88.4 [R8], R12 ;  /* 0x0000000c08007844 */ /* 0x0003e20000000200 */
[----:B------:R-:W-:Y:S01]  /*65aa0*/  IMAD.MOV.U32 R178, RZ, RZ, R20 ;  /* 0x000000ffffb27224 */ /* 0x000fe200078e0014 */
[----:B------:R-:W-:Y:S01]  /*65ab0*/  MOV R179, R21 ;  /* 0x0000001500b37202 */ /* 0x000fe20000000f00 */
[----:B------:R-:W-:Y:S01]  /*65ac0*/  IMAD.MOV.U32 R20, RZ, RZ, R18 ;  /* 0x000000ffff147224 */ /* 0x000fe200078e0012 */
[----:B------:R-:W-:Y:S01]  /*65ad0*/  MOV R21, R19 ;  /* 0x0000001300157202 */ /* 0x000fe20000000f00 */
[----:B------:R-:W-:Y:S01]  /*65ae0*/  IMAD.MOV.U32 R18, RZ, RZ, R24 ;  /* 0x000000ffff127224 */ /* 0x000fe200078e0018 */
[----:B------:R-:W-:Y:S01]  /*65af0*/  MOV R19, R26 ;  /* 0x0000001a00137202 */ /* 0x000fe20000000f00 */
[----:B------:R-:W-:Y:S01]  /*65b00*/  BAR.SYNC.DEFER_BLOCKING 0x0 ;  /* 0x0000000000007b1d */ /* 0x000fe20000010000 */
[C---:B------:R-:W-:Y:S01]  /*65b10*/  IADD3 R2, R0.reuse, 0x1, RZ ;  /* 0x0000000100027810 */ /* 0x040fe20007ffe0ff */
[----:B------:R-:W-:Y:S01]  /*65b20*/  IMAD R5, R5, 0x80, R3 ;  /* 0x0000008005057824 */ /* 0x000fe200078e0203 */
[----:B------:R-:W-:-:S02]  /*65b30*/  IADD3 R4, R0, 0x2, RZ ;  /* 0x0000000200047810 */ /* 0x000fc40007ffe0ff */
[----:B------:R-:W-:Y:S01]  /*65b40*/  ISETP.GE.AND P6, PT, R2, UR4, PT ;  /* 0x0000000402007c0c */ /* 0x000fe2000bfc6270 */
[C---:B------:R-:W-:Y:S01]  /*65b50*/  VIADD R2, R0.reuse, 0x3 ;  /* 0x0000000300027836 */ /* 0x040fe20000000000 */
[----:B------:R-:W-:Y:S01]  /*65b60*/  ULDC UR4, c[0x0][0x22c] ;  /* 0x00008b0000047ab9 */ /* 0x000fe20000000800 */
[----:B------:R-:W-:Y:S01]  /*65b70*/  IADD3 R9, R0, 0x5, RZ ;  /* 0x0000000500097810 */ /* 0x000fe20007ffe0ff */
[----:B-1----:R-:W-:Y:S01]  /*65b80*/  IMAD.MOV.U32 R12, RZ, RZ, R152 ;  /* 0x000000ffff0c7224 */ /* 0x002fe200078e0098 */
[----:B------:R-:W-:Y:S01]  /*65b90*/  MOV R13, R153 ;  /* 0x00000099000d7202 */ /* 0x000fe20000000f00 */
[----:B------:R-:W-:Y:S01]  /*65ba0*/  IMAD.MOV.U32 R14, RZ, RZ, R22 ;  /* 0x000000ffff0e7224 */ /* 0x000fe200078e0016 */
[----:B------:R-:W-:Y:S02]  /*65bb0*/  MOV R15, R23 ;  /* 0x00000017000f7202 */ /* 0x000fe40000000f00 */
[----:B------:R-:W-:Y:S02]  /*65bc0*/  ISETP.GE.AND P2, PT, R4, UR4, PT ;  /* 0x0000000404007c0c */ /* 0x000fe4000bf46270 */
[----:B------:R-:W-:Y:S01]  /*65bd0*/  ISETP.GE.AND P1, PT, R2, UR5, PT ;  /* 0x0000000502007c0c */ /* 0x000fe2000bf26270 */
[----:B------:R-:W-:Y:S01]  /*65be0*/  ULDC.64 UR4, c[0x0][0x220] ;  /* 0x0000880000047ab9 */ /* 0x000fe20000000a00 */
[----:B------:R-:W-:-:S02]  /*65bf0*/  ISETP.LT.AND P0, PT, R0, UR31, !P0 ;  /* 0x0000001f00007c0c */ /* 0x000fc4000c701270 */
[----:B------:R-:W-:Y:S02]  /*65c00*/  LEA R4, P4, R5, UR4, 0x2 ;  /* 0x0000000405047c11 */ /* 0x000fe4000f8810ff */
[----:B------:R-:W-:Y:S01]  /*65c10*/  LEA R2, P3, R3, UR4, 0x2 ;  /* 0x0000000403027c11 */ /* 0x000fe2000f8610ff */
[----:B------:R-:W-:Y:S01]  /*65c20*/  ULDC UR4, c[0x0][0x22c] ;  /* 0x00008b0000047ab9 */ /* 0x000fe20000000800 */
[----:B------:R-:W1:Y:S01]  /*65c30*/  LDS.128 R152, [R252] ;  /* 0x00000000fc987984 */ /* 0x000e620000000c00 */
[----:B------:R-:W-:Y:S02]  /*65c40*/  LEA.HI.X.SX32 R5, R5, UR5, 0x2, P4 ;  /* 0x0000000505057c11 */ /* 0x000fe4000a0f16ff */
[----:B------:R-:W-:Y:S01]  /*65c50*/  IADD3 R10, R0, 0x4, RZ ;  /* 0x00000004000a7810 */ /* 0x000fe20007ffe0ff */
[----:B------:R-:W-:Y:S01]  /*65c60*/  BAR.SYNC.DEFER_BLOCKING 0x0 ;  /* 0x0000000000007b1d */ /* 0x000fe20000010000 */
[----:B------:R-:W-:Y:S02]  /*65c70*/  LEA.HI.X.SX32 R3, R3, UR5, 0x2, P3 ;  /* 0x0000000503037c11 */ /* 0x000fe400098f16ff */
[----:B------:R-:W-:-:S03]  /*65c80*/  ISETP.GE.AND P4, PT, R9, UR4, PT ;  /* 0x0000000409007c0c */ /* 0x000fc6000bf86270 */
[----:B------:R-:W-:Y:S04]  /*65c90*/  STSM.16.M88.4 [R8], R16 ;  /* 0x0000001008007844 */ /* 0x000fe80000000200 */
[----:B-1----:R-:W-:Y:S01]  /*65ca0*/  STL.64 [R1+0x400], R152 ;  /* 0x0004009801007387 */ /* 0x002fe20000100a00 */
[----:B------:R-:W-:Y:S01]  /*65cb0*/  IMAD R9, R0, UR28, RZ ;  /* 0x0000001c00097c24 */ /* 0x000fe2000f8e02ff */
[----:B------:R-:W-:Y:S01]  /*65cc0*/  BAR.SYNC.DEFER_BLOCKING 0x0 ;  /* 0x0000000000007b1d */ /* 0x000fe20000010000 */
[----:B------:R-:W-:Y:S02]  /*65cd0*/  ISETP.LT.AND P5, PT, R7, UR12, !P5 ;  /* 0x0000000c07007c0c */ /* 0x000fe4000efa1270 */
[----:B------:R-:W-:-:S03]  /*65ce0*/  ISETP.GE.AND P3, PT, R10, UR6, PT ;  /* 0x000000060a007c0c */ /* 0x000fc6000bf66270 */
[----:B------:R-:W-:Y:S01]  /*65cf0*/  ULDC.64 UR6, c[0x0][0x228] ;  /* 0x00008a0000067ab9 */ /* 0x000fe20000000a00 */
[----:B------:R-:W-:Y:S01]  /*65d00*/  ULDC.64 UR4, c[0x0][0x228] ;  /* 0x00008a0000047ab9 */ /* 0x000fe20000000a00 */
[----:B------:R-:W-:Y:S04]  /*65d10*/  STL.64 [R1+0x408], R154 ;  /* 0x0004089a01007387 */ /* 0x000fe80000100a00 */
[----:B------:R-:W1:Y:S01]  /*65d20*/  LDS.128 R16, [R252] ;  /* 0x00000000fc107984 */ /* 0x000e620000000c00 */
[----:B------:R-:W-:Y:S06]  /*65d30*/  BAR.SYNC.DEFER_BLOCKING 0x0 ;  /* 0x0000000000007b1d */ /* 0x000fec0000010000 */
[----:B------:R2:W-:Y:S04]  /*65d40*/  STSM.16.M88.4 [R8], R12 ;  /* 0x0000000c08007844 */ /* 0x0005e80000000200 */
[----:B-1----:R1:W-:Y:S01]  /*65d50*/  STL.64 [R1+0x600], R16 ;  /* 0x0006001001007387 */ /* 0x0023e20000100a00 */
[----:B--2---:R-:W-:Y:S01]  /*65d60*/  IMAD.MOV.U32 R14, RZ, RZ, R20 ;  /* 0x000000ffff0e7224 */ /* 0x004fe200078e0014 */
[----:B------:R-:W-:Y:S01]  /*65d70*/  MOV R15, R21 ;  /* 0x00000015000f7202 */ /* 0x000fe20000000f00 */
[----:B------:R-:W-:Y:S01]  /*65d80*/  BAR.SYNC.DEFER_BLOCKING 0x0 ;  /* 0x0000000000007b1d */ /* 0x000fe20000010000 */
[----:B------:R-:W-:Y:S01]  /*65d90*/  IMAD.MOV.U32 R12, RZ, RZ, R178 ;  /* 0x000000ffff0c7224 */ /* 0x000fe200078e00b2 */
[----:B------:R-:W-:Y:S01]  /*65da0*/  MOV R13, R179 ;  /* 0x000000b3000d7202 */ /* 0x000fe20000000f00 */
[----:B-1----:R-:W-:Y:S01]  /*65db0*/  IMAD.MOV.U32 R16, RZ, RZ, R180 ;  /* 0x000000ffff107224 */ /* 0x002fe200078e00b4 */
[----:B------:R-:W-:-:S02]  /*65dc0*/  MOV R17, R181 ;  /* 0x000000b500117202 */ /* 0x000fc40000000f00 */
[----:B------:R1:W-:Y:S02]  /*65dd0*/  STL.64 [R1+0x608], R18 ;  /* 0x0006081201007387 */ /* 0x0003e40000100a00 */
[----:B-1----:R-:W-:Y:S01]  /*65de0*/  IMAD.MOV.U32 R18, RZ, RZ, R25 ;  /* 0x000000ffff127224 */ /* 0x002fe200078e0019 */
[----:B------:R-:W-:Y:S01]  /*65df0*/  MOV R19, R27 ;  /* 0x0000001b00137202 */ /* 0x000fe20000000f00 */
[----:B------:R-:W1:Y:S01]  /*65e00*/  LDS.128 R20, [R252] ;  /* 0x00000000fc147984 */ /* 0x000e620000000c00 */
[----:B------:R-:W-:Y:S06]  /*65e10*/  BAR.SYNC.DEFER_BLOCKING 0x0 ;  /* 0x0000000000007b1d */ /* 0x000fec0000010000 */
[----:B------:R-:W-:Y:S02]  /*65e20*/  STSM.16.M88.4 [R8], R16 ;  /* 0x0000001008007844 */ /* 0x000fe40000000200 */
[----:B------:R-:W-:Y:S06]  /*65e30*/  BAR.SYNC.DEFER_BLOCKING 0x0 ;  /* 0x0000000000007b1d */ /* 0x000fec0000010000 */
[----:B-1----:R-:W-:Y:S04]  /*65e40*/  STL.64 [R1], R20 ;  /* 0x0000001401007387 */ /* 0x002fe80000100a00 */
[----:B------:R-:W-:Y:S04]  /*65e50*/  STL.64 [R1+0x8], R22 ;  /* 0x0000081601007387 */ /* 0x000fe80000100a00 */
[----:B------:R-:W1:Y:S01]  /*65e60*/  LDS.128 R16, [R252] ;  /* 0x00000000fc107984 */ /* 0x000e620000000c00 */
[----:B------:R-:W-:Y:S06]  /*65e70*/  BAR.SYNC.DEFER_BLOCKING 0x0 ;  /* 0x0000000000007b1d */ /* 0x000fec0000010000 */
[----:B------:R2:W-:Y:S02]  /*65e80*/  STSM.16.M88.4 [R8], R12 ;  /* 0x0000000c08007844 */ /* 0x0005e40000000200 */
[----:B------:R-:W-:Y:S06]  /*65e90*/  BAR.SYNC.DEFER_BLOCKING 0x0 ;  /* 0x0000000000007b1d */ /* 0x000fec0000010000 */
[----:B-1----:R1:W-:Y:S04]  /*65ea0*/  STL.64 [R1+0x200], R16 ;  /* 0x0002001001007387 */ /* 0x0023e80000100a00 */
[----:B------:R3:W-:Y:S01]  /*65eb0*/  STL.64 [R1+0x208], R18 ;  /* 0x0002081201007387 */ /* 0x0007e20000100a00 */
[----:B--2---:R-:W-:Y:S01]  /*65ec0*/  IMAD.MOV.U32 R12, RZ, RZ, R177 ;  /* 0x000000ffff0c7224 */ /* 0x004fe200078e00b1 */
[----:B------:R-:W-:Y:S01]  /*65ed0*/  MOV R13, R174 ;  /* 0x000000ae000d7202 */ /* 0x000fe20000000f00 */
[----:B------:R-:W-:Y:S01]  /*65ee0*/  IMAD.MOV.U32 R14, RZ, RZ, R175 ;  /* 0x000000ffff0e7224 */ /* 0x000fe200078e00af */
[----:B------:R-:W-:Y:S01]  /*65ef0*/  MOV R15, R191 ;  /* 0x000000bf000f7202 */ /* 0x000fe20000000f00 */
[----:B-1----:R-:W-:Y:S01]  /*65f00*/  IMAD.MOV.U32 R16, RZ, RZ, R11 ;  /* 0x000000ffff107224 */ /* 0x002fe200078e000b */
[----:B------:R-:W-:Y:S01]  /*65f10*/  MOV R17, R176 ;  /* 0x000000b000117202 */ /* 0x000fe20000000f00 */
[----:B------:R-:W1:Y:S01]  /*65f20*/  LDS.128 R20, [R252] ;  /* 0x00000000fc147984 */ /* 0x000e620000000c00 */
[----:B---3--:R-:W-:Y:S01]  /*65f30*/  IMAD.MOV.U32 R18, RZ, RZ, R28 ;  /* 0x000000ffff127224 */ /* 0x008fe200078e001c */
[----:B------:R-:W-:Y:S01]  /*65f40*/  MOV R19, R30 ;  /* 0x0000001e00137202 */ /* 0x000fe20000000f00 */
[----:B------:R-:W-:Y:S06]  /*65f50*/  BAR.SYNC.DEFER_BLOCKING 0x0 ;  /* 0x0000000000007b1d */ /* 0x000fec0000010000 */
[----:B------:R-:W-:Y:S02]  /*65f60*/  STSM.16.M88.4 [R8], R16 ;  /* 0x0000001008007844 */ /* 0x000fe40000000200 */
[----:B------:R-:W-:Y:S06]  /*65f70*/  BAR.SYNC.DEFER_BLOCKING 0x0 ;  /* 0x0000000000007b1d */ /* 0x000fec0000010000 */
[----:B-1----:R-:W-:Y:S04]  /*65f80*/  STL.64 [R1+0x410], R20 ;  /* 0x0004101401007387 */ /* 0x002fe80000100a00 */
[----:B------:R-:W-:Y:S04]  /*65f90*/  STL.64 [R1+0x418], R22 ;  /* 0x0004181601007387 */ /* 0x000fe80000100a00 */
[----:B------:R-:W1:Y:S01]  /*65fa0*/  LDS.128 R16, [R252] ;  /* 0x00000000fc107984 */ /* 0x000e620000000c00 */
[----:B------:R-:W-:Y:S06]  /*65fb0*/  BAR.SYNC.DEFER_BLOCKING 0x0 ;  /* 0x0000000000007b1d */ /* 0x000fec0000010000 */
[----:B------:R-:W-:Y:S02]  /*65fc0*/  STSM.16.M88.4 [R8], R12 ;  /* 0x0000000c08007844 */ /* 0x000fe40000000200 */
[----:B------:R-:W-:Y:S06]  /*65fd0*/  BAR.SYNC.DEFER_BLOCKING 0x0 ;  /* 0x0000000000007b1d */ /* 0x000fec0000010000 */
[----:B-1----:R1:W-:Y:S04]  /*65fe0*/  STL.64 [R1+0x610], R16 ;  /* 0x0006101001007387 */ /* 0x0023e80000100a00 */
[----:B------:R2:W-:Y:S04]  /*65ff0*/  STL.64 [R1+0x618], R18 ;  /* 0x0006181201007387 */ /* 0x0005e80000100a00 */
[----:B-1----:R-:W3:Y:S01]  /*66000*/  LDL.LU R17, [R1+0x1c] ;  /* 0x00001c0001117983 */ /* 0x002ee20000300800 */
[----:B------:R-:W-:-:S03]  /*66010*/  IMAD.MOV.U32 R16, RZ, RZ, R190 ;  /* 0x000000ffff107224 */ /* 0x000fc600078e00be */
[----:B------:R-:W1:Y:S01]  /*66020*/  LDS.128 R20, [R252] ;  /* 0x00000000fc147984 */ /* 0x000e620000000c00 */
[----:B--2---:R-:W-:Y:S01]  /*66030*/  MOV R18, R29 ;  /* 0x0000001d00127202 */ /* 0x004fe20000000f00 */
[----:B------:R-:W-:Y:S01]  /*66040*/  IMAD.MOV.U32 R19, RZ, RZ, R31 ;  /* 0x000000ffff137224 */ /* 0x000fe200078e001f */
[----:B------:R-:W-:Y:S06]  /*66050*/  BAR.SYNC.DEFER_BLOCKING 0x0 ;  /* 0x0000000000007b1d */ /* 0x000fec0000010000 */
[----:B------:R-:W2:Y:S04]  /*66060*/  LDL.LU R12, [R1+0x420] ;  /* 0x00042000010c7983 */ /* 0x000ea80000300800 */
[----:B------:R-:W2:Y:S04]  /*66070*/  LDL.LU R13, [R1+0x428] ;  /* 0x00042800010d7983 */ /* 0x000ea80000300800 */
[----:B------:R-:W2:Y:S04]  /*66080*/  LDL.LU R14, [R1+0x220] ;  /* 0x00022000010e7983 */ /* 0x000ea80000300800 */
[----:B------:R-:W2:Y:S04]  /*66090*/  LDL.LU R15, [R1+0x228] ;  /* 0x00022800010f7983 */ /* 0x000ea80000300800 */
[----:B-1----:R-:W-:Y:S04]  /*660a0*/  STL.64 [R1+0x210], R20 ;  /* 0x0002101401007387 */ /* 0x002fe80000100a00 */
[----:B------:R-:W-:Y:S04]  /*660b0*/  STL.64 [R1+0x218], R22 ;  /* 0x0002181601007387 */ /* 0x000fe80000100a00 */
[----:B---3--:R-:W-:Y:S01]  /*660c0*/  STSM.16.M88.4 [R8], R16 ;  /* 0x0000001008007844 */ /* 0x008fe20000000200 */
[----:B------:R-:W-:Y:S06]  /*660d0*/  BAR.SYNC.DEFER_BLOCKING 0x0 ;  /* 0x0000000000007b1d */ /* 0x000fec0000010000 */
[----:B------:R-:W1:Y:S02]  /*660e0*/  LDS.128 R16, [R252] ;  /* 0x00000000fc107984 */ /* 0x000e640000000c00 */
[----:B------:R-:W-:Y:S06]  /*660f0*/  BAR.SYNC.DEFER_BLOCKING 0x0 ;  /* 0x0000000000007b1d */ /* 0x000fec0000010000 */
[----:B-1----:R1:W-:Y:S04]  /*66100*/  STL.64 [R1+0x10], R16 ;  /* 0x0000101001007387 */ /* 0x0023e80000100a00 */
[----:B------:R3:W-:Y:S04]  /*66110*/  STL.64 [R1+0x18], R18 ;  /* 0x0000181201007387 */ /* 0x0007e80000100a00 */
[----:B-1----:R-:W4:Y:S04]  /*66120*/  LDL.LU R16, [R1+0x20] ;  /* 0x0000200001107983 */ /* 0x002f280000300800 */
[----:B------:R-:W4:Y:S04]  /*66130*/  LDL.LU R17, [R1+0x28] ;  /* 0x0000280001117983 */ /* 0x000f280000300800 */
[----:B--2---:R1:W-:Y:S01]  /*66140*/  STSM.16.M88.4 [R8], R12 ;  /* 0x0000000c08007844 */ /* 0x0043e20000000200 */
[----:B------:R-:W-:Y:S01]  /*66150*/  BAR.SYNC.DEFER_BLOCKING 0x0 ;  /* 0x0000000000007b1d */ /* 0x000fe20000010000 */
[----:B---3--:R-:W-:Y:S01]  /*66160*/  MOV R18, R32 ;  /* 0x0000002000127202 */ /* 0x008fe20000000f00 */
[----:B------:R-:W-:-:S04]  /*66170*/  IMAD.MOV.U32 R19, RZ, RZ, R34 ;  /* 0x000000ffff137224 */ /* 0x000fc800078e0022 */
[----:B-1----:R-:W2:Y:S04]  /*66180*/  LDL.LU R12, [R1+0x424] ;  /* 0x00042400010c7983 */ /* 0x002ea80000300800 */
[----:B------:R-:W2:Y:S04]  /*66190*/  LDL.LU R13, [R1+0x42c] ;  /* 0x00042c00010d7983 */ /* 0x000ea80000300800 */
[----:B------:R-:W2:Y:S04]  /*661a0*/  LDL.LU R14, [R1+0x224] ;  /* 0x00022400010e7983 */ /* 0x000ea80000300800 */
[----:B------:R-:W1:Y:S01]  /*661b0*/  LDS.128 R20, [R252] ;  /* 0x00000000fc147984 */ /* 0x000e620000000c00 */
[----:B------:R-:W-:Y:S06]  /*661c0*/  BAR.SYNC.DEFER_BLOCKING 0x0 ;  /* 0x0000000000007b1d */ /* 0x000fec0000010000 */
[----:B------:R-:W2:Y:S04]  /*661d0*/  LDL.LU R15, [R1+0x22c] ;  /* 0x00022c00010f7983 */ /* 0x000ea80000300800 */
[----:B-1----:R-:W-:Y:S04]  /*661e0*/  STL.64 [R1+0x620], R20 ;  /* 0x0006201401007387 */ /* 0x002fe80000100a00 */
[----:B------:R-:W-:Y:S04]  /*661f0*/  STL.64 [R1+0x628], R22 ;  /* 0x0006281601007387 */ /* 0x000fe80000100a00 */
[----:B----4-:R-:W-:Y:S01]  /*66200*/  STSM.16.M88.4 [R8], R16 ;  /* 0x0000001008007844 */ /* 0x010fe20000000200 */
        /* <DEDUP_REMOVED lines=564> */
[----:B------:R-:W-:Y:S04]  /*68550*/  STL.64 [R1+0x508], R18 ;  /* 0x0005081201007387 */ /* 0x000fe80000100a00 */
[----:B-1----:R-:W3:Y:S04]  /*68560*/  LDL.LU R16, [R1+0x104] ;  /* 0x0001040001107983 */ /* 0x002ee80000300800 */
[----:B------:R-:W3:Y:S04]  /*68570*/  LDL.LU R17, [R1+0x10c] ;  /* 0x00010c0001117983 */ /* 0x000ee80000300800 */
[----:B--2---:R1:W-:Y:S01]  /*68580*/  STSM.16.M88.4 [R8], R12 ;  /* 0x0000000c08007844 */ /* 0x0043e20000000200 */
[----:B------:R-:W-:Y:S06]  /*68590*/  BAR.SYNC.DEFER_BLOCKING 0x0 ;  /* 0x0000000000007b1d */ /* 0x000fec0000010000 */
[----:B-1----:R-:W2:Y:S04]  /*685a0*/  LDL.LU R12, [R1+0x510] ;  /* 0x00051000010c7983 */ /* 0x002ea80000300800 */
[----:B------:R-:W2:Y:S04]  /*685b0*/  LDL.LU R13, [R1+0x518] ;  /* 0x00051800010d7983 */ /* 0x000ea80000300800 */
[----:B------:R-:W2:Y:S04]  /*685c0*/  LDL.LU R14, [R1+0x310] ;  /* 0x00031000010e7983 */ /* 0x000ea80000300800 */
[----:B------:R-:W2:Y:S04]  /*685d0*/  LDL.LU R15, [R1+0x318] ;  /* 0x00031800010f7983 */ /* 0x000ea80000300800 */
[----:B------:R-:W1:Y:S01]  /*685e0*/  LDS.128 R20, [R252] ;  /* 0x00000000fc147984 */ /* 0x000e620000000c00 */
[----:B------:R-:W-:Y:S01]  /*685f0*/  MOV R18, R89 ;  /* 0x0000005900127202 */ /* 0x000fe20000000f00 */
[----:B------:R-:W-:Y:S01]  /*68600*/  IMAD.MOV.U32 R19, RZ, RZ, R91 ;  /* 0x000000ffff137224 */ /* 0x000fe200078e005b */
[----:B------:R-:W-:Y:S06]  /*68610*/  BAR.SYNC.DEFER_BLOCKING 0x0 ;  /* 0x0000000000007b1d */ /* 0x000fec0000010000 */
[----:B-1----:R-:W-:Y:S04]  /*68620*/  STL.64 [R1+0x100], R20 ;  /* 0x0001001401007387 */ /* 0x002fe80000100a00 */
[----:B------:R-:W-:Y:S04]  /*68630*/  STL.64 [R1+0x108], R22 ;  /* 0x0001081601007387 */ /* 0x000fe80000100a00 */
[----:B---3--:R-:W-:Y:S01]  /*68640*/  STSM.16.M88.4 [R8], R16 ;  /* 0x0000001008007844 */ /* 0x008fe20000000200 */
        /* <DEDUP_REMOVED lines=17> */
[----:B-1----:R-:W-:Y:S04]  /*68760*/  STL [R1+0x1678], R248 ;  /* 0x001678f801007387 */ /* 0x002fe80000100800 */
[----:B------:R-:W-:Y:S04]  /*68770*/  STL [R1+0x1674], R249 ;  /* 0x001674f901007387 */ /* 0x000fe80000100800 */
[----:B------:R-:W-:Y:S04]  /*68780*/  STL [R1+0x1670], R250 ;  /* 0x001670fa01007387 */ /* 0x000fe80000100800 */
[----:B------:R-:W-:Y:S04]  /*68790*/  STL [R1+0x166c], R251 ;  /* 0x00166cfb01007387 */ /* 0x000fe80000100800 */
[----:B---3--:R-:W-:Y:S01]  /*687a0*/  STSM.16.M88.4 [R8], R16 ;  /* 0x0000001008007844 */ /* 0x008fe20000000200 */
[----:B------:R-:W-:Y:S06]  /*687b0*/  BAR.SYNC.DEFER_BLOCKING 0x0 ;  /* 0x0000000000007b1d */ /* 0x000fec0000010000 */
[----:B------:R-:W1:Y:S02]  /*687c0*/  LDS.128 R244, [R252] ;  /* 0x00000000fcf47984 */ /* 0x000e640000000c00 */
[----:B------:R-:W-:Y:S06]  /*687d0*/  BAR.SYNC.DEFER_BLOCKING 0x0 ;  /* 0x0000000000007b1d */ /* 0x000fec0000010000 */
[----:B-1----:R-:W-:Y:S04]  /*687e0*/  STL [R1+0x1688], R244 ;  /* 0x001688f401007387 */ /* 0x002fe80000100800 */
[----:B------:R-:W-:Y:S04]  /*687f0*/  STL [R1+0x1684], R245 ;  /* 0x001684f501007387 */ /* 0x000fe80000100800 */
[----:B------:R-:W-:Y:S04]  /*68800*/  STL [R1+0x1680], R246 ;  /* 0x001680f601007387 */ /* 0x000fe80000100800 */
[----:B------:R-:W-:Y:S04]  /*68810*/  STL [R1+0x167c], R247 ;  /* 0x00167cf701007387 */ /* 0x000fe80000100800 */
[----:B------:R-:W3:Y:S04]  /*68820*/  LDL.LU R16, [R1+0x114] ;  /* 0x0001140001107983 */ /* 0x000ee80000300800 */
        /* <DEDUP_REMOVED lines=33> */
[----:B---3--:R-:W-:Y:S02]  /*68a40*/  STSM.16.M88.4 [R8], R16 ;  /* 0x0000001008007844 */ /* 0x008fe40000000200 */
[----:B------:R-:W-:Y:S06]  /*68a50*/  BAR.SYNC.DEFER_BLOCKING 0x0 ;  /* 0x0000000000007b1d */ /* 0x000fec0000010000 */
[----:B------:R-:W3:Y:S02]  /*68a60*/  LDS.128 R16, [R252] ;  /* 0x00000000fc107984 */ /* 0x000ee40000000c00 */
[----:B------:R-:W-:Y:S06]  /*68a70*/  BAR.SYNC.DEFER_BLOCKING 0x0 ;  /* 0x0000000000007b1d */ /* 0x000fec0000010000 */
[----:B--2---:R2:W-:Y:S02]  /*68a80*/  STSM.16.M88.4 [R8], R12 ;  /* 0x0000000c08007844 */ /* 0x0045e40000000200 */
[----:B------:R-:W-:Y:S06]  /*68a90*/  BAR.SYNC.DEFER_BLOCKING 0x0 ;  /* 0x0000000000007b1d */ /* 0x000fec0000010000 */
[----:B--2---:R-:W2:Y:S04]  /*68aa0*/  LDL.LU R12, [R1+0x124] ;  /* 0x00012400010c7983 */ /* 0x004ea80000300800 */
[----:B------:R-:W2:Y:S04]  /*68ab0*/  LDL.LU R13, [R1+0x12c] ;  /* 0x00012c00010d7983 */ /* 0x000ea80000300800 */
[----:B------:R-:W4:Y:S04]  /*68ac0*/  LDL.LU R24, [R1+0x530] ;  /* 0x0005300001187983 */ /* 0x000f280000300800 */
[----:B------:R-:W4:Y:S04]  /*68ad0*/  LDL.LU R25, [R1+0x538] ;  /* 0x0005380001197983 */ /* 0x000f280000300800 */
[----:B------:R-:W4:Y:S04]  /*68ae0*/  LDL.LU R26, [R1+0x330] ;  /* 0x00033000011a7983 */ /* 0x000f280000300800 */
[----:B------:R-:W4:Y:S04]  /*68af0*/  LDL.LU R27, [R1+0x338] ;  /* 0x00033800011b7983 */ /* 0x000f280000300800 */
[----:B------:R-:W3:Y:S01]  /*68b00*/  LDS.128 R20, [R252] ;  /* 0x00000000fc147984 */ /* 0x000ee20000000c00 */
[----:B------:R-:W-:Y:S01]  /*68b10*/  MOV R14, R97 ;  /* 0x00000061000e7202 */ /* 0x000fe20000000f00 */
[----:B------:R-:W-:Y:S01]  /*68b20*/  IMAD.MOV.U32 R15, RZ, RZ, R99 ;  /* 0x000000ffff0f7224 */ /* 0x000fe200078e0063 */
[----:B------:R-:W-:Y:S06]  /*68b30*/  BAR.SYNC.DEFER_BLOCKING 0x0 ;  /* 0x0000000000007b1d */ /* 0x000fec0000010000 */
[----:B--2---:R-:W-:Y:S02]  /*68b40*/  STSM.16.M88.4 [R8], R12 ;  /* 0x0000000c08007844 */ /* 0x004fe40000000200 */
[----:B------:R-:W-:Y:S06]  /*68b50*/  BAR.SYNC.DEFER_BLOCKING 0x0 ;  /* 0x0000000000007b1d */ /* 0x000fec0000010000 */
[----:B------:R-:W2:Y:S02]  /*68b60*/  LDS.128 R12, [R252] ;  /* 0x00000000fc0c7984 */ /* 0x000ea40000000c00 */
[----:B------:R-:W-:Y:S06]  /*68b70*/  BAR.SYNC.DEFER_BLOCKING 0x0 ;  /* 0x0000000000007b1d */ /* 0x000fec0000010000 */
[----:B----4-:R4:W-:Y:S02]  /*68b80*/  STSM.16.M88.4 [R8], R24 ;  /* 0x0000001808007844 */ /* 0x0109e40000000200 */
[----:B------:R-:W-:Y:S06]  /*68b90*/  BAR.SYNC.DEFER_BLOCKING 0x0 ;  /* 0x0000000000007b1d */ /* 0x000fec0000010000 */
[----:B----4-:R-:W4:Y:S04]  /*68ba0*/  LDL.LU R24, [R1+0x130] ;  /* 0x0001300001187983 */ /* 0x010f280000300800 */
[----:B------:R-:W4:Y:S04]  /*68bb0*/  LDL.LU R25, [R1+0x138] ;  /* 0x0001380001197983 */ /* 0x000f280000300800 */
[----:B------:R-:W3:Y:S04]  /*68bc0*/  LDL.LU R28, [R1+0x534] ;  /* 0x00053400011c7983 */ /* 0x000ee80000300800 */
[----:B------:R-:W3:Y:S04]  /*68bd0*/  LDL.LU R29, [R1+0x53c] ;  /* 0x00053c00011d7983 */ /* 0x000ee80000300800 */
[----:B------:R-:W3:Y:S04]  /*68be0*/  LDL.LU R30, [R1+0x334] ;  /* 0x00033400011e7983 */ /* 0x000ee80000300800 */
[----:B------:R-:W3:Y:S04]  /*68bf0*/  LDL.LU R31, [R1+0x33c] ;  /* 0x00033c00011f7983 */ /* 0x000ee80000300800 */
[----:B------:R-:W2:Y:S01]  /*68c00*/  LDS.128 R32, [R252] ;  /* 0x00000000fc207984 */ /* 0x000ea20000000c00 */
[----:B------:R-:W-:Y:S01]  /*68c10*/  MOV R26, R100 ;  /* 0x00000064001a7202 */ /* 0x000fe20000000f00 */
[----:B------:R-:W-:Y:S01]  /*68c20*/  IMAD.MOV.U32 R27, RZ, RZ, R102 ;  /* 0x000000ffff1b7224 */ /* 0x000fe200078e0066 */
[----:B------:R-:W-:Y:S06]  /*68c30*/  BAR.SYNC.DEFER_BLOCKING 0x0 ;  /* 0x0000000000007b1d */ /* 0x000fec0000010000 */
[----:B----4-:R-:W-:Y:S02]  /*68c40*/  STSM.16.M88.4 [R8], R24 ;  /* 0x0000001808007844 */ /* 0x010fe40000000200 */
[----:B------:R-:W-:Y:S06]  /*68c50*/  BAR.SYNC.DEFER_BLOCKING 0x0 ;  /* 0x0000000000007b1d */ /* 0x000fec0000010000 */
[----:B------:R-:W4:Y:S02]  /*68c60*/  LDS.128 R24, [R252] ;  /* 0x00000000fc187984 */ /* 0x000f240000000c00 */
[----:B------:R-:W-:Y:S06]  /*68c70*/  BAR.SYNC.DEFER_BLOCKING 0x0 ;  /* 0x0000000000007b1d */ /* 0x000fec0000010000 */
[----:B---3--:R3:W-:Y:S02]  /*68c80*/  STSM.16.M88.4 [R8], R28 ;  /* 0x0000001c08007844 */ /* 0x0087e40000000200 */
[----:B------:R-:W-:Y:S06]  /*68c90*/  BAR.SYNC.DEFER_BLOCKING 0x0 ;  /* 0x0000000000007b1d */ /* 0x000fec0000010000 */
[----:B---3--:R-:W3:Y:S04]  /*68ca0*/  LDL.LU R28, [R1+0x134] ;  /* 0x00013400011c7983 */ /* 0x008ee80000300800 */
[----:B------:R-:W3:Y:S04]  /*68cb0*/  LDL.LU R29, [R1+0x13c] ;  /* 0x00013c00011d7983 */ /* 0x000ee80000300800 */
[----:B------:R-:W2:Y:S04]  /*68cc0*/  LDL.LU R40, [R1+0x540] ;  /* 0x0005400001287983 */ /* 0x000ea80000300800 */
[----:B------:R-:W2:Y:S04]  /*68cd0*/  LDL.LU R41, [R1+0x548] ;  /* 0x0005480001297983 */ /* 0x000ea80000300800 */
[----:B------:R-:W2:Y:S04]  /*68ce0*/  LDL.LU R42, [R1+0x340] ;  /* 0x00034000012a7983 */ /* 0x000ea80000300800 */
[----:B------:R-:W2:Y:S04]  /*68cf0*/  LDL.LU R43, [R1+0x348] ;  /* 0x00034800012b7983 */ /* 0x000ea80000300800 */
[----:B------:R-:W4:Y:S01]  /*68d00*/  LDS.128 R36, [R252] ;  /* 0x00000000fc247984 */ /* 0x000f220000000c00 */
        /* <DEDUP_REMOVED lines=154> */
[----:B------:R-:W2:Y:S01]  /*696b0*/  LDL.LU R109, [R1+0x18c] ;  /* 0x00018c00016d7983 */ /* 0x000ea20000300800 */
[----:B------:R-:W-:Y:S01]  /*696c0*/  MOV R110, R121 ;  /* 0x00000079006e7202 */ /* 0x000fe20000000f00 */
[----:B------:R-:W-:-:S02]  /*696d0*/  IMAD.MOV.U32 R111, RZ, RZ, R123 ;  /* 0x000000ffff6f7224 */ /* 0x000fc400078e007b */
[----:B------:R-:W4:Y:S04]  /*696e0*/  LDL.LU R120, [R1+0x590] ;  /* 0x0005900001787983 */ /* 0x000f280000300800 */
[----:B------:R-:W4:Y:S04]  /*696f0*/  LDL.LU R121, [R1+0x598] ;  /* 0x0005980001797983 */ /* 0x000f280000300800 */
[----:B------:R-:W4:Y:S04]  /*69700*/  LDL.LU R122, [R1+0x390] ;  /* 0x00039000017a7983 */ /* 0x000f280000300800 */
[----:B------:R-:W4:Y:S04]  /*69710*/  LDL.LU R123, [R1+0x398] ;  /* 0x00039800017b7983 */ /* 0x000f280000300800 */
[----:B------:R-:W3:Y:S01]  /*69720*/  LDS.128 R116, [R252] ;  /* 0x00000000fc747984 */ /* 0x000ee20000000c00 */
        /* <DEDUP_REMOVED lines=21> */
[----:B---3--:R3:W-:Y:S04]  /*69880*/  STSM.16.M88.4 [R8], R152 ;  /* 0x0000009808007844 */ /* 0x0087e80000000200 */
[----:B---3--:R-:W3:Y:S04]  /*69890*/  LDL.LU R152, [R1+0x194] ;  /* 0x0001940001987983 */ /* 0x008ee80000300800 */
[----:B------:R-:W3:Y:S04]  /*698a0*/  LDL.LU R153, [R1+0x19c] ;  /* 0x00019c0001997983 */ /* 0x000ee80000300800 */
[----:B------:R-:W2:Y:S04]  /*698b0*/  LDL.LU R160, [R1+0x5a0] ;  /* 0x0005a00001a07983 */ /* 0x000ea80000300800 */
[----:B------:R-:W2:Y:S04]  /*698c0*/  LDL.LU R161, [R1+0x5a8] ;  /* 0x0005a80001a17983 */ /* 0x000ea80000300800 */
[----:B------:R-:W2:Y:S04]  /*698d0*/  LDL.LU R162, [R1+0x3a0] ;  /* 0x0003a00001a27983 */ /* 0x000ea80000300800 */
[----:B------:R-:W2:Y:S01]  /*698e0*/  LDL.LU R163, [R1+0x3a8] ;  /* 0x0003a80001a37983 */ /* 0x000ea20000300800 */
[----:B------:R-:W-:Y:S01]  /*698f0*/  BAR.SYNC.DEFER_BLOCKING 0x0 ;  /* 0x0000000000007b1d */ /* 0x000fe20000010000 */
[----:B------:R-:W-:Y:S01]  /*69900*/  MOV R154, R125 ;  /* 0x0000007d009a7202 */ /* 0x000fe20000000f00 */
[----:B------:R-:W-:-:S04]  /*69910*/  IMAD.MOV.U32 R155, RZ, RZ, R127 ;  /* 0x000000ffff9b7224 */ /* 0x000fc800078e007f */
[----:B------:R-:W4:Y:S02]  /*69920*/  LDS.128 R124, [R252] ;  /* 0x00000000fc7c7984 */ /* 0x000f240000000c00 */
        /* <DEDUP_REMOVED lines=21> */
[----:B----4-:R4:W-:Y:S04]  /*69a80*/  STSM.16.M88.4 [R8], R164 ;  /* 0x000000a408007844 */ /* 0x0109e80000000200 */
[----:B----4-:R-:W4:Y:S04]  /*69a90*/  LDL.LU R164, [R1+0x1a4] ;  /* 0x0001a40001a47983 */ /* 0x010f280000300800 */
[----:B------:R-:W4:Y:S04]  /*69aa0*/  LDL.LU R165, [R1+0x1ac] ;  /* 0x0001ac0001a57983 */ /* 0x000f280000300800 */
[----:B------:R-:W3:Y:S04]  /*69ab0*/  LDL.LU R172, [R1+0x5b0] ;  /* 0x0005b00001ac7983 */ /* 0x000ee80000300800 */
[----:B------:R-:W3:Y:S04]  /*69ac0*/  LDL.LU R173, [R1+0x5b8] ;  /* 0x0005b80001ad7983 */ /* 0x000ee80000300800 */
[----:B------:R-:W3:Y:S04]  /*69ad0*/  LDL.LU R174, [R1+0x3b0] ;  /* 0x0003b00001ae7983 */ /* 0x000ee80000300800 */
[----:B------:R-:W3:Y:S01]  /*69ae0*/  LDL.LU R175, [R1+0x3b8] ;  /* 0x0003b80001af7983 */ /* 0x000ee20000300800 */
[----:B------:R-:W-:Y:S01]  /*69af0*/  BAR.SYNC.DEFER_BLOCKING 0x0 ;  /* 0x0000000000007b1d */ /* 0x000fe20000010000 */
[----:B------:R-:W-:Y:S01]  /*69b00*/  MOV R166, R129 ;  /* 0x0000008100a67202 */ /* 0x000fe20000000f00 */
[----:B------:R-:W-:-:S04]  /*69b10*/  IMAD.MOV.U32 R167, RZ, RZ, R131 ;  /* 0x000000ffffa77224 */ /* 0x000fc800078e0083 */
[----:B------:R-:W2:Y:S02]  /*69b20*/  LDS.128 R128, [R252] ;  /* 0x00000000fc807984 */ /* 0x000ea40000000c00 */
        /* <DEDUP_REMOVED lines=21> */
[----:B--2---:R2:W-:Y:S04]  /*69c80*/  STSM.16.M88.4 [R8], R176 ;  /* 0x000000b008007844 */ /* 0x0045e80000000200 */
[----:B--2---:R-:W2:Y:S04]  /*69c90*/  LDL.LU R176, [R1+0x1b4] ;  /* 0x0001b40001b07983 */ /* 0x004ea80000300800 */
[----:B------:R-:W2:Y:S04]  /*69ca0*/  LDL.LU R177, [R1+0x1bc] ;  /* 0x0001bc0001b17983 */ /* 0x000ea80000300800 */
[----:B------:R-:W4:Y:S04]  /*69cb0*/  LDL.LU R184, [R1+0x5c0] ;  /* 0x0005c00001b87983 */ /* 0x000f280000300800 */
[----:B------:R-:W4:Y:S04]  /*69cc0*/  LDL.LU R185, [R1+0x5c8] ;  /* 0x0005c80001b97983 */ /* 0x000f280000300800 */
[----:B------:R-:W4:Y:S04]  /*69cd0*/  LDL.LU R186, [R1+0x3c0] ;  /* 0x0003c00001ba7983 */ /* 0x000f280000300800 */
[----:B------:R-:W4:Y:S01]  /*69ce0*/  LDL.LU R187, [R1+0x3c8] ;  /* 0x0003c80001bb7983 */ /* 0x000f220000300800 */
[----:B------:R-:W-:Y:S01]  /*69cf0*/  BAR.SYNC.DEFER_BLOCKING 0x0 ;  /* 0x0000000000007b1d */ /* 0x000fe20000010000 */
[----:B------:R-:W-:Y:S01]  /*69d00*/  MOV R178, R133 ;  /* 0x0000008500b27202 */ /* 0x000fe20000000f00 */
[----:B------:R-:W-:-:S04]  /*69d10*/  IMAD.MOV.U32 R179, RZ, RZ, R135 ;  /* 0x000000ffffb37224 */ /* 0x000fc800078e0087 */
[----:B------:R-:W3:Y:S02]  /*69d20*/  LDS.128 R132, [R252] ;  /* 0x00000000fc847984 */ /* 0x000ee40000000c00 */
        /* <DEDUP_REMOVED lines=119> */
[----:B------:R-:W3:Y:S01]  /*6a4a0*/  LDL.LU R225, [R1+0x1fc] ;  /* 0x0001fc0001e17983 */ /* 0x000ee20000300800 */
[----:B------:R-:W-:Y:S01]  /*6a4b0*/  MOV R226, R149 ;  /* 0x0000009500e27202 */ /* 0x000fe20000000f00 */
[----:B------:R-:W-:Y:S01]  /*6a4c0*/  IMAD.MOV.U32 R227, RZ, RZ, R151 ;  /* 0x000000ffffe37224 */ /* 0x000fe200078e0097 */
[----:B------:R-:W-:Y:S06]  /*6a4d0*/  BAR.SYNC.DEFER_BLOCKING 0x0 ;  /* 0x0000000000007b1d */ /* 0x000fec0000010000 */
[----:B------:R-:W2:Y:S04]  /*6a4e0*/  LDL.LU R239, [R1] ;  /* 0x0000000001ef7983 */ /* 0x000ea80000300800 */
[----:B------:R-:W4:Y:S04]  /*6a4f0*/  LDL.LU R238, [R1+0x200] ;  /* 0x0002000001ee7983 */ /* 0x000f280000300800 */
[----:B------:R-:W4:Y:S04]  /*6a500*/  LDL.LU R243, [R1+0x404] ;  /* 0x0004040001f37983 */ /* 0x000f280000300800 */
[----:B------:R-:W4:Y:S04]  /*6a510*/  LDL.LU R242, [R1+0x604] ;  /* 0x0006040001f27983 */ /* 0x000f280000300800 */
[----:B------:R-:W1:Y:S01]  /*6a520*/  LDS.128 R148, [R252] ;  /* 0x00000000fc947984 */ /* 0x000e620000000c00 */
[----:B------:R-:W-:Y:S06]  /*6a530*/  BAR.SYNC.DEFER_BLOCKING 0x0 ;  /* 0x0000000000007b1d */ /* 0x000fec0000010000 */
        /* <DEDUP_REMOVED lines=10> */
[----:B---3--:R3:W-:Y:S04]  /*6a5e0*/  STSM.16.M88.4 [R8], R224 ;  /* 0x000000e008007844 */ /* 0x0087e80000000200 */
[----:B---3--:R-:W3:Y:S04]  /*6a5f0*/  LDL.LU R8, [R1+0x400] ;  /* 0x0004000001087983 */ /* 0x008ee80000300800 */
[----:B------:R-:W2:Y:S01]  /*6a600*/  LDL.LU R227, [R1+0x600] ;  /* 0x0006000001e37983 */ /* 0x000ea20000300800 */
[----:B------:R-:W-:Y:S01]  /*6a610*/  IMAD.WIDE R10, R9, 0x4, R2 ;  /* 0x00000004090a7825 */ /* 0x000fe200078e0202 */
[----:B------:R-:W-:Y:S03]  /*6a620*/  BAR.SYNC.DEFER_BLOCKING 0x0 ;  /* 0x0000000000007b1d */ /* 0x000fe60000010000 */
[----:B------:R-:W-:-:S02]  /*6a630*/  VIADD R225, R0, 0x6 ;  /* 0x0000000600e17836 */ /* 0x000fc40000000000 */
[----:B------:R-:W-:Y:S01]  /*6a640*/  VIADD R226, R0, 0x7 ;  /* 0x0000000700e27836 */ /* 0x000fe20000000000 */
[----:B---3--:R3:W-:Y:S01]  /*6a650*/  @P0 STG.E desc[UR8][R10.64], R8 ;  /* 0x000000080a000986 */ /* 0x0087e2000c101908 */
[----:B------:R-:W-:Y:S01]  /*6a660*/  ISETP.LT.AND P0, PT, R6, UR10, !P6 ;  /* 0x0000000a06007c0c */ /* 0x000fe2000f701270 */
[----:B------:R-:W-:Y:S01]  /*6a670*/  ULDC UR10, c[0x0][0x228] ;  /* 0x00008a00000a7ab9 */ /* 0x000fe20000000800 */
[----:B------:R-:W-:Y:S01]  /*6a680*/  ISETP.LT.AND P6, PT, R7, UR6, !P6 ;  /* 0x0000000607007c0c */ /* 0x000fe2000f7c1270 */
[----:B------:R-:W-:Y:S01]  /*6a690*/  ULDC UR6, c[0x0][0x228] ;  /* 0x00008a0000067ab9 */ /* 0x000fe20000000800 */
[C---:B---3--:R-:W-:Y:S01]  /*6a6a0*/  IMAD.WIDE R10, R9.reuse, 0x4, R4 ;  /* 0x00000004090a7825 */ /* 0x048fe200078e0204 */
[----:B------:R-:W-:-:S04]  /*6a6b0*/  IADD3 R8, R9, UR28, RZ ;  /* 0x0000001c09087c10 */ /* 0x000fc8000fffe0ff */
[----:B--2---:R2:W-:Y:S01]  /*6a6c0*/  @P5 STG.E desc[UR8][R10.64], R227 ;  /* 0x000000e30a005986 */ /* 0x0045e2000c101908 */
[----:B------:R-:W-:Y:S01]  /*6a6d0*/  ISETP.LT.AND P5, PT, R6, UR4, !P2 ;  /* 0x0000000406007c0c */ /* 0x000fe2000d7a1270 */
[----:B------:R-:W-:Y:S01]  /*6a6e0*/  ULDC UR4, c[0x0][0x22c] ;  /* 0x00008b0000047ab9 */ /* 0x000fe20000000800 */
[C---:B------:R-:W-:Y:S01]  /*6a6f0*/  IADD3 R224, R8.reuse, UR28, RZ ;  /* 0x0000001c08e07c10 */ /* 0x040fe2000fffe0ff */
[C---:B--2---:R-:W-:Y:S01]  /*6a700*/  IMAD.WIDE R10, R8.reuse, 0x4, R2 ;  /* 0x00000004080a7825 */ /* 0x044fe200078e0202 */
[----:B------:R-:W2:Y:S03]  /*6a710*/  LDL.LU R227, [R1+0x410] ;  /* 0x0004100001e37983 */ /* 0x000ea60000300800 */
[----:B------:R-:W-:Y:S01]  /*6a720*/  IMAD.WIDE R8, R8, 0x4, R4 ;  /* 0x0000000408087825 */ /* 0x000fe200078e0204 */
[----:B------:R3:W-:Y:S01]  /*6a730*/  @P0 STG.E desc[UR8][R10.64], R239 ;  /* 0x000000ef0a000986 */ /* 0x0007e2000c101908 */
[----:B------:R-:W-:-:S03]  /*6a740*/  ISETP.LT.AND P2, PT, R7, UR20, !P2 ;  /* 0x0000001407007c0c */ /* 0x000fc6000d741270 */
[----:B----4-:R4:W-:Y:S01]  /*6a750*/  @P6 STG.E desc[UR8][R8.64], R238 ;  /* 0x000000ee08006986 */ /* 0x0109e2000c101908 */
[----:B---3--:R-:W-:Y:S01]  /*6a760*/  IMAD.WIDE R10, R224, 0x4, R2 ;  /* 0x00000004e00a7825 */ /* 0x008fe200078e0202 */
[----:B------:R-:W-:Y:S02]  /*6a770*/  ISETP.GE.AND P0, PT, R225, UR4, PT ;  /* 0x00000004e1007c0c */ /* 0x000fe4000bf06270 */
[----:B------:R-:W3:Y:S04]  /*6a780*/  LDL.LU R239, [R1+0x610] ;  /* 0x0006100001ef7983 */ /* 0x000ee80000300800 */
[----:B------:R1:W-:Y:S01]  /*6a790*/  @P5 STG.E desc[UR8][R10.64], R243 ;  /* 0x000000f30a005986 */ /* 0x0003e2000c101908 */
[----:B------:R-:W-:Y:S01]  /*6a7a0*/  ISETP.LT.AND P5, PT, R6, UR18, !P1 ;  /* 0x0000001206007c0c */ /* 0x000fe2000cfa1270 */
[----:B------:R-:W-:Y:S01]  /*6a7b0*/  ULDC UR4, c[0x0][0x22c] ;  /* 0x00008b0000047ab9 */ /* 0x000fe20000000800 */
[----:B------:R-:W-:Y:S01]  /*6a7c0*/  IADD3 R225, R224, UR28, RZ ;  /* 0x0000001ce0e17c10 */ /* 0x000fe2000fffe0ff */
[----:B----4-:R-:W4:Y:S01]  /*6a7d0*/  LDL.LU R238, [R1+0x210] ;  /* 0x0002100001ee7983 */ /* 0x010f220000300800 */
[----:B------:R-:W-:-:S02]  /*6a7e0*/  ISETP.LT.AND P1, PT, R7, UR16, !P1 ;  /* 0x0000001007007c0c */ /* 0x000fc4000cf21270 */
[----:B------:R-:W-:Y:S01]  /*6a7f0*/  ISETP.LT.AND P6, PT, R6, UR14, !P3 ;  /* 0x0000000e06007c0c */ /* 0x000fe2000dfc1270 */
[----:B------:R-:W-:-:S04]  /*6a800*/  IMAD.WIDE R8, R225, 0x4, R2 ;  /* 0x00000004e1087825 */ /* 0x000fc800078e0202 */
[----:B-1----:R-:W-:Y:S01]  /*6a810*/  IMAD.WIDE R10, R224, 0x4, R4 ;  /* 0x00000004e00a7825 */ /* 0x002fe200078e0204 */
[----:B------:R-:W4:Y:S03]  /*6a820*/  LDL.LU R243, [R1+0x10] ;  /* 0x0000100001f37983 */ /* 0x000f260000300800 */
[----:B------:R-:W-:Y:S01]  /*6a830*/  VIADD R224, R225, UR28 ;  /* 0x0000001ce1e07c36 */ /* 0x000fe20008000000 */
[----:B------:R1:W-:Y:S04]  /*6a840*/  @P2 STG.E desc[UR8][R10.64], R242 ;  /* 0x000000f20a002986 */ /* 0x0003e8000c101908 */
[----:B------:R1:W-:Y:S02]  /*6a850*/  @P5 STG.E desc[UR8][R8.64], R241 ;  /* 0x000000f108005986 */ /* 0x0003e4000c101908 */
[----:B-1----:R-:W-:-:S04]  /*6a860*/  IMAD.WIDE R10, R224, 0x4, R2 ;  /* 0x00000004e00a7825 */ /* 0x002fc800078e0202 */
[----:B------:R-:W-:-:S05]  /*6a870*/  IMAD.WIDE R8, R225, 0x4, R4 ;  /* 0x00000004e1087825 */ /* 0x000fca00078e0204 */
[----:B------:R-:W-:Y:S04]  /*6a880*/  @P1 STG.E desc[UR8][R8.64], R240 ;  /* 0x000000f008001986 */ /* 0x000fe8000c101908 */
[----:B------:R1:W-:Y:S04]  /*6a890*/  @P6 STG.E desc[UR8][R10.64], R247 ;  /* 0x000000f70a006986 */ /* 0x0003e8000c101908 */
[----:B-1----:R-:W4:Y:S01]  /*6a8a0*/  LDL.LU R247, [R1+0x414] ;  /* 0x0004140001f77983 */ /* 0x002f220000300800 */
[----:B------:R-:W-:Y:S02]  /*6a8b0*/  ISETP.LT.AND P3, PT, R7, UR22, !P3 ;  /* 0x0000001607007c0c */ /* 0x000fe4000df61270 */
[----:B------:R-:W-:Y:S01]  /*6a8c0*/  ISETP.GE.AND P2, PT, R226, UR4, PT ;  /* 0x00000004e2007c0c */ /* 0x000fe2000bf46270 */
[----:B------:R-:W-:Y:S01]  /*6a8d0*/  ULDC UR4, c[0x0][0x22c] ;  /* 0x00008b0000047ab9 */ /* 0x000fe20000000800 */
[C---:B------:R-:W-:Y:S01]  /*6a8e0*/  IADD3 R226, R0.reuse, 0x8, RZ ;  /* 0x0000000800e27810 */ /* 0x040fe20007ffe0ff */
[----:B------:R-:W-:Y:S01]  /*6a8f0*/  VIADD R10, R0, 0x9 ;  /* 0x00000009000a7836 */ /* 0x000fe20000000000 */
[----:B------:R-:W-:-:S02]  /*6a900*/  ISETP.LT.AND P6, PT, R6, UR26, !P4 ;  /* 0x0000001a06007c0c */ /* 0x000fc4000e7c1270 */
[C---:B------:R-:W-:Y:S01]  /*6a910*/  IADD3 R225, R224.reuse, UR28, RZ ;  /* 0x0000001ce0e17c10 */ /* 0x040fe2000fffe0ff */
[----:B------:R-:W-:Y:S01]  /*6a920*/  IMAD.WIDE R8, R224, 0x4, R4 ;  /* 0x00000004e0087825 */ /* 0x000fe200078e0204 */
[----:B------:R-:W-:Y:S01]  /*6a930*/  ISETP.GE.AND P5, PT, R226, UR4, PT ;  /* 0x00000004e2007c0c */ /* 0x000fe2000bfa6270 */
[----:B------:R-:W-:Y:S01]  /*6a940*/  ULDC UR4, c[0x0][0x22c] ;  /* 0x00008b0000047ab9 */ /* 0x000fe20000000800 */
[----:B------:R-:W-:Y:S01]  /*6a950*/  ISETP.LT.AND P4, PT, R7, UR24, !P4 ;  /* 0x0000001807007c0c */ /* 0x000fe2000e781270 */
[----:B------:R-:W4:Y:S01]  /*6a960*/  LDL.LU R242, [R1+0x614] ;  /* 0x0006140001f27983 */ /* 0x000f220000300800 */
[----:B------:R-:W-:Y:S01]  /*6a970*/  ISETP.GE.AND P1, PT, R10, UR4, PT ;  /* 0x000000040a007c0c */ /* 0x000fe2000bf26270 */
[C---:B------:R-:W-:Y:S01]  /*6a980*/  IMAD.WIDE R10, R225.reuse, 0x4, R2 ;  /* 0x00000004e10a7825 */ /* 0x040fe200078e0202 */
[----:B------:R-:W-:Y:S01]  /*6a990*/  ULDC UR4, c[0x0][0x22c] ;  /* 0x00008b0000047ab9 */ /* 0x000fe20000000800 */
[----:B------:R1:W-:Y:S02]  /*6a9a0*/  @P3 STG.E desc[UR8][R8.64], R246 ;  /* 0x000000f608003986 */ /* 0x0003e4000c101908 */
[----:B------:R-:W-:Y:S01]  /*6a9b0*/  VIADD R226, R0, 0xa ;  /* 0x0000000a00e27836 */ /* 0x000fe20000000000 */
[----:B------:R-:W-:Y:S01]  /*6a9c0*/  ISETP.LT.AND P3, PT, R6, UR30, !P0 ;  /* 0x0000001e06007c0c */ /* 0x000fe2000c761270 */
[----:B------:R1:W-:Y:S01]  /*6a9d0*/  @P6 STG.E desc[UR8][R10.64], R245 ;  /* 0x000000f50a006986 */ /* 0x0003e2000c101908 */
[----:B------:R-:W-:-:S02]  /*6a9e0*/  IADD3 R224, R225, UR28, RZ ;  /* 0x0000001ce1e07c10 */ /* 0x000fc4000fffe0ff */
[----:B------:R-:W-:Y:S01]  /*6a9f0*/  ISETP.GE.AND P6, PT, R226, UR4, PT ;  /* 0x00000004e2007c0c */ /* 0x000fe2000bfc6270 */
[----:B------:R-:W-:Y:S01]  /*6aa00*/  ULDC UR4, c[0x0][0x228] ;  /* 0x00008a0000047ab9 */ /* 0x000fe20000000800 */
[----:B------:R-:W4:Y:S01]  /*6aa10*/  LDL.LU R241, [R1+0x214] ;  /* 0x0002140001f17983 */ /* 0x000f220000300800 */
[----:B-1----:R-:W-:Y:S01]  /*6aa20*/  IMAD.WIDE R8, R225, 0x4, R4 ;  /* 0x00000004e1087825 */ /* 0x002fe200078e0204 */
[----:B------:R-:W-:Y:S01]  /*6aa30*/  ISETP.LT.AND P0, PT, R7, UR4, !P0 ;  /* 0x0000000407007c0c */ /* 0x000fe2000c701270 */
[----:B------:R-:W-:Y:S01]  /*6aa40*/  ULDC UR4, c[0x0][0x228] ;  /* 0x00008a0000047ab9 */ /* 0x000fe20000000800 */
[----:B------:R-:W4:Y:S01]  /*6aa50*/  LDL.LU R240, [R1+0x14] ;  /* 0x0000140001f07983 */ /* 0x000f220000300800 */
[----:B------:R-:W-:-:S03]  /*6aa60*/  IMAD.WIDE R10, R224, 0x4, R2 ;  /* 0x00000004e00a7825 */ /* 0x000fc600078e0202 */
[----:B------:R1:W-:Y:S01]  /*6aa70*/  @P4 STG.E desc[UR8][R8.64], R244 ;  /* 0x000000f408004986 */ /* 0x0003e2000c101908 */
[----:B------:R-:W-:Y:S01]  /*6aa80*/  ISETP.LT.AND P4, PT, R6, UR4, !P2 ;  /* 0x0000000406007c0c */ /* 0x000fe2000d781270 */
[----:B------:R-:W-:Y:S01]  /*6aa90*/  VIADD R226, R0, 0xb ;  /* 0x0000000b00e27836 */ /* 0x000fe20000000000 */
[----:B------:R-:W-:Y:S01]  /*6aaa0*/  IADD3 R225, R224, UR28, RZ ;  /* 0x0000001ce0e17c10 */ /* 0x000fe2000fffe0ff */
[----:B------:R1:W-:Y:S01]  /*6aab0*/  @P3 STG.E desc[UR8][R10.64], R251 ;  /* 0x000000fb0a003986 */ /* 0x0003e2000c101908 */
[----:B------:R-:W-:Y:S01]  /*6aac0*/  ISETP.LT.AND P2, PT, R7, UR6, !P2 ;  /* 0x0000000607007c0c */ /* 0x000fe2000d741270 */
[----:B------:R-:W-:Y:S01]  /*6aad0*/  ULDC UR4, c[0x0][0x22c] ;  /* 0x00008b0000047ab9 */ /* 0x000fe20000000800 */
[----:B------:R-:W-:Y:S01]  /*6aae0*/  ISETP.LT.AND P3, PT, R6, UR10, !P5 ;  /* 0x0000000a06007c0c */ /* 0x000fe2000ef61270 */
[----:B------:R-:W-:Y:S01]  /*6aaf0*/  ULDC UR6, c[0x0][0x228] ;  /* 0x00008a0000067ab9 */ /* 0x000fe20000000800 */
[----:B------:R-:W-:Y:S01]  /*6ab00*/  ULDC UR10, c[0x0][0x228] ;  /* 0x00008a00000a7ab9 */ /* 0x000fe20000000800 */
[----:B------:R-:W4:Y:S01]  /*6ab10*/  LDL.LU R246, [R1+0x618] ;  /* 0x0006180001f67983 */ /* 0x000f220000300800 */
[----:B-1----:R-:W-:-:S04]  /*6ab20*/  IMAD.WIDE R8, R224, 0x4, R4 ;  /* 0x00000004e0087825 */ /* 0x002fc800078e0204 */
[C---:B------:R-:W-:Y:S01]  /*6ab30*/  IMAD.WIDE R10, R225.reuse, 0x4, R2 ;  /* 0x00000004e10a7825 */ /* 0x040fe200078e0202 */
[----:B------:R1:W-:Y:S01]  /*6ab40*/  @P0 STG.E desc[UR8][R8.64], R250 ;  /* 0x000000fa08000986 */ /* 0x0003e2000c101908 */
[----:B------:R-:W-:Y:S01]  /*6ab50*/  ISETP.GE.AND P0, PT, R226, UR4, PT ;  /* 0x00000004e2007c0c */ /* 0x000fe2000bf06270 */
[----:B------:R-:W-:Y:S01]  /*6ab60*/  ULDC UR4, c[0x0][0x22c] ;  /* 0x00008b0000047ab9 */ /* 0x000fe20000000800 */
[----:B------:R-:W-:Y:S01]  /*6ab70*/  VIADD R224, R225, UR28 ;  /* 0x0000001ce1e07c36 */ /* 0x000fe20008000000 */
[----:B------:R-:W-:Y:S01]  /*6ab80*/  IADD3 R226, R0, 0xc, RZ ;  /* 0x0000000c00e27810 */ /* 0x000fe20007ffe0ff */
[----:B------:R1:W-:Y:S01]  /*6ab90*/  @P4 STG.E desc[UR8][R10.64], R249 ;  /* 0x000000f90a004986 */ /* 0x0003e2000c101908 */
[----:B------:R-:W-:Y:S01]  /*6aba0*/  ISETP.LT.AND P5, PT, R7, UR6, !P5 ;  /* 0x0000000607007c0c */ /* 0x000fe2000efa1270 */
[----:B------:R-:W-:Y:S01]  /*6abb0*/  ULDC UR6, c[0x0][0x228] ;  /* 0x00008a0000067ab9 */ /* 0x000fe20000000800 */
[----:B------:R-:W-:Y:S01]  /*6abc0*/  ISETP.GE.AND P4, PT, R226, UR4, PT ;  /* 0x00000004e2007c0c */ /* 0x000fe2000bf86270 */
[----:B------:R-:W-:Y:S01]  /*6abd0*/  ULDC UR4, c[0x0][0x228] ;  /* 0x00008a0000047ab9 */ /* 0x000fe20000000800 */
[----:B------:R-:W4:Y:S01]  /*6abe0*/  LDL.LU R245, [R1+0x218] ;  /* 0x0002180001f57983 */ /* 0x000f220000300800 */
[----:B-1----:R-:W-:-:S03]  /*6abf0*/  IMAD.WIDE R8, R225, 0x4, R4 ;  /* 0x00000004e1087825 */ /* 0x002fc600078e0204 */
[----:B------:R-:W4:Y:S01]  /*6ac00*/  LDL.LU R244, [R1+0x18] ;  /* 0x0000180001f47983 */ /* 0x000f220000300800 */
[----:B------:R-:W-:-:S03]  /*6ac10*/  IMAD.WIDE R10, R224, 0x4, R2 ;  /* 0x00000004e00a7825 */ /* 0x000fc600078e0202 */
[----:B------:R1:W-:Y:S01]  /*6ac20*/  @P2 STG.E desc[UR8][R8.64], R248 ;  /* 0x000000f808002986 */ /* 0x0003e2000c101908 */
[----:B------:R-:W-:Y:S01]  /*6ac30*/  ISETP.LT.AND P2, PT, R6, UR4, !P1 ;  /* 0x0000000406007c0c */ /* 0x000fe2000cf41270 */
[----:B------:R-:W-:Y:S01]  /*6ac40*/  ULDC UR4, c[0x0][0x22c] ;  /* 0x00008b0000047ab9 */ /* 0x000fe20000000800 */
[----:B------:R-:W-:Y:S01]  /*6ac50*/  ISETP.LT.AND P1, PT, R7, UR6, !P1 ;  /* 0x0000000607007c0c */ /* 0x000fe2000cf21270 */
[----:B------:R-:W4:Y:S01]  /*6ac60*/  LDL.LU R251, [R1+0x41c] ;  /* 0x00041c0001fb7983 */ /* 0x000f220000300800 */
[----:B------:R-:W-:-:S03]  /*6ac70*/  ULDC UR6, c[0x0][0x228] ;  /* 0x00008a0000067ab9 */ /* 0x000fc60000000800 */
[----:B------:R-:W4:Y:S01]  /*6ac80*/  LDL.LU R250, [R1+0x61c] ;  /* 0x00061c0001fa7983 */ /* 0x000f220000300800 */
[----:B-1----:R-:W-:-:S03]  /*6ac90*/  IMAD.WIDE R8, R224, 0x4, R4 ;  /* 0x00000004e0087825 */ /* 0x002fc600078e0204 */
[----:B------:R-:W4:Y:S04]  /*6aca0*/  LDL.LU R249, [R1+0x21c] ;  /* 0x00021c0001f97983 */ /* 0x000f280000300800 */
[----:B------:R-:W4:Y:S04]  /*6acb0*/  LDL.LU R248, [R1+0x1c] ;  /* 0x00001c0001f87983 */ /* 0x000f280000300800 */
[----:B--2---:R1:W-:Y:S01]  /*6acc0*/  @P3 STG.E desc[UR8][R10.64], R227 ;  /* 0x000000e30a003986 */ /* 0x0043e2000c101908 */
[----:B------:R-:W-:Y:S01]  /*6acd0*/  ISETP.LT.AND P3, PT, R6, UR10, !P6 ;  /* 0x0000000a06007c0c */ /* 0x000fe2000f761270 */
[----:B------:R-:W-:Y:S01]  /*6ace0*/  ULDC UR10, c[0x0][0x228] ;  /* 0x00008a00000a7ab9 */ /* 0x000fe20000000800 */
[----:B-1----:R-:W-:Y:S01]  /*6acf0*/  IADD3 R10, R224, UR28, RZ ;  /* 0x0000001ce00a7c10 */ /* 0x002fe2000fffe0ff */
[----:B------:R-:W-:-:S04]  /*6ad00*/  VIADD R11, R0, 0xd ;  /* 0x0000000d000b7836 */ /* 0x000fc80000000000 */
[C---:B------:R-:W-:Y:S01]  /*6ad10*/  VIADD R226, R10.reuse, UR28 ;  /* 0x0000001c0ae27c36 */ /* 0x040fe20008000000 */
[----:B---3--:R1:W-:Y:S01]  /*6ad20*/  @P5 STG.E desc[UR8][R8.64], R239 ;  /* 0x000000ef08005986 */ /* 0x0083e2000c101908 */
[----:B------:R-:W-:Y:S01]  /*6ad30*/  IMAD.WIDE R224, R10, 0x4, R2 ;  /* 0x000000040ae07825 */ /* 0x000fe200078e0202 */
[----:B------:R-:W-:Y:S01]  /*6ad40*/  ISETP.GE.AND P5, PT, R11, UR4, PT ;  /* 0x000000040b007c0c */ /* 0x000fe2000bfa6270 */
[----:B------:R-:W-:-:S03]  /*6ad50*/  ULDC UR4, c[0x0][0x22c] ;  /* 0x00008b0000047ab9 */ /* 0x000fc60000000800 */
[----:B----4-:R-:W-:Y:S01]  /*6ad60*/  @P2 STG.E desc[UR8][R224.64], R238 ;  /* 0x000000eee0002986 */ /* 0x010fe2000c101908 */
[----:B-1----:R-:W-:-:S04]  /*6ad70*/  IMAD.WIDE R8, R10, 0x4, R4 ;  /* 0x000000040a087825 */ /* 0x002fc800078e0204 */
[----:B------:R-:W-:Y:S01]  /*6ad80*/  IMAD.WIDE R10, R226, 0x4, R2 ;  /* 0x00000004e20a7825 */ /* 0x000fe200078e0202 */
[----:B------:R-:W-:Y:S04]  /*6ad90*/  @P1 STG.E desc[UR8][R8.64], R243 ;  /* 0x000000f308001986 */ /* 0x000fe8000c101908 */
[----:B------:R1:W-:Y:S04]  /*6ada0*/  @P3 STG.E desc[UR8][R10.64], R247 ;  /* 0x000000f70a003986 */ /* 0x0003e8000c101908 */
[----:B-1----:R-:W2:Y:S01]  /*6adb0*/  LDL.LU R247, [R1+0x418] ;  /* 0x0004180001f77983 */ /* 0x002ea20000300800 */
[----:B------:R-:W-:-:S04]  /*6adc0*/  IADD3 R227, R0, 0xe, RZ ;  /* 0x0000000e00e37810 */ /* 0x000fc80007ffe0ff */
[----:B------:R-:W-:Y:S01]  /*6add0*/  ISETP.GE.AND P2, PT, R227, UR4, PT ;  /* 0x00000004e3007c0c */ /* 0x000fe2000bf46270 */
[----:B------:R-:W-:Y:S01]  /*6ade0*/  ULDC UR4, c[0x0][0x228] ;  /* 0x00008a0000047ab9 */ /* 0x000fe20000000800 */
[----:B------:R-:W-:Y:S01]  /*6adf0*/  VIADD R8, R0, 0xf ;  /* 0x0000000f00087836 */ /* 0x000fe20000000000 */
[C---:B------:R-:W-:Y:S01]  /*6ae00*/  ISETP.LT.AND P6, PT, R7.reuse, UR4, !P6 ;  /* 0x0000000407007c0c */ /* 0x040fe2000f7c1270 */
[----:B------:R-:W-:Y:S01]  /*6ae10*/  ULDC UR4, c[0x0][0x228] ;  /* 0x00008a0000047ab9 */ /* 0x000fe20000000800 */
[C---:B------:R-:W-:Y:S01]  /*6ae20*/  IADD3 R224, R226.reuse, UR28, RZ ;  /* 0x0000001ce2e07c10 */ /* 0x040fe2000fffe0ff */
[----:B------:R-:W-:Y:S01]  /*6ae30*/  IMAD.WIDE R10, R226, 0x4, R4 ;  /* 0x00000004e20a7825 */ /* 0x000fe200078e0204 */
[----:B------:R-:W-:Y:S01]  /*6ae40*/  ISETP.LT.AND P1, PT, R6, UR4, !P0 ;  /* 0x0000000406007c0c */ /* 0x000fe2000c721270 */
[----:B------:R-:W-:Y:S01]  /*6ae50*/  ULDC UR4, c[0x0][0x22c] ;  /* 0x00008b0000047ab9 */ /* 0x000fe20000000800 */
[----:B------:R-:W-:Y:S01]  /*6ae60*/  ISETP.LT.AND P0, PT, R7, UR6, !P0 ;  /* 0x0000000607007c0c */ /* 0x000fe2000c701270 */
[----:B------:R-:W-:Y:S01]  /*6ae70*/  VIADD R225, R0, 0x10 ;  /* 0x0000001000e17836 */ /* 0x000fe20000000000 */
[----:B------:R-:W-:Y:S01]  /*6ae80*/  ISETP.GE.AND P3, PT, R8, UR4, PT ;  /* 0x0000000408007c0c */ /* 0x000fe2000bf66270 */
[----:B------:R-:W-:Y:S01]  /*6ae90*/  IMAD.WIDE R8, R224, 0x4, R2 ;  /* 0x00000004e0087825 */ /* 0x000fe200078e0202 */
[----:B------:R-:W-:Y:S01]  /*6aea0*/  ULDC UR4, c[0x0][0x22c] ;  /* 0x00008b0000047ab9 */ /* 0x000fe20000000800 */
[----:B------:R-:W3:Y:S01]  /*6aeb0*/  LDL.LU R227, [R1+0x620] ;  /* 0x0006200001e37983 */ /* 0x000ee20000300800 */
[----:B------:R-:W-:-:S03]  /*6aec0*/  ULDC UR6, c[0x0][0x228] ;  /* 0x00008a0000067ab9 */ /* 0x000fc60000000800 */
[----:B------:R1:W-:Y:S01]  /*6aed0*/  @P6 STG.E desc[UR8][R10.64], R242 ;  /* 0x000000f20a006986 */ /* 0x0003e2000c101908 */
[----:B------:R-:W-:Y:S01]  /*6aee0*/  ISETP.GE.AND P6, PT, R225, UR4, PT ;  /* 0x00000004e1007c0c */ /* 0x000fe2000bfc6270 */
[----:B------:R-:W-:Y:S02]  /*6aef0*/  ULDC UR4, c[0x0][0x228] ;  /* 0x00008a0000047ab9 */ /* 0x000fe40000000800 */
[----:B------:R4:W-:Y:S01]  /*6af00*/  @P1 STG.E desc[UR8][R8.64], R241 ;  /* 0x000000f108001986 */ /* 0x0009e2000c101908 */
[----:B------:R-:W-:Y:S01]  /*6af10*/  ISETP.LT.AND P1, PT, R6, UR4, !P4 ;  /* 0x0000000406007c0c */ /* 0x000fe2000e721270 */
[----:B------:R-:W-:Y:S01]  /*6af20*/  ULDC UR4, c[0x0][0x228] ;  /* 0x00008a0000047ab9 */ /* 0x000fe20000000800 */
[C---:B------:R-:W-:Y:S01]  /*6af30*/  ISETP.LT.AND P4, PT, R7.reuse, UR6, !P4 ;  /* 0x0000000607007c0c */ /* 0x040fe2000e781270 */
[----:B------:R-:W3:Y:S01]  /*6af40*/  LDL.LU R239, [R1+0x420] ;  /* 0x0004200001ef7983 */ /* 0x000ee20000300800 */
[----:B------:R-:W-:Y:S01]  /*6af50*/  ULDC UR6, c[0x0][0x228] ;  /* 0x00008a0000067ab9 */ /* 0x000fe20000000800 */
[C-C-:B-1----:R-:W-:Y:S01]  /*6af60*/  IMAD.WIDE R10, R224.reuse, 0x4, R4.reuse ;  /* 0x00000004e00a7825 */ /* 0x142fe200078e0204 */
[----:B------:R-:W-:Y:S01]  /*6af70*/  IADD3 R224, R224, UR28, RZ ;  /* 0x0000001ce0e07c10 */ /* 0x000fe2000fffe0ff */
[----:B------:R-:W3:Y:S04]  /*6af80*/  LDL.LU R238, [R1+0x220] ;  /* 0x0002200001ee7983 */ /* 0x000ee80000300800 */
[----:B------:R1:W-:Y:S01]  /*6af90*/  @P0 STG.E desc[UR8][R10.64], R240 ;  /* 0x000000f00a000986 */ /* 0x0003e2000c101908 */
[----:B------:R-:W-:Y:S01]  /*6afa0*/  ISETP.LT.AND P0, PT, R6, UR4, !P5 ;  /* 0x0000000406007c0c */ /* 0x000fe2000ef01270 */
[----:B----4-:R-:W-:Y:S01]  /*6afb0*/  IMAD.WIDE R8, R224, 0x4, R4 ;  /* 0x00000004e0087825 */ /* 0x010fe200078e0204 */
[----:B------:R-:W-:Y:S01]  /*6afc0*/  ISETP.LT.AND P5, PT, R7, UR6, !P5 ;  /* 0x0000000607007c0c */ /* 0x000fe2000efa1270 */
[----:B------:R-:W-:Y:S01]  /*6afd0*/  ULDC UR4, c[0x0][0x22c] ;  /* 0x00008b0000047ab9 */ /* 0x000fe20000000800 */
[----:B------:R-:W4:Y:S01]  /*6afe0*/  LDL.LU R243, [R1+0x20] ;  /* 0x0000200001f37983 */ /* 0x000f220000300800 */
[C---:B------:R-:W-:Y:S01]  /*6aff0*/  VIADD R225, R0.reuse, 0x11 ;  /* 0x0000001100e17836 */ /* 0x040fe20000000000 */
[----:B------:R-:W-:Y:S01]  /*6b000*/  ULDC UR6, c[0x0][0x228] ;  /* 0x00008a0000067ab9 */ /* 0x000fe20000000800 */
[----:B------:R-:W-:Y:S01]  /*6b010*/  VIADD R226, R0, 0x12 ;  /* 0x0000001200e27836 */ /* 0x000fe20000000000 */
[----:B------:R-:W4:Y:S01]  /*6b020*/  LDL.LU R242, [R1+0x624] ;  /* 0x0006240001f27983 */ /* 0x000f220000300800 */
[C---:B-1----:R-:W-:Y:S01]  /*6b030*/  IMAD.WIDE R10, R224.reuse, 0x4, R2 ;  /* 0x00000004e00a7825 */ /* 0x042fe200078e0202 */
[----:B------:R-:W-:-:S02]  /*6b040*/  IADD3 R224, R224, UR28, RZ ;  /* 0x0000001ce0e07c10 */ /* 0x000fc4000fffe0ff */
[----:B------:R-:W4:Y:S04]  /*6b050*/  LDL.LU R241, [R1+0x424] ;  /* 0x0004240001f17983 */ /* 0x000f280000300800 */
[----:B------:R-:W4:Y:S04]  /*6b060*/  LDL.LU R240, [R1+0x224] ;  /* 0x0002240001f07983 */ /* 0x000f280000300800 */
[----:B--2---:R1:W-:Y:S01]  /*6b070*/  @P1 STG.E desc[UR8][R10.64], R247 ;  /* 0x000000f70a001986 */ /* 0x0043e2000c101908 */
[----:B------:R-:W-:Y:S01]  /*6b080*/  ISETP.GE.AND P1, PT, R225, UR4, PT ;  /* 0x00000004e1007c0c */ /* 0x000fe2000bf26270 */
[----:B------:R-:W-:-:S02]  /*6b090*/  ULDC UR4, c[0x0][0x228] ;  /* 0x00008a0000047ab9 */ /* 0x000fc40000000800 */
[----:B------:R2:W-:Y:S01]  /*6b0a0*/  @P4 STG.E desc[UR8][R8.64], R246 ;  /* 0x000000f608004986 */ /* 0x0005e2000c101908 */
[----:B------:R-:W-:Y:S01]  /*6b0b0*/  ISETP.LT.AND P4, PT, R6, UR4, !P2 ;  /* 0x0000000406007c0c */ /* 0x000fe2000d781270 */
[----:B------:R-:W-:Y:S01]  /*6b0c0*/  ULDC UR4, c[0x0][0x22c] ;  /* 0x00008b0000047ab9 */ /* 0x000fe20000000800 */
[C---:B------:R-:W-:Y:S01]  /*6b0d0*/  IADD3 R225, R224.reuse, UR28, RZ ;  /* 0x0000001ce0e17c10 */ /* 0x040fe2000fffe0ff */
[C---:B-1----:R-:W-:Y:S01]  /*6b0e0*/  IMAD.WIDE R10, R224.reuse, 0x4, R4 ;  /* 0x00000004e00a7825 */ /* 0x042fe200078e0204 */
[----:B------:R-:W4:Y:S03]  /*6b0f0*/  LDL.LU R247, [R1+0x24] ;  /* 0x0000240001f77983 */ /* 0x000f260000300800 */
[----:B--2---:R-:W-:Y:S01]  /*6b100*/  IMAD.WIDE R8, R224, 0x4, R2 ;  /* 0x00000004e0087825 */ /* 0x004fe200078e0202 */
[----:B------:R-:W2:Y:S04]  /*6b110*/  LDL.LU R246, [R1+0x628] ;  /* 0x0006280001f67983 */ /* 0x000ea80000300800 */
[----:B------:R1:W-:Y:S01]  /*6b120*/  @P0 STG.E desc[UR8][R8.64], R245 ;  /* 0x000000f508000986 */ /* 0x0003e2000c101908 */
[----:B------:R-:W-:Y:S01]  /*6b130*/  ISETP.GE.AND P0, PT, R226, UR4, PT ;  /* 0x00000004e2007c0c */ /* 0x000fe2000bf06270 */
[----:B------:R-:W-:-:S02]  /*6b140*/  ULDC UR4, c[0x0][0x228] ;  /* 0x00008a0000047ab9 */ /* 0x000fc40000000800 */
[----:B------:R3:W-:Y:S01]  /*6b150*/  @P5 STG.E desc[UR8][R10.64], R244 ;  /* 0x000000f40a005986 */ /* 0x0007e2000c101908 */
[----:B------:R-:W-:Y:S01]  /*6b160*/  ISETP.LT.AND P2, PT, R7, UR4, !P2 ;  /* 0x0000000407007c0c */ /* 0x000fe2000d741270 */
[----:B------:R-:W-:Y:S01]  /*6b170*/  ULDC UR4, c[0x0][0x22c] ;  /* 0x00008b0000047ab9 */ /* 0x000fe20000000800 */
[----:B------:R-:W-:Y:S02]  /*6b180*/  ISETP.LT.AND P5, PT, R6, UR6, !P3 ;  /* 0x0000000606007c0c */ /* 0x000fe4000dfa1270 */
[C---:B------:R-:W-:Y:S01]  /*6b190*/  IADD3 R224, R225.reuse, UR28, RZ ;  /* 0x0000001ce1e07c10 */ /* 0x040fe2000fffe0ff */
[--C-:B-1----:R-:W-:Y:S01]  /*6b1a0*/  IMAD.WIDE R8, R225, 0x4, R2.reuse ;  /* 0x00000004e1087825 */ /* 0x102fe200078e0202 */
[----:B------:R-:W2:Y:S01]  /*6b1b0*/  LDL.LU R245, [R1+0x428] ;  /* 0x0004280001f57983 */ /* 0x000ea20000300800 */
[----:B------:R-:W-:Y:S02]  /*6b1c0*/  ULDC UR6, c[0x0][0x228] ;  /* 0x00008a0000067ab9 */ /* 0x000fe40000000800 */
[----:B---3--:R-:W-:Y:S01]  /*6b1d0*/  VIADD R10, R0, 0x13 ;  /* 0x00000013000a7836 */ /* 0x008fe20000000000 */
[----:B------:R1:W-:Y:S04]  /*6b1e0*/  @P4 STG.E desc[UR8][R8.64], R251 ;  /* 0x000000fb08004986 */ /* 0x0003e8000c101908 */
[----:B------:R-:W-:Y:S01]  /*6b1f0*/  ISETP.GE.AND P4, PT, R10, UR4, PT ;  /* 0x000000040a007c0c */ /* 0x000fe2000bf86270 */
[----:B------:R-:W-:Y:S01]  /*6b200*/  IMAD.WIDE R10, R224, 0x4, R2 ;  /* 0x00000004e00a7825 */ /* 0x000fe200078e0202 */
[----:B------:R-:W-:-:S03]  /*6b210*/  ULDC UR4, c[0x0][0x228] ;  /* 0x00008a0000047ab9 */ /* 0x000fc60000000800 */
[----:B-1----:R-:W-:-:S05]  /*6b220*/  IMAD.WIDE R8, R225, 0x4, R4 ;  /* 0x00000004e1087825 */ /* 0x002fca00078e0204 */
[----:B------:R-:W-:Y:S04]  /*6b230*/  @P2 STG.E desc[UR8][R8.64], R250 ;  /* 0x000000fa08002986 */ /* 0x000fe8000c101908 */
[----:B------:R1:W-:Y:S04]  /*6b240*/  @P5 STG.E desc[UR8][R10.64], R249 ;  /* 0x000000f90a005986 */ /* 0x0003e8000c101908 */
[----:B-1----:R-:W3:Y:S01]  /*6b250*/  LDL.LU R249, [R1+0x228] ;  /* 0x0002280001f97983 */ /* 0x002ee20000300800 */
[----:B------:R-:W-:Y:S01]  /*6b260*/  VIADD R225, R0, 0x14 ;  /* 0x0000001400e17836 */ /* 0x000fe20000000000 */
[----:B------:R-:W-:Y:S01]  /*6b270*/  ISETP.LT.AND P3, PT, R7, UR4, !P3 ;  /* 0x0000000407007c0c */ /* 0x000fe2000df61270 */
[----:B------:R-:W-:Y:S01]  /*6b280*/  ULDC UR4, c[0x0][0x22c] ;  /* 0x00008b0000047ab9 */ /* 0x000fe20000000800 */
[----:B------:R-:W-:Y:S01]  /*6b290*/  IMAD.WIDE R8, R224, 0x4, R4 ;  /* 0x00000004e0087825 */ /* 0x000fe200078e0204 */
[----:B------:R-:W3:Y:S01]  /*6b2a0*/  LDL.LU R244, [R1+0x28] ;  /* 0x0000280001f47983 */ /* 0x000ee20000300800 */
[----:B------:R-:W-:Y:S01]  /*6b2b0*/  ISETP.GE.AND P2, PT, R225, UR4, PT ;  /* 0x00000004e1007c0c */ /* 0x000fe2000bf46270 */
[----:B------:R-:W-:-:S02]  /*6b2c0*/  ULDC UR4, c[0x0][0x228] ;  /* 0x00008a0000047ab9 */ /* 0x000fc40000000800 */
[----:B------:R-:W-:Y:S01]  /*6b2d0*/  ISETP.LT.AND P5, PT, R6, UR4, !P6 ;  /* 0x0000000406007c0c */ /* 0x000fe2000f7a1270 */
[----:B------:R-:W-:Y:S01]  /*6b2e0*/  ULDC UR4, c[0x0][0x228] ;  /* 0x00008a0000047ab9 */ /* 0x000fe20000000800 */
[----:B------:R-:W-:Y:S01]  /*6b2f0*/  IADD3 R225, R224, UR28, RZ ;  /* 0x0000001ce0e17c10 */ /* 0x000fe2000fffe0ff */
[----:B------:R-:W-:Y:S01]  /*6b300*/  VIADD R226, R0, 0x15 ;  /* 0x0000001500e27836 */ /* 0x000fe20000000000 */
[----:B------:R-:W-:Y:S01]  /*6b310*/  ISETP.LT.AND P6, PT, R7, UR4, !P6 ;  /* 0x0000000407007c0c */ /* 0x000fe2000f7c1270 */
[----:B------:R-:W-:Y:S01]  /*6b320*/  ULDC UR4, c[0x0][0x228] ;  /* 0x00008a0000047ab9 */ /* 0x000fe20000000800 */
[----:B------:R1:W-:Y:S01]  /*6b330*/  @P3 STG.E desc[UR8][R8.64], R248 ;  /* 0x000000f808003986 */ /* 0x0003e2000c101908 */
[C---:B------:R-:W-:Y:S01]  /*6b340*/  IMAD.WIDE R10, R225.reuse, 0x4, R2 ;  /* 0x00000004e10a7825 */ /* 0x040fe200078e0202 */
[----:B------:R-:W-:Y:S01]  /*6b350*/  ISETP.LT.AND P3, PT, R6, UR4, !P1 ;  /* 0x0000000406007c0c */ /* 0x000fe2000cf61270 */
[----:B------:R-:W-:Y:S01]  /*6b360*/  ULDC UR4, c[0x0][0x22c] ;  /* 0x00008b0000047ab9 */ /* 0x000fe20000000800 */
[C---:B------:R-:W-:Y:S01]  /*6b370*/  IADD3 R224, R225.reuse, UR28, RZ ;  /* 0x0000001ce1e07c10 */ /* 0x040fe2000fffe0ff */
[----:B------:R-:W3:Y:S04]  /*6b380*/  LDL.LU R251, [R1+0x62c] ;  /* 0x00062c0001fb7983 */ /* 0x000ee80000300800 */
[----:B------:R1:W-:Y:S01]  /*6b390*/  @P5 STG.E desc[UR8][R10.64], R227 ;  /* 0x000000e30a005986 */ /* 0x0003e2000c101908 */
[----:B------:R-:W-:Y:S01]  /*6b3a0*/  ISETP.GE.AND P5, PT, R226, UR4, PT ;  /* 0x00000004e2007c0c */ /* 0x000fe2000bfa6270 */
[----:B------:R-:W-:Y:S01]  /*6b3b0*/  ULDC UR4, c[0x0][0x228] ;  /* 0x00008a0000047ab9 */ /* 0x000fe20000000800 */
[----:B-1----:R-:W-:Y:S01]  /*6b3c0*/  IMAD.WIDE R8, R225, 0x4, R4 ;  /* 0x00000004e1087825 */ /* 0x002fe200078e0204 */
[C---:B------:R-:W-:Y:S01]  /*6b3d0*/  ISETP.LT.AND P1, PT, R7.reuse, UR4, !P1 ;  /* 0x0000000407007c0c */ /* 0x040fe2000cf21270 */
[----:B------:R-:W-:Y:S01]  /*6b3e0*/  ULDC UR4, c[0x0][0x228] ;  /* 0x00008a0000047ab9 */ /* 0x000fe20000000800 */
[----:B------:R-:W3:Y:S04]  /*6b3f0*/  LDL.LU R250, [R1+0x42c] ;  /* 0x00042c0001fa7983 */ /* 0x000ee80000300800 */
[----:B------:R1:W-:Y:S01]  /*6b400*/  @P6 STG.E desc[UR8][R8.64], R239 ;  /* 0x000000ef08006986 */ /* 0x0003e2000c101908 */
[----:B------:R-:W-:Y:S01]  /*6b410*/  ISETP.LT.AND P6, PT, R6, UR4, !P0 ;  /* 0x0000000406007c0c */ /* 0x000fe2000c7c1270 */
[C-C-:B------:R-:W-:Y:S01]  /*6b420*/  IMAD.WIDE R10, R224.reuse, 0x4, R2.reuse ;  /* 0x00000004e00a7825 */ /* 0x140fe200078e0202 */
[----:B------:R-:W-:Y:S01]  /*6b430*/  IADD3 R225, R224, UR28, RZ ;  /* 0x0000001ce0e17c10 */ /* 0x000fe2000fffe0ff */
[----:B------:R-:W-:Y:S01]  /*6b440*/  ULDC UR4, c[0x0][0x22c] ;  /* 0x00008b0000047ab9 */ /* 0x000fe20000000800 */
[----:B------:R-:W-:Y:S01]  /*6b450*/  ISETP.LT.AND P0, PT, R7, UR6, !P0 ;  /* 0x0000000607007c0c */ /* 0x000fe2000c701270 */
[----:B------:R-:W-:Y:S01]  /*6b460*/  VIADD R226, R0, 0x16 ;  /* 0x0000001600e27836 */ /* 0x000fe20000000000 */
[----:B------:R4:W-:Y:S01]  /*6b470*/  @P3 STG.E desc[UR8][R10.64], R238 ;  /* 0x000000ee0a003986 */ /* 0x0009e2000c101908 */
[----:B------:R-:W-:Y:S01]  /*6b480*/  ISETP.LT.AND P3, PT, R6, UR10, !P4 ;  /* 0x0000000a06007c0c */ /* 0x000fe2000e761270 */
[----:B------:R-:W-:Y:S01]  /*6b490*/  ULDC UR6, c[0x0][0x228] ;  /* 0x00008a0000067ab9 */ /* 0x000fe20000000800 */
[----:B------:R-:W-:Y:S01]  /*6b4a0*/  ULDC UR10, c[0x0][0x228] ;  /* 0x00008a00000a7ab9 */ /* 0x000fe20000000800 */
[----:B------:R-:W3:Y:S01]  /*6b4b0*/  LDL.LU R248, [R1+0x2c] ;  /* 0x00002c0001f87983 */ /* 0x000ee20000300800 */
[----:B-1----:R-:W-:-:S04]  /*6b4c0*/  IMAD.WIDE R8, R225, 0x4, R2 ;  /* 0x00000004e1087825 */ /* 0x002fc800078e0202 */
[----:B----4-:R-:W-:-:S04]  /*6b4d0*/  IMAD.WIDE R10, R224, 0x4, R4 ;  /* 0x00000004e00a7825 */ /* 0x010fc800078e0204 */
[----:B------:R-:W-:Y:S01]  /*6b4e0*/  VIADD R224, R225, UR28 ;  /* 0x0000001ce1e07c36 */ /* 0x000fe20008000000 */
[----:B------:R1:W-:Y:S01]  /*6b4f0*/  @P1 STG.E desc[UR8][R10.64], R243 ;  /* 0x000000f30a001986 */ /* 0x0003e2000c101908 */
[----:B------:R-:W-:Y:S01]  /*6b500*/  ISETP.GE.AND P1, PT, R226, UR4, PT ;  /* 0x00000004e2007c0c */ /* 0x000fe2000bf26270 */
[----:B------:R-:W-:Y:S01]  /*6b510*/  ULDC UR4, c[0x0][0x22c] ;  /* 0x00008b0000047ab9 */ /* 0x000fe20000000800 */
[----:B------:R-:W-:Y:S01]  /*6b520*/  IADD3 R226, R0, 0x17, RZ ;  /* 0x0000001700e27810 */ /* 0x000fe20007ffe0ff */
[----:B------:R4:W-:Y:S01]  /*6b530*/  @P6 STG.E desc[UR8][R8.64], R242 ;  /* 0x000000f208006986 */ /* 0x0009e2000c101908 */
[----:B------:R-:W-:Y:S01]  /*6b540*/  ISETP.LT.AND P4, PT, R7, UR6, !P4 ;  /* 0x0000000607007c0c */ /* 0x000fe2000e781270 */
[----:B------:R-:W-:Y:S01]  /*6b550*/  ULDC UR6, c[0x0][0x228] ;  /* 0x00008a0000067ab9 */ /* 0x000fe20000000800 */
[----:B------:R-:W-:Y:S01]  /*6b560*/  ISETP.GE.AND P6, PT, R226, UR4, PT ;  /* 0x00000004e2007c0c */ /* 0x000fe2000bfc6270 */
[----:B------:R-:W-:Y:S01]  /*6b570*/  ULDC UR4, c[0x0][0x228] ;  /* 0x00008a0000047ab9 */ /* 0x000fe20000000800 */
[----:B-1----:R-:W-:-:S04]  /*6b580*/  IMAD.WIDE R10, R224, 0x4, R2 ;  /* 0x00000004e00a7825 */ /* 0x002fc800078e0202 */
[----:B----4-:R-:W-:-:S05]  /*6b590*/  IMAD.WIDE R8, R225, 0x4, R4 ;  /* 0x00000004e1087825 */ /* 0x010fca00078e0204 */
[----:B------:R1:W-:Y:S01]  /*6b5a0*/  @P0 STG.E desc[UR8][R8.64], R241 ;  /* 0x000000f108000986 */ /* 0x0003e2000c101908 */
[C---:B------:R-:W-:Y:S01]  /*6b5b0*/  ISETP.LT.AND P0, PT, R6.reuse, UR4, !P2 ;  /* 0x0000000406007c0c */ /* 0x040fe2000d701270 */
[----:B------:R-:W-:Y:S01]  /*6b5c0*/  ULDC UR4, c[0x0][0x22c] ;  /* 0x00008b0000047ab9 */ /* 0x000fe20000000800 */
[----:B------:R-:W-:Y:S01]  /*6b5d0*/  ISETP.LT.AND P2, PT, R7, UR6, !P2 ;  /* 0x0000000607007c0c */ /* 0x000fe2000d741270 */
[----:B------:R4:W-:Y:S01]  /*6b5e0*/  @P3 STG.E desc[UR8][R10.64], R240 ;  /* 0x000000f00a003986 */ /* 0x0009e2000c101908 */
[----:B------:R-:W-:Y:S01]  /*6b5f0*/  ISETP.LT.AND P3, PT, R6, UR10, !P5 ;  /* 0x0000000a06007c0c */ /* 0x000fe2000ef61270 */
[----:B------:R-:W-:Y:S01]  /*6b600*/  ULDC UR6, c[0x0][0x228] ;  /* 0x00008a0000067ab9 */ /* 0x000fe20000000800 */
[----:B------:R-:W-:Y:S01]  /*6b610*/  IADD3 R227, R0, 0x19, RZ ;  /* 0x0000001900e37810 */ /* 0x000fe20007ffe0ff */
[----:B------:R-:W-:Y:S01]  /*6b620*/  ULDC UR10, c[0x0][0x228] ;  /* 0x00008a00000a7ab9 */ /* 0x000fe20000000800 */
[C---:B-1----:R-:W-:Y:S01]  /*6b630*/  IMAD.WIDE R8, R224.reuse, 0x4, R4 ;  /* 0x00000004e0087825 */ /* 0x042fe200078e0204 */
[----:B----4-:R-:W-:-:S03]  /*6b640*/  IADD3 R10, R224, UR28, RZ ;  /* 0x0000001ce00a7c10 */ /* 0x010fc6000fffe0ff */
[----:B------:R-:W-:Y:S02]  /*6b650*/  VIADD R11, R0, 0x18 ;  /* 0x00000018000b7836 */ /* 0x000fe40000000000 */
[C---:B------:R-:W-:Y:S02]  /*6b660*/  VIADD R226, R10.reuse, UR28 ;  /* 0x0000001c0ae27c36 */ /* 0x040fe40008000000 */
[C---:B------:R-:W-:Y:S01]  /*6b670*/  IMAD.WIDE R224, R10.reuse, 0x4, R2 ;  /* 0x000000040ae07825 */ /* 0x040fe200078e0202 */
[----:B------:R1:W-:Y:S01]  /*6b680*/  @P4 STG.E desc[UR8][R8.64], R247 ;  /* 0x000000f708004986 */ /* 0x0003e2000c101908 */
[----:B------:R-:W-:Y:S01]  /*6b690*/  ISETP.GE.AND P4, PT, R11, UR4, PT ;  /* 0x000000040b007c0c */ /* 0x000fe2000bf86270 */
[----:B------:R-:W-:Y:S02]  /*6b6a0*/  ULDC UR4, c[0x0][0x22c] ;  /* 0x00008b0000047ab9 */ /* 0x000fe40000000800 */
[----:B--2---:R2:W-:Y:S01]  /*6b6b0*/  @P0 STG.E desc[UR8][R224.64], R246 ;  /* 0x000000f6e0000986 */ /* 0x0045e2000c101908 */
[----:B-1----:R-:W-:-:S04]  /*6b6c0*/  IMAD.WIDE R8, R10, 0x4, R4 ;  /* 0x000000040a087825 */ /* 0x002fc800078e0204 */
[C---:B------:R-:W-:Y:S01]  /*6b6d0*/  IMAD.WIDE R10, R226.reuse, 0x4, R2 ;  /* 0x00000004e20a7825 */ /* 0x040fe200078e0202 */
[----:B------:R-:W-:Y:S01]  /*6b6e0*/  @P2 STG.E desc[UR8][R8.64], R245 ;  /* 0x000000f508002986 */ /* 0x000fe2000c101908 */
[C---:B--2---:R-:W-:Y:S02]  /*6b6f0*/  IADD3 R224, R226.reuse, UR28, RZ ;  /* 0x0000001ce2e07c10 */ /* 0x044fe4000fffe0ff */
[----:B------:R-:W-:Y:S01]  /*6b700*/  ISETP.GE.AND P0, PT, R227, UR4, PT ;  /* 0x00000004e3007c0c */ /* 0x000fe2000bf06270 */
[----:B------:R-:W-:Y:S01]  /*6b710*/  ULDC UR4, c[0x0][0x228] ;  /* 0x00008a0000047ab9 */ /* 0x000fe20000000800 */
[----:B---3--:R1:W-:Y:S04]  /*6b720*/  @P3 STG.E desc[UR8][R10.64], R249 ;  /* 0x000000f90a003986 */ /* 0x0083e8000c101908 */
[----:B-1----:R-:W2:Y:S01]  /*6b730*/  LDL.LU R249, [R1+0x22c] ;  /* 0x00022c0001f97983 */ /* 0x002ea20000300800 */
[----:B------:R-:W-:-:S03]  /*6b740*/  IMAD.WIDE R10, R226, 0x4, R4 ;  /* 0x00000004e20a7825 */ /* 0x000fc600078e0204 */
[----:B------:R-:W3:Y:S04]  /*6b750*/  LDL.LU R226, [R1+0x630] ;  /* 0x0006300001e27983 */ /* 0x000ee80000300800 */
[----:B------:R-:W4:Y:S04]  /*6b760*/  LDL.LU R227, [R1+0x430] ;  /* 0x0004300001e37983 */ /* 0x000f280000300800 */
[----:B------:R-:W4:Y:S04]  /*6b770*/  LDL.LU R239, [R1+0x230] ;  /* 0x0002300001ef7983 */ /* 0x000f280000300800 */
[----:B------:R-:W4:Y:S04]  /*6b780*/  LDL.LU R238, [R1+0x30] ;  /* 0x0000300001ee7983 */ /* 0x000f280000300800 */
[----:B------:R-:W4:Y:S04]  /*6b790*/  LDL.LU R243, [R1+0x634] ;  /* 0x0006340001f37983 */ /* 0x000f280000300800 */
[----:B------:R-:W4:Y:S01]  /*6b7a0*/  LDL.LU R242, [R1+0x434] ;  /* 0x0004340001f27983 */ /* 0x000f220000300800 */
[----:B------:R-:W-:Y:S01]  /*6b7b0*/  ISETP.LT.AND P5, PT, R7, UR4, !P5 ;  /* 0x0000000407007c0c */ /* 0x000fe2000efa1270 */
[----:B------:R-:W-:-:S02]  /*6b7c0*/  ULDC UR4, c[0x0][0x228] ;  /* 0x00008a0000047ab9 */ /* 0x000fc40000000800 */
[----:B------:R-:W4:Y:S01]  /*6b7d0*/  LDL.LU R241, [R1+0x234] ;  /* 0x0002340001f17983 */ /* 0x000f220000300800 */
[----:B------:R-:W-:Y:S01]  /*6b7e0*/  ISETP.LT.AND P2, PT, R6, UR4, !P1 ;  /* 0x0000000406007c0c */ /* 0x000fe2000cf41270 */
[C---:B------:R-:W-:Y:S01]  /*6b7f0*/  VIADD R8, R0.reuse, 0x1a ;  /* 0x0000001a00087836 */ /* 0x040fe20000000000 */
[----:B------:R-:W-:Y:S01]  /*6b800*/  ULDC UR4, c[0x0][0x22c] ;  /* 0x00008b0000047ab9 */ /* 0x000fe20000000800 */
[----:B------:R-:W4:Y:S01]  /*6b810*/  LDL.LU R240, [R1+0x34] ;  /* 0x0000340001f07983 */ /* 0x000f220000300800 */
[----:B------:R-:W-:Y:S01]  /*6b820*/  VIADD R225, R0, 0x1b ;  /* 0x0000001b00e17836 */ /* 0x000fe20000000000 */
[----:B------:R-:W-:Y:S01]  /*6b830*/  ISETP.LT.AND P1, PT, R7, UR6, !P1 ;  /* 0x0000000607007c0c */ /* 0x000fe2000cf21270 */
[----:B------:R-:W-:Y:S01]  /*6b840*/  ULDC UR6, c[0x0][0x228] ;  /* 0x00008a0000067ab9 */ /* 0x000fe20000000800 */
[----:B------:R-:W-:Y:S01]  /*6b850*/  ISETP.GE.AND P3, PT, R8, UR4, PT ;  /* 0x0000000408007c0c */ /* 0x000fe2000bf66270 */
[----:B------:R-:W-:Y:S01]  /*6b860*/  IMAD.WIDE R8, R224, 0x4, R2 ;  /* 0x00000004e0087825 */ /* 0x000fe200078e0202 */
[----:B------:R-:W4:Y:S01]  /*6b870*/  LDL.LU R247, [R1+0x638] ;  /* 0x0006380001f77983 */ /* 0x000f220000300800 */
[----:B------:R-:W-:-:S03]  /*6b880*/  ULDC UR4, c[0x0][0x22c] ;  /* 0x00008b0000047ab9 */ /* 0x000fc60000000800 */
[----:B------:R1:W-:Y:S01]  /*6b890*/  @P5 STG.E desc[UR8][R10.64], R244 ;  /* 0x000000f40a005986 */ /* 0x0003e2000c101908 */
[----:B------:R-:W-:Y:S01]  /*6b8a0*/  ISETP.GE.AND P5, PT, R225, UR4, PT ;  /* 0x00000004e1007c0c */ /* 0x000fe2000bfa6270 */
[----:B------:R-:W-:Y:S02]  /*6b8b0*/  ULDC UR4, c[0x0][0x228] ;  /* 0x00008a0000047ab9 */ /* 0x000fe40000000800 */
[----:B------:R1:W-:Y:S01]  /*6b8c0*/  @P2 STG.E desc[UR8][R8.64], R251 ;  /* 0x000000fb08002986 */ /* 0x0003e2000c101908 */
[----:B------:R-:W-:Y:S01]  /*6b8d0*/  ISETP.LT.AND P2, PT, R6, UR4, !P6 ;  /* 0x0000000406007c0c */ /* 0x000fe2000f741270 */
[----:B------:R-:W-:Y:S01]  /*6b8e0*/  ULDC UR4, c[0x0][0x228] ;  /* 0x00008a0000047ab9 */ /* 0x000fe20000000800 */
[----:B------:R-:W-:Y:S01]  /*6b8f0*/  ISETP.LT.AND P6, PT, R7, UR6, !P6 ;  /* 0x0000000607007c0c */ /* 0x000fe2000f7c1270 */
[----:B------:R-:W4:Y:S01]  /*6b900*/  LDL.LU R246, [R1+0x438] ;  /* 0x0004380001f67983 */ /* 0x000f220000300800 */
[----:B-1----:R-:W-:-:S03]  /*6b910*/  IMAD.WIDE R10, R224, 0x4, R4 ;  /* 0x00000004e00a7825 */ /* 0x002fc600078e0204 */
[----:B------:R-:W4:Y:S01]  /*6b920*/  LDL.LU R245, [R1+0x238] ;  /* 0x0002380001f57983 */ /* 0x000f220000300800 */
[----:B------:R-:W-:Y:S01]  /*6b930*/  IADD3 R224, R224, UR28, RZ ;  /* 0x0000001ce0e07c10 */ /* 0x000fe2000fffe0ff */
[----:B------:R-:W-:Y:S02]  /*6b940*/  ULDC UR6, c[0x0][0x228] ;  /* 0x00008a0000067ab9 */ /* 0x000fe40000000800 */
[----:B------:R1:W-:Y:S01]  /*6b950*/  @P1 STG.E desc[UR8][R10.64], R250 ;  /* 0x000000fa0a001986 */ /* 0x0003e2000c101908 */
[----:B------:R-:W-:Y:S01]  /*6b960*/  ISETP.LT.AND P1, PT, R6, UR4, !P4 ;  /* 0x0000000406007c0c */ /* 0x000fe2000e721270 */
[----:B------:R-:W-:Y:S02]  /*6b970*/  IMAD.WIDE R8, R224, 0x4, R4 ;  /* 0x00000004e0087825 */ /* 0x000fe400078e0204 */
[----:B------:R-:W4:Y:S02]  /*6b980*/  LDL.LU R244, [R1+0x38] ;  /* 0x0000380001f47983 */ /* 0x000f240000300800 */
[----:B------:R-:W-:Y:S01]  /*6b990*/  VIADD R225, R0, 0x1c ;  /* 0x0000001c00e17836 */ /* 0x000fe20000000000 */
[----:B------:R-:W-:Y:S01]  /*6b9a0*/  ISETP.LT.AND P4, PT, R7, UR6, !P4 ;  /* 0x0000000607007c0c */ /* 0x000fe2000e781270 */
[----:B------:R-:W4:Y:S01]  /*6b9b0*/  LDL.LU R251, [R1+0x63c] ;  /* 0x00063c0001fb7983 */ /* 0x000f220000300800 */
[----:B------:R-:W-:Y:S01]  /*6b9c0*/  ULDC UR4, c[0x0][0x22c] ;  /* 0x00008b0000047ab9 */ /* 0x000fe20000000800 */
[----:B------:R-:W-:Y:S01]  /*6b9d0*/  ULDC UR6, c[0x0][0x228] ;  /* 0x00008a0000067ab9 */ /* 0x000fe20000000800 */
[C---:B-1----:R-:W-:Y:S01]  /*6b9e0*/  IMAD.WIDE R10, R224.reuse, 0x4, R2 ;  /* 0x00000004e00a7825 */ /* 0x042fe200078e0202 */
[----:B------:R-:W-:Y:S01]  /*6b9f0*/  IADD3 R224, R224, UR28, RZ ;  /* 0x0000001ce0e07c10 */ /* 0x000fe2000fffe0ff */
[----:B------:R-:W4:Y:S04]  /*6ba00*/  LDL.LU R250, [R1+0x43c] ;  /* 0x00043c0001fa7983 */ /* 0x000f280000300800 */
[----:B--2---:R1:W-:Y:S01]  /*6ba10*/  @P2 STG.E desc[UR8][R10.64], R249 ;  /* 0x000000f90a002986 */ /* 0x0043e2000c101908 */
[----:B------:R-:W-:Y:S01]  /*6ba20*/  ISETP.GE.AND P2, PT, R225, UR4, PT ;  /* 0x00000004e1007c0c */ /* 0x000fe2000bf46270 */
[----:B------:R-:W-:-:S02]  /*6ba30*/  ULDC UR4, c[0x0][0x228] ;  /* 0x00008a0000047ab9 */ /* 0x000fc40000000800 */
[----:B------:R2:W-:Y:S01]  /*6ba40*/  @P6 STG.E desc[UR8][R8.64], R248 ;  /* 0x000000f808006986 */ /* 0x0005e2000c101908 */
[----:B------:R-:W-:Y:S01]  /*6ba50*/  VIADD R225, R0, 0x1d ;  /* 0x0000001d00e17836 */ /* 0x000fe20000000000 */
[----:B------:R-:W-:Y:S01]  /*6ba60*/  ISETP.LT.AND P6, PT, R6, UR4, !P0 ;  /* 0x0000000406007c0c */ /* 0x000fe2000c7c1270 */
[----:B------:R-:W-:Y:S01]  /*6ba70*/  ULDC UR4, c[0x0][0x22c] ;  /* 0x00008b0000047ab9 */ /* 0x000fe20000000800 */
[----:B-1----:R-:W4:Y:S01]  /*6ba80*/  LDL.LU R249, [R1+0x23c] ;  /* 0x00023c0001f97983 */ /* 0x002f220000300800 */
[----:B--2---:R-:W-:-:S03]  /*6ba90*/  IMAD.WIDE R8, R224, 0x4, R2 ;  /* 0x00000004e0087825 */ /* 0x004fc600078e0202 */
[----:B------:R-:W2:Y:S01]  /*6baa0*/  LDL.LU R248, [R1+0x3c] ;  /* 0x00003c0001f87983 */ /* 0x000ea20000300800 */
[----:B------:R-:W-:-:S03]  /*6bab0*/  IMAD.WIDE R10, R224, 0x4, R4 ;  /* 0x00000004e00a7825 */ /* 0x000fc600078e0204 */
[----:B---3--:R1:W-:Y:S01]  /*6bac0*/  @P1 STG.E desc[UR8][R8.64], R226 ;  /* 0x000000e208001986 */ /* 0x0083e2000c101908 */
[----:B------:R-:W-:Y:S01]  /*6bad0*/  ISETP.GE.AND P1, PT, R225, UR4, PT ;  /* 0x00000004e1007c0c */ /* 0x000fe2000bf26270 */
[----:B------:R-:W-:Y:S02]  /*6bae0*/  ULDC UR4, c[0x0][0x228] ;  /* 0x00008a0000047ab9 */ /* 0x000fe40000000800 */
[----:B----4-:R3:W-:Y:S01]  /*6baf0*/  @P4 STG.E desc[UR8][R10.64], R227 ;  /* 0x000000e30a004986 */ /* 0x0107e2000c101908 */
[----:B------:R-:W-:Y:S01]  /*6bb00*/  ISETP.LT.AND P0, PT, R7, UR4, !P0 ;  /* 0x0000000407007c0c */ /* 0x000fe2000c701270 */
[----:B------:R-:W-:Y:S01]  /*6bb10*/  ULDC UR4, c[0x0][0x22c] ;  /* 0x00008b0000047ab9 */ /* 0x000fe20000000800 */
[----:B------:R-:W-:Y:S02]  /*6bb20*/  ISETP.LT.AND P4, PT, R6, UR6, !P3 ;  /* 0x0000000606007c0c */ /* 0x000fe4000df81270 */
[----:B-1----:R-:W-:Y:S01]  /*6bb30*/  IADD3 R8, R224, UR28, RZ ;  /* 0x0000001ce0087c10 */ /* 0x002fe2000fffe0ff */
[----:B------:R-:W-:Y:S01]  /*6bb40*/  VIADD R9, R0, 0x1e ;  /* 0x0000001e00097836 */ /* 0x000fe20000000000 */
[----:B------:R-:W-:-:S03]  /*6bb50*/  ULDC UR6, c[0x0][0x228] ;  /* 0x00008a0000067ab9 */ /* 0x000fc60000000800 */
[C---:B---3--:R-:W-:Y:S01]  /*6bb60*/  IMAD.WIDE R10, R8.reuse, 0x4, R2 ;  /* 0x00000004080a7825 */ /* 0x048fe200078e0202 */
[----:B------:R-:W-:-:S04]  /*6bb70*/  IADD3 R224, R8, UR28, RZ ;  /* 0x0000001c08e07c10 */ /* 0x000fc8000fffe0ff */
[----:B------:R1:W-:Y:S01]  /*6bb80*/  @P6 STG.E desc[UR8][R10.64], R239 ;  /* 0x000000ef0a006986 */ /* 0x0003e2000c101908 */
[----:B------:R-:W-:Y:S01]  /*6bb90*/  ISETP.GE.AND P6, PT, R9, UR4, PT ;  /* 0x0000000409007c0c */ /* 0x000fe2000bfc6270 */
[----:B------:R-:W-:Y:S01]  /*6bba0*/  IMAD.WIDE R8, R8, 0x4, R4 ;  /* 0x0000000408087825 */ /* 0x000fe200078e0204 */
[----:B------:R-:W-:-:S04]  /*6bbb0*/  ULDC UR4, c[0x0][0x228] ;  /* 0x00008a0000047ab9 */ /* 0x000fc80000000800 */
[----:B------:R-:W-:Y:S01]  /*6bbc0*/  @P0 STG.E desc[UR8][R8.64], R238 ;  /* 0x000000ee08000986 */ /* 0x000fe2000c101908 */
[----:B-1----:R-:W-:-:S05]  /*6bbd0*/  IMAD.WIDE R10, R224, 0x4, R2 ;  /* 0x00000004e00a7825 */ /* 0x002fca00078e0202 */
[----:B------:R1:W-:Y:S04]  /*6bbe0*/  @P4 STG.E desc[UR8][R10.64], R243 ;  /* 0x000000f30a004986 */ /* 0x0003e8000c101908 */
[----:B-1----:R-:W3:Y:S01]  /*6bbf0*/  LDL.LU R243, [R1+0x640] ;  /* 0x0006400001f37983 */ /* 0x002ee20000300800 */
[----:B------:R-:W-:Y:S01]  /*6bc00*/  VIADD R225, R0, 0x1f ;  /* 0x0000001f00e17836 */ /* 0x000fe20000000000 */
[----:B------:R-:W-:Y:S01]  /*6bc10*/  ISETP.LT.AND P3, PT, R7, UR4, !P3 ;  /* 0x0000000407007c0c */ /* 0x000fe2000df61270 */
[----:B------:R-:W-:-:S03]  /*6bc20*/  ULDC UR4, c[0x0][0x22c] ;  /* 0x00008b0000047ab9 */ /* 0x000fc60000000800 */
[----:B------:R-:W-:Y:S01]  /*6bc30*/  ISETP.GE.AND P0, PT, R225, UR4, PT ;  /* 0x00000004e1007c0c */ /* 0x000fe2000bf06270 */
[----:B------:R-:W-:Y:S02]  /*6bc40*/  ULDC UR4, c[0x0][0x228] ;  /* 0x00008a0000047ab9 */ /* 0x000fe40000000800 */
[----:B------:R-:W-:Y:S01]  /*6bc50*/  ISETP.LT.AND P4, PT, R6, UR4, !P5 ;  /* 0x0000000406007c0c */ /* 0x000fe2000ef81270 */
[----:B------:R-:W-:Y:S01]  /*6bc60*/  ULDC UR4, c[0x0][0x228] ;  /* 0x00008a0000047ab9 */ /* 0x000fe20000000800 */
[C---:B------:R-:W-:Y:S01]  /*6bc70*/  IADD3 R225, R224.reuse, UR28, RZ ;  /* 0x0000001ce0e17c10 */ /* 0x040fe2000fffe0ff */
[----:B------:R-:W-:Y:S01]  /*6bc80*/  IMAD.WIDE R8, R224, 0x4, R4 ;  /* 0x00000004e0087825 */ /* 0x000fe200078e0204 */
[----:B------:R-:W-:Y:S01]  /*6bc90*/  ISETP.LT.AND P5, PT, R7, UR4, !P5 ;  /* 0x0000000407007c0c */ /* 0x000fe2000efa1270 */
[----:B------:R-:W-:Y:S02]  /*6bca0*/  ULDC UR4, c[0x0][0x228] ;  /* 0x00008a0000047ab9 */ /* 0x000fe40000000800 */
[----:B------:R-:W-:Y:S01]  /*6bcb0*/  IMAD.WIDE R10, R225, 0x4, R2 ;  /* 0x00000004e10a7825 */ /* 0x000fe200078e0202 */
[----:B------:R1:W-:Y:S01]  /*6bcc0*/  @P3 STG.E desc[UR8][R8.64], R242 ;  /* 0x000000f208003986 */ /* 0x0003e2000c101908 */
[----:B------:R-:W-:Y:S01]  /*6bcd0*/  ISETP.LT.AND P3, PT, R6, UR4, !P2 ;  /* 0x0000000406007c0c */ /* 0x000fe2000d761270 */
[----:B------:R-:W-:Y:S01]  /*6bce0*/  ULDC UR4, c[0x0][0x22c] ;  /* 0x00008b0000047ab9 */ /* 0x000fe20000000800 */
[----:B------:R-:W-:-:S02]  /*6bcf0*/  VIADD R226, R0, 0x20 ;  /* 0x0000002000e27836 */ /* 0x000fc40000000000 */
[----:B------:R4:W-:Y:S01]  /*6bd00*/  @P4 STG.E desc[UR8][R10.64], R241 ;  /* 0x000000f10a004986 */ /* 0x0009e2000c101908 */
[C---:B------:R-:W-:Y:S02]  /*6bd10*/  IADD3 R224, R225.reuse, UR28, RZ ;  /* 0x0000001ce1e07c10 */ /* 0x040fe4000fffe0ff */
[----:B------:R-:W-:Y:S01]  /*6bd20*/  ISETP.GE.AND P4, PT, R226, UR4, PT ;  /* 0x00000004e2007c0c */ /* 0x000fe2000bf86270 */
[----:B------:R-:W-:Y:S01]  /*6bd30*/  ULDC UR4, c[0x0][0x228] ;  /* 0x00008a0000047ab9 */ /* 0x000fe20000000800 */
[----:B-1----:R-:W-:Y:S01]  /*6bd40*/  IMAD.WIDE R8, R225, 0x4, R4 ;  /* 0x00000004e1087825 */ /* 0x002fe200078e0204 */
[----:B------:R-:W-:Y:S01]  /*6bd50*/  ISETP.LT.AND P2, PT, R7, UR4, !P2 ;  /* 0x0000000407007c0c */ /* 0x000fe2000d741270 */
[----:B------:R-:W-:-:S03]  /*6bd60*/  ULDC UR4, c[0x0][0x228] ;  /* 0x00008a0000047ab9 */ /* 0x000fc60000000800 */
[----:B------:R1:W-:Y:S01]  /*6bd70*/  @P5 STG.E desc[UR8][R8.64], R240 ;  /* 0x000000f008005986 */ /* 0x0003e2000c101908 */
[--C-:B----4-:R-:W-:Y:S01]  /*6bd80*/  IMAD.WIDE R10, R224, 0x4, R2.reuse ;  /* 0x00000004e00a7825 */ /* 0x110fe200078e0202 */
[----:B------:R-:W-:Y:S01]  /*6bd90*/  ISETP.LT.AND P5, PT, R6, UR4, !P1 ;  /* 0x0000000406007c0c */ /* 0x000fe2000cfa1270 */
[----:B------:R-:W-:Y:S01]  /*6bda0*/  ULDC UR4, c[0x0][0x22c] ;  /* 0x00008b0000047ab9 */ /* 0x000fe20000000800 */
[----:B------:R-:W-:Y:S02]  /*6bdb0*/  IADD3 R225, R224, UR28, RZ ;  /* 0x0000001ce0e17c10 */ /* 0x000fe4000fffe0ff */
[----:B------:R4:W-:Y:S01]  /*6bdc0*/  @P3 STG.E desc[UR8][R10.64], R247 ;  /* 0x000000f70a003986 */ /* 0x0009e2000c101908 */
[----:B------:R-:W-:Y:S01]  /*6bdd0*/  ISETP.LT.AND P1, PT, R7, UR6, !P1 ;  /* 0x0000000607007c0c */ /* 0x000fe2000cf21270 */
[----:B------:R-:W-:Y:S01]  /*6bde0*/  VIADD R226, R0, 0x21 ;  /* 0x0000002100e27836 */ /* 0x000fe20000000000 */
[----:B------:R-:W-:Y:S01]  /*6bdf0*/  ISETP.LT.AND P3, PT, R6, UR10, !P6 ;  /* 0x0000000a06007c0c */ /* 0x000fe2000f761270 */
[----:B------:R-:W-:Y:S01]  /*6be00*/  ULDC UR6, c[0x0][0x228] ;  /* 0x00008a0000067ab9 */ /* 0x000fe20000000800 */
[----:B------:R-:W-:Y:S01]  /*6be10*/  IADD3 R227, R0, 0x24, RZ ;  /* 0x0000002400e37810 */ /* 0x000fe20007ffe0ff */
[----:B-1----:R-:W-:-:S04]  /*6be20*/  IMAD.WIDE R8, R225, 0x4, R2 ;  /* 0x00000004e1087825 */ /* 0x002fc800078e0202 */
[----:B----4-:R-:W-:Y:S01]  /*6be30*/  IMAD.WIDE R10, R224, 0x4, R4 ;  /* 0x00000004e00a7825 */ /* 0x010fe200078e0204 */
[----:B------:R-:W-:-:S04]  /*6be40*/  ULDC UR10, c[0x0][0x228] ;  /* 0x00008a00000a7ab9 */ /* 0x000fc80000000800 */
[----:B------:R1:W-:Y:S01]  /*6be50*/  @P2 STG.E desc[UR8][R10.64], R246 ;  /* 0x000000f60a002986 */ /* 0x0003e2000c101908 */
[----:B------:R-:W-:Y:S01]  /*6be60*/  ISETP.GE.AND P2, PT, R226, UR4, PT ;  /* 0x00000004e2007c0c */ /* 0x000fe2000bf46270 */
[----:B------:R-:W-:Y:S01]  /*6be70*/  VIADD R224, R225, UR28 ;  /* 0x0000001ce1e07c36 */ /* 0x000fe20008000000 */
[----:B------:R-:W-:Y:S01]  /*6be80*/  IADD3 R226, R0, 0x22, RZ ;  /* 0x0000002200e27810 */ /* 0x000fe20007ffe0ff */
[----:B------:R4:W-:Y:S01]  /*6be90*/  @P5 STG.E desc[UR8][R8.64], R245 ;  /* 0x000000f508005986 */ /* 0x0009e2000c101908 */
[----:B------:R-:W-:Y:S01]  /*6bea0*/  ULDC UR4, c[0x0][0x22c] ;  /* 0x00008b0000047ab9 */ /* 0x000fe20000000800 */
[----:B------:R-:W-:Y:S01]  /*6beb0*/  ISETP.LT.AND P6, PT, R7, UR6, !P6 ;  /* 0x0000000607007c0c */ /* 0x000fe2000f7c1270 */
[----:B------:R-:W-:Y:S01]  /*6bec0*/  ULDC UR6, c[0x0][0x228] ;  /* 0x00008a0000067ab9 */ /* 0x000fe20000000800 */
[----:B------:R-:W-:Y:S01]  /*6bed0*/  ISETP.GE.AND P5, PT, R226, UR4, PT ;  /* 0x00000004e2007c0c */ /* 0x000fe2000bfa6270 */
[----:B------:R-:W-:Y:S01]  /*6bee0*/  ULDC UR4, c[0x0][0x228] ;  /* 0x00008a0000047ab9 */ /* 0x000fe20000000800 */
[----:B-1----:R-:W-:-:S04]  /*6bef0*/  IMAD.WIDE R10, R224, 0x4, R2 ;  /* 0x00000004e00a7825 */ /* 0x002fc800078e0202 */
[----:B----4-:R-:W-:-:S05]  /*6bf00*/  IMAD.WIDE R8, R225, 0x4, R4 ;  /* 0x00000004e1087825 */ /* 0x010fca00078e0204 */
[----:B------:R1:W-:Y:S01]  /*6bf10*/  @P1 STG.E desc[UR8][R8.64], R244 ;  /* 0x000000f408001986 */ /* 0x0003e2000c101908 */
[----:B------:R-:W-:Y:S01]  /*6bf20*/  ISETP.LT.AND P1, PT, R6, UR4, !P0 ;  /* 0x0000000406007c0c */ /* 0x000fe2000c721270 */
[----:B------:R-:W-:Y:S02]  /*6bf30*/  ULDC UR4, c[0x0][0x22c] ;  /* 0x00008b0000047ab9 */ /* 0x000fe40000000800 */
[----:B------:R4:W-:Y:S01]  /*6bf40*/  @P3 STG.E desc[UR8][R10.64], R251 ;  /* 0x000000fb0a003986 */ /* 0x0009e2000c101908 */
[C---:B-1----:R-:W-:Y:S01]  /*6bf50*/  IMAD.WIDE R8, R224.reuse, 0x4, R4 ;  /* 0x00000004e0087825 */ /* 0x042fe200078e0204 */
[----:B----4-:R-:W-:-:S03]  /*6bf60*/  IADD3 R10, R224, UR28, RZ ;  /* 0x0000001ce00a7c10 */ /* 0x010fc6000fffe0ff */
[----:B------:R-:W-:Y:S01]  /*6bf70*/  VIADD R11, R0, 0x23 ;  /* 0x00000023000b7836 */ /* 0x000fe20000000000 */
[----:B------:R1:W-:Y:S01]  /*6bf80*/  @P6 STG.E desc[UR8][R8.64], R250 ;  /* 0x000000fa08006986 */ /* 0x0003e2000c101908 */
[----:B------:R-:W-:-:S03]  /*6bf90*/  IMAD.WIDE R224, R10, 0x4, R2 ;  /* 0x000000040ae07825 */ /* 0x000fc600078e0202 */
[----:B------:R-:W-:Y:S01]  /*6bfa0*/  ISETP.GE.AND P6, PT, R11, UR4, PT ;  /* 0x000000040b007c0c */ /* 0x000fe2000bfc6270 */
[----:B------:R-:W-:Y:S01]  /*6bfb0*/  ULDC UR4, c[0x0][0x22c] ;  /* 0x00008b0000047ab9 */ /* 0x000fe20000000800 */
[----:B------:R-:W-:Y:S02]  /*6bfc0*/  ISETP.LT.AND P0, PT, R7, UR6, !P0 ;  /* 0x0000000607007c0c */ /* 0x000fe4000c701270 */
[----:B------:R-:W-:Y:S01]  /*6bfd0*/  ISETP.LT.AND P3, PT, R6, UR10, !P4 ;  /* 0x0000000a06007c0c */ /* 0x000fe2000e761270 */
[C---:B------:R-:W-:Y:S01]  /*6bfe0*/  VIADD R226, R10.reuse, UR28 ;  /* 0x0000001c0ae27c36 */ /* 0x040fe20008000000 */
[----:B------:R-:W-:Y:S01]  /*6bff0*/  ULDC UR6, c[0x0][0x228] ;  /* 0x00008a0000067ab9 */ /* 0x000fe20000000800 */
[----:B------:R-:W-:Y:S01]  /*6c000*/  ULDC UR10, c[0x0][0x228] ;  /* 0x00008a00000a7ab9 */ /* 0x000fe20000000800 */
[----:B-1----:R-:W-:-:S04]  /*6c010*/  IMAD.WIDE R8, R10, 0x4, R4 ;  /* 0x000000040a087825 */ /* 0x002fc800078e0204 */
[----:B------:R-:W-:Y:S01]  /*6c020*/  IMAD.WIDE R10, R226, 0x4, R2 ;  /* 0x00000004e20a7825 */ /* 0x000fe200078e0202 */
[----:B------:R1:W-:Y:S01]  /*6c030*/  @P1 STG.E desc[UR8][R224.64], R249 ;  /* 0x000000f9e0001986 */ /* 0x0003e2000c101908 */
[----:B------:R-:W-:Y:S01]  /*6c040*/  ISETP.GE.AND P1, PT, R227, UR4, PT ;  /* 0x00000004e3007c0c */ /* 0x000fe2000bf26270 */
[----:B------:R-:W-:Y:S02]  /*6c050*/  ULDC UR4, c[0x0][0x228] ;  /* 0x00008a0000047ab9 */ /* 0x000fe40000000800 */
        /* <DEDUP_REMOVED lines=12> */
[----:B--2---:R2:W-:Y:S04]  /*6c120*/  @P0 STG.E desc[UR8][R8.64], R248 ;  /* 0x000000f808000986 */ /* 0x0045e8000c101908 */
[----:B-1----:R-:W4:Y:S04]  /*6c130*/  LDL.LU R249, [R1+0x4c] ;  /* 0x00004c0001f97983 */ /* 0x002f280000300800 */
[----:B---3--:R1:W-:Y:S04]  /*6c140*/  @P3 STG.E desc[UR8][R10.64], R243 ;  /* 0x000000f30a003986 */ /* 0x0083e8000c101908 */
[----:B--2---:R-:W2:Y:S04]  /*6c150*/  LDL.LU R248, [R1+0x24c] ;  /* 0x00024c0001f87983 */ /* 0x004ea80000300800 */
[----:B-1----:R-:W3:Y:S01]  /*6c160*/  LDL.LU R243, [R1+0x644] ;  /* 0x0006440001f37983 */ /* 0x002ee20000300800 */
[----:B------:R-:W-:Y:S01]  /*6c170*/  ISETP.LT.AND P4, PT, R7, UR4, !P4 ;  /* 0x0000000407007c0c */ /* 0x000fe2000e781270 */
[----:B------:R-:W-:-:S02]  /*6c180*/  ULDC UR4, c[0x0][0x228] ;  /* 0x00008a0000047ab9 */ /* 0x000fc40000000800 */
[----:B------:R-:W-:Y:S01]  /*6c190*/  ISETP.LT.AND P0, PT, R6, UR4, !P2 ;  /* 0x0000000406007c0c */ /* 0x000fe2000d701270 */
[----:B------:R-:W-:Y:S01]  /*6c1a0*/  VIADD R8, R0, 0x25 ;  /* 0x0000002500087836 */ /* 0x000fe20000000000 */
[C---:B------:R-:W-:Y:S01]  /*6c1b0*/  IADD3 R224, R226.reuse, UR28, RZ ;  /* 0x0000001ce2e07c10 */ /* 0x040fe2000fffe0ff */
[----:B------:R-:W-:Y:S01]  /*6c1c0*/  ULDC UR4, c[0x0][0x22c] ;  /* 0x00008b0000047ab9 */ /* 0x000fe20000000800 */
[----:B------:R-:W-:Y:S01]  /*6c1d0*/  IMAD.WIDE R10, R226, 0x4, R4 ;  /* 0x00000004e20a7825 */ /* 0x000fe200078e0204 */
[----:B------:R-:W-:Y:S01]  /*6c1e0*/  ISETP.LT.AND P2, PT, R7, UR6, !P2 ;  /* 0x0000000607007c0c */ /* 0x000fe2000d741270 */
[----:B------:R-:W-:Y:S01]  /*6c1f0*/  ULDC UR6, c[0x0][0x228] ;  /* 0x00008a0000067ab9 */ /* 0x000fe20000000800 */
[----:B------:R-:W-:Y:S01]  /*6c200*/  ISETP.GE.AND P3, PT, R8, UR4, PT ;  /* 0x0000000408007c0c */ /* 0x000fe2000bf66270 */
[----:B------:R-:W-:Y:S01]  /*6c210*/  VIADD R225, R0, 0x26 ;  /* 0x0000002600e17836 */ /* 0x000fe20000000000 */
[----:B------:R-:W-:Y:S01]  /*6c220*/  ULDC UR4, c[0x0][0x22c] ;  /* 0x00008b0000047ab9 */ /* 0x000fe20000000800 */
[----:B------:R-:W-:-:S04]  /*6c230*/  IMAD.WIDE R8, R224, 0x4, R2 ;  /* 0x00000004e0087825 */ /* 0x000fc800078e0202 */
[----:B------:R-:W-:Y:S01]  /*6c240*/  VIADD R226, R0, 0x28 ;  /* 0x0000002800e27836 */ /* 0x000fe20000000000 */
[----:B----4-:R1:W-:Y:S01]  /*6c250*/  @P4 STG.E desc[UR8][R10.64], R227 ;  /* 0x000000e30a004986 */ /* 0x0103e2000c101908 */
[----:B------:R-:W-:Y:S01]  /*6c260*/  ISETP.GE.AND P4, PT, R225, UR4, PT ;  /* 0x00000004e1007c0c */ /* 0x000fe2000bf86270 */
[----:B------:R-:W-:Y:S02]  /*6c270*/  ULDC UR4, c[0x0][0x228] ;  /* 0x00008a0000047ab9 */ /* 0x000fe40000000800 */
[----:B------:R4:W-:Y:S01]  /*6c280*/  @P0 STG.E desc[UR8][R8.64], R239 ;  /* 0x000000ef08000986 */ /* 0x0009e2000c101908 */
[----:B------:R-:W-:Y:S01]  /*6c290*/  ISETP.LT.AND P0, PT, R6, UR4, !P5 ;  /* 0x0000000406007c0c */ /* 0x000fe2000ef01270 */
[----:B------:R-:W-:Y:S01]  /*6c2a0*/  ULDC UR4, c[0x0][0x228] ;  /* 0x00008a0000047ab9 */ /* 0x000fe20000000800 */
[C---:B------:R-:W-:Y:S01]  /*6c2b0*/  ISETP.LT.AND P5, PT, R7.reuse, UR6, !P5 ;  /* 0x0000000607007c0c */ /* 0x040fe2000efa1270 */
[----:B------:R-:W-:Y:S01]  /*6c2c0*/  ULDC UR6, c[0x0][0x228] ;  /* 0x00008a0000067ab9 */ /* 0x000fe20000000800 */
[C-C-:B-1----:R-:W-:Y:S01]  /*6c2d0*/  IMAD.WIDE R10, R224.reuse, 0x4, R4.reuse ;  /* 0x00000004e00a7825 */ /* 0x142fe200078e0204 */
[----:B------:R-:W-:Y:S01]  /*6c2e0*/  IADD3 R224, R224, UR28, RZ ;  /* 0x0000001ce0e07c10 */ /* 0x000fe2000fffe0ff */
[----:B------:R-:W2:Y:S04]  /*6c2f0*/  LDL.LU R227, [R1+0x650] ;  /* 0x0006500001e37983 */ /* 0x000ea80000300800 */
[----:B------:R1:W-:Y:S01]  /*6c300*/  @P2 STG.E desc[UR8][R10.64], R238 ;  /* 0x000000ee0a002986 */ /* 0x0003e2000c101908 */
[----:B------:R-:W-:Y:S01]  /*6c310*/  ISETP.LT.AND P2, PT, R6, UR4, !P6 ;  /* 0x0000000406007c0c */ /* 0x000fe2000f741270 */
[----:B----4-:R-:W-:Y:S01]  /*6c320*/  IMAD.WIDE R8, R224, 0x4, R4 ;  /* 0x00000004e0087825 */ /* 0x010fe200078e0204 */
[----:B------:R-:W-:Y:S01]  /*6c330*/  ISETP.LT.AND P6, PT, R7, UR6, !P6 ;  /* 0x0000000607007c0c */ /* 0x000fe2000f7c1270 */
[----:B------:R-:W-:Y:S01]  /*6c340*/  ULDC UR4, c[0x0][0x22c] ;  /* 0x00008b0000047ab9 */ /* 0x000fe20000000800 */
[----:B------:R-:W-:Y:S01]  /*6c350*/  ULDC UR6, c[0x0][0x228] ;  /* 0x00008a0000067ab9 */ /* 0x000fe20000000800 */
[----:B------:R-:W-:Y:S01]  /*6c360*/  VIADD R225, R0, 0x27 ;  /* 0x0000002700e17836 */ /* 0x000fe20000000000 */
[----:B------:R-:W4:Y:S01]  /*6c370*/  LDL.LU R239, [R1+0x450] ;  /* 0x0004500001ef7983 */ /* 0x000f220000300800 */
[C---:B-1----:R-:W-:Y:S01]  /*6c380*/  IMAD.WIDE R10, R224.reuse, 0x4, R2 ;  /* 0x00000004e00a7825 */ /* 0x042fe200078e0202 */
[----:B------:R-:W-:-:S02]  /*6c390*/  IADD3 R224, R224, UR28, RZ ;  /* 0x0000001ce0e07c10 */ /* 0x000fc4000fffe0ff */
[----:B------:R-:W4:Y:S04]  /*6c3a0*/  LDL.LU R238, [R1+0x50] ;  /* 0x0000500001ee7983 */ /* 0x000f280000300800 */
[----:B---3--:R1:W-:Y:S01]  /*6c3b0*/  @P0 STG.E desc[UR8][R10.64], R243 ;  /* 0x000000f30a000986 */ /* 0x0083e2000c101908 */
[----:B------:R-:W-:Y:S01]  /*6c3c0*/  ISETP.GE.AND P0, PT, R225, UR4, PT ;  /* 0x00000004e1007c0c */ /* 0x000fe2000bf06270 */
[----:B------:R-:W-:Y:S02]  /*6c3d0*/  ULDC UR4, c[0x0][0x228] ;  /* 0x00008a0000047ab9 */ /* 0x000fe40000000800 */
[----:B------:R3:W-:Y:S01]  /*6c3e0*/  @P5 STG.E desc[UR8][R8.64], R242 ;  /* 0x000000f208005986 */ /* 0x0007e2000c101908 */
[----:B------:R-:W-:Y:S01]  /*6c3f0*/  ISETP.LT.AND P5, PT, R6, UR4, !P1 ;  /* 0x0000000406007c0c */ /* 0x000fe2000cfa1270 */
[----:B------:R-:W-:Y:S01]  /*6c400*/  ULDC UR4, c[0x0][0x22c] ;  /* 0x00008b0000047ab9 */ /* 0x000fe20000000800 */
[C---:B------:R-:W-:Y:S01]  /*6c410*/  IADD3 R225, R224.reuse, UR28, RZ ;  /* 0x0000001ce0e17c10 */ /* 0x040fe2000fffe0ff */
[C---:B-1----:R-:W-:Y:S01]  /*6c420*/  IMAD.WIDE R10, R224.reuse, 0x4, R4 ;  /* 0x00000004e00a7825 */ /* 0x042fe200078e0204 */
[----:B------:R-:W4:Y:S03]  /*6c430*/  LDL.LU R243, [R1+0x250] ;  /* 0x0002500001f37983 */ /* 0x000f260000300800 */
[----:B---3--:R-:W-:Y:S01]  /*6c440*/  IMAD.WIDE R8, R224, 0x4, R2 ;  /* 0x00000004e0087825 */ /* 0x008fe200078e0202 */
[----:B------:R-:W3:Y:S04]  /*6c450*/  LDL.LU R242, [R1+0x654] ;  /* 0x0006540001f27983 */ /* 0x000ee80000300800 */
        /* <DEDUP_REMOVED lines=9> */
[----:B------:R-:W3:Y:S01]  /*6c4f0*/  LDL.LU R241, [R1+0x454] ;  /* 0x0004540001f17983 */ /* 0x000ee20000300800 */
[----:B------:R-:W-:Y:S02]  /*6c500*/  ULDC UR6, c[0x0][0x228] ;  /* 0x00008a0000067ab9 */ /* 0x000fe40000000800 */
[----:B------:R-:W-:Y:S01]  /*6c510*/  VIADD R10, R0, 0x29 ;  /* 0x00000029000a7836 */ /* 0x000fe20000000000 */
        /* <DEDUP_REMOVED lines=36> */
[C---:B------:R-:W-:Y:S01]  /*6c760*/  IMAD.WIDE R10, R224.reuse, 0x4, R2 ;  /* 0x00000004e00a7825 */ /* 0x040fe200078e0202 */
[----:B------:R-:W-:Y:S01]  /*6c770*/  IADD3 R225, R224, UR28, RZ ;  /* 0x0000001ce0e17c10 */ /* 0x000fe2000fffe0ff */
[----:B------:R-:W-:Y:S01]  /*6c780*/  ULDC UR4, c[0x0][0x22c] ;  /* 0x00008b0000047ab9 */ /* 0x000fe20000000800 */
[C---:B------:R-:W-:Y:S01]  /*6c790*/  ISETP.LT.AND P2, PT, R7.reuse, UR6, !P2 ;  /* 0x0000000607007c0c */ /* 0x040fe2000d741270 */
[----:B------:R-:W-:Y:S01]  /*6c7a0*/  VIADD R226, R0, 0x2c ;  /* 0x0000002c00e27836 */ /* 0x000fe20000000000 */
[----:B------:R2:W-:Y:S01]  /*6c7b0*/  @P3 STG.E desc[UR8][R10.64], R249 ;  /* 0x000000f90a003986 */ /* 0x0005e2000c101908 */
[----:B------:R-:W-:Y:S01]  /*6c7c0*/  ISETP.LT.AND P3, PT, R6, UR10, !P5 ;  /* 0x0000000a06007c0c */ /* 0x000fe2000ef61270 */
[----:B------:R-:W-:Y:S01]  /*6c7d0*/  ULDC UR6, c[0x0][0x228] ;  /* 0x00008a0000067ab9 */ /* 0x000fe20000000800 */
[----:B------:R-:W-:Y:S01]  /*6c7e0*/  ULDC UR10, c[0x0][0x228] ;  /* 0x00008a00000a7ab9 */ /* 0x000fe20000000800 */
[----:B------:R-:W3:Y:S01]  /*6c7f0*/  LDL.LU R244, [R1+0x258] ;  /* 0x0002580001f47983 */ /* 0x000ee20000300800 */
[----:B-1----:R-:W-:Y:S01]  /*6c800*/  IMAD.WIDE R8, R224, 0x4, R4 ;  /* 0x00000004e0087825 */ /* 0x002fe200078e0204 */
[----:B------:R-:W-:Y:S01]  /*6c810*/  ISETP.LT.AND P5, PT, R7, UR6, !P5 ;  /* 0x0000000607007c0c */ /* 0x000fe2000efa1270 */
[----:B------:R-:W-:Y:S01]  /*6c820*/  ULDC UR6, c[0x0][0x228] ;  /* 0x00008a0000067ab9 */ /* 0x000fe20000000800 */
[----:B------:R-:W3:Y:S01]  /*6c830*/  LDL.LU R251, [R1+0x65c] ;  /* 0x00065c0001fb7983 */ /* 0x000ee20000300800 */
[----:B------:R-:W-:-:S02]  /*6c840*/  VIADD R224, R225, UR28 ;  /* 0x0000001ce1e07c36 */ /* 0x000fc40008000000 */
[C---:B--2---:R-:W-:Y:S01]  /*6c850*/  IMAD.WIDE R10, R225.reuse, 0x4, R2 ;  /* 0x00000004e10a7825 */ /* 0x044fe200078e0202 */
[----:B------:R1:W-:Y:S01]  /*6c860*/  @P0 STG.E desc[UR8][R8.64], R248 ;  /* 0x000000f808000986 */ /* 0x0003e2000c101908 */
[----:B------:R-:W-:Y:S01]  /*6c870*/  ISETP.GE.AND P0, PT, R226, UR4, PT ;  /* 0x00000004e2007c0c */ /* 0x000fe2000bf06270 */
[----:B------:R-:W-:Y:S01]  /*6c880*/  ULDC UR4, c[0x0][0x22c] ;  /* 0x00008b0000047ab9 */ /* 0x000fe20000000800 */
[----:B------:R-:W-:Y:S01]  /*6c890*/  IADD3 R226, R0, 0x2d, RZ ;  /* 0x0000002d00e27810 */ /* 0x000fe20007ffe0ff */
[----:B------:R-:W2:Y:S04]  /*6c8a0*/  LDL.LU R250, [R1+0x45c] ;  /* 0x00045c0001fa7983 */ /* 0x000ea80000300800 */
[----:B------:R-:W2:Y:S01]  /*6c8b0*/  LDL.LU R249, [R1+0x5c] ;  /* 0x00005c0001f97983 */ /* 0x000ea20000300800 */
[----:B-1----:R-:W-:-:S03]  /*6c8c0*/  IMAD.WIDE R8, R225, 0x4, R4 ;  /* 0x00000004e1087825 */ /* 0x002fc600078e0204 */
[----:B------:R-:W2:Y:S04]  /*6c8d0*/  LDL.LU R248, [R1+0x25c] ;  /* 0x00025c0001f87983 */ /* 0x000ea80000300800 */
[----:B------:R1:W-:Y:S01]  /*6c8e0*/  @P4 STG.E desc[UR8][R10.64], R227 ;  /* 0x000000e30a004986 */ /* 0x0003e2000c101908 */
[----:B------:R-:W-:Y:S01]  /*6c8f0*/  ISETP.GE.AND P4, PT, R226, UR4, PT ;  /* 0x00000004e2007c0c */ /* 0x000fe2000bf86270 */
[----:B------:R-:W-:Y:S01]  /*6c900*/  ULDC UR4, c[0x0][0x228] ;  /* 0x00008a0000047ab9 */ /* 0x000fe20000000800 */
[----:B-1----:R-:W-:Y:S01]  /*6c910*/  IMAD.WIDE R10, R224, 0x4, R2 ;  /* 0x00000004e00a7825 */ /* 0x002fe200078e0202 */
[----:B----4-:R1:W-:Y:S01]  /*6c920*/  @P2 STG.E desc[UR8][R8.64], R239 ;  /* 0x000000ef08002986 */ /* 0x0103e2000c101908 */
[C---:B------:R-:W-:Y:S01]  /*6c930*/  ISETP.LT.AND P2, PT, R6.reuse, UR4, !P1 ;  /* 0x0000000406007c0c */ /* 0x040fe2000cf41270 */
[----:B------:R-:W-:Y:S01]  /*6c940*/  ULDC UR4, c[0x0][0x22c] ;  /* 0x00008b0000047ab9 */ /* 0x000fe20000000800 */
[----:B------:R-:W-:Y:S01]  /*6c950*/  ISETP.LT.AND P1, PT, R7, UR6, !P1 ;  /* 0x0000000607007c0c */ /* 0x000fe2000cf21270 */
[----:B------:R-:W-:Y:S01]  /*6c960*/  ULDC UR6, c[0x0][0x228] ;  /* 0x00008a0000067ab9 */ /* 0x000fe20000000800 */
[----:B------:R4:W-:Y:S01]  /*6c970*/  @P3 STG.E desc[UR8][R10.64], R238 ;  /* 0x000000ee0a003986 */ /* 0x0009e2000c101908 */
[----:B------:R-:W-:Y:S01]  /*6c980*/  ISETP.LT.AND P3, PT, R6, UR10, !P6 ;  /* 0x0000000a06007c0c */ /* 0x000fe2000f761270 */
        /* <DEDUP_REMOVED lines=9> */
[----:B---3--:R-:W-:Y:S01]  /*6ca20*/  @P2 STG.E desc[UR8][R224.64], R242 ;  /* 0x000000f2e0002986 */ /* 0x008fe2000c101908 */
[----:B-1----:R-:W-:-:S04]  /*6ca30*/  IMAD.WIDE R8, R10, 0x4, R4 ;  /* 0x000000040a087825 */ /* 0x002fc800078e0204 */
[C---:B------:R-:W-:Y:S01]  /*6ca40*/  IMAD.WIDE R10, R226.reuse, 0x4, R2 ;  /* 0x00000004e20a7825 */ /* 0x040fe200078e0202 */
[----:B------:R-:W-:Y:S04]  /*6ca50*/  @P1 STG.E desc[UR8][R8.64], R241 ;  /* 0x000000f108001986 */ /* 0x000fe8000c101908 */
[----:B------:R1:W-:Y:S04]  /*6ca60*/  @P3 STG.E desc[UR8][R10.64], R245 ;  /* 0x000000f50a003986 */ /* 0x0003e8000c101908 */
[----:B-1----:R-:W3:Y:S01]  /*6ca70*/  LDL.LU R245, [R1+0x58] ;  /* 0x0000580001f57983 */ /* 0x002ee20000300800 */
[C---:B------:R-:W-:Y:S01]  /*6ca80*/  IADD3 R224, R226.reuse, UR28, RZ ;  /* 0x0000001ce2e07c10 */ /* 0x040fe2000fffe0ff */
[----:B------:R-:W-:-:S02]  /*6ca90*/  IMAD.WIDE R10, R226, 0x4, R4 ;  /* 0x00000004e20a7825 */ /* 0x000fc400078e0204 */
[----:B------:R-:W4:Y:S01]  /*6caa0*/  LDL.LU R226, [R1+0x460] ;  /* 0x0004600001e27983 */ /* 0x000f220000300800 */
[----:B------:R-:W-:-:S04]  /*6cab0*/  IADD3 R227, R0, 0x2f, RZ ;  /* 0x0000002f00e37810 */ /* 0x000fc80007ffe0ff */
[----:B------:R-:W-:Y:S01]  /*6cac0*/  ISETP.GE.AND P2, PT, R227, UR4, PT ;  /* 0x00000004e3007c0c */ /* 0x000fe2000bf46270 */
[----:B------:R-:W-:Y:S01]  /*6cad0*/  ULDC UR4, c[0x0][0x228] ;  /* 0x00008a0000047ab9 */ /* 0x000fe20000000800 */
[----:B------:R-:W4:Y:S04]  /*6cae0*/  LDL.LU R227, [R1+0x660] ;  /* 0x0006600001e37983 */ /* 0x000f280000300800 */
[----:B------:R-:W4:Y:S01]  /*6caf0*/  LDL.LU R239, [R1+0x260] ;  /* 0x0002600001ef7983 */ /* 0x000f220000300800 */
[C---:B------:R-:W-:Y:S01]  /*6cb00*/  ISETP.LT.AND P6, PT, R7.reuse, UR4, !P6 ;  /* 0x0000000407007c0c */ /* 0x040fe2000f7c1270 */
[----:B------:R-:W-:Y:S02]  /*6cb10*/  ULDC UR4, c[0x0][0x228] ;  /* 0x00008a0000047ab9 */ /* 0x000fe40000000800 */
        /* <DEDUP_REMOVED lines=10> */
[----:B------:R-:W-:Y:S01]  /*6cbc0*/  ULDC UR4, c[0x0][0x22c] ;  /* 0x00008b0000047ab9 */ /* 0x000fe20000000800 */
[----:B------:R1:W-:Y:S01]  /*6cbd0*/  @P6 STG.E desc[UR8][R10.64], R240 ;  /* 0x000000f00a006986 */ /* 0x0003e2000c101908 */
[----:B------:R-:W-:Y:S01]  /*6cbe0*/  ISETP.GE.AND P6, PT, R225, UR4, PT ;  /* 0x00000004e1007c0c */ /* 0x000fe2000bfc6270 */
[----:B------:R-:W-:-:S02]  /*6cbf0*/  ULDC UR4, c[0x0][0x228] ;  /* 0x00008a0000047ab9 */ /* 0x000fc40000000800 */
[----:B------:R-:W4:Y:S04]  /*6cc00*/  LDL.LU R242, [R1+0x664] ;  /* 0x0006640001f27983 */ /* 0x000f280000300800 */
[----:B------:R2:W-:Y:S01]  /*6cc10*/  @P1 STG.E desc[UR8][R8.64], R247 ;  /* 0x000000f708001986 */ /* 0x0005e2000c101908 */
[----:B------:R-:W-:Y:S01]  /*6cc20*/  ISETP.LT.AND P1, PT, R6, UR4, !P4 ;  /* 0x0000000406007c0c */ /* 0x000fe2000e721270 */
[----:B------:R-:W-:Y:S02]  /*6cc30*/  ULDC UR4, c[0x0][0x228] ;  /* 0x00008a0000047ab9 */ /* 0x000fe40000000800 */
[----:B------:R-:W4:Y:S01]  /*6cc40*/  LDL.LU R241, [R1+0x264] ;  /* 0x0002640001f17983 */ /* 0x000f220000300800 */
[C-C-:B-1----:R-:W-:Y:S01]  /*6cc50*/  IMAD.WIDE R10, R224.reuse, 0x4, R4.reuse ;  /* 0x00000004e00a7825 */ /* 0x142fe200078e0204 */
[C---:B------:R-:W-:Y:S01]  /*6cc60*/  ISETP.LT.AND P4, PT, R7.reuse, UR6, !P4 ;  /* 0x0000000607007c0c */ /* 0x040fe2000e781270 */
[----:B------:R-:W-:Y:S01]  /*6cc70*/  ULDC UR6, c[0x0][0x228] ;  /* 0x00008a0000067ab9 */ /* 0x000fe20000000800 */
[----:B------:R-:W-:Y:S01]  /*6cc80*/  IADD3 R224, R224, UR28, RZ ;  /* 0x0000001ce0e07c10 */ /* 0x000fe2000fffe0ff */
[----:B------:R-:W4:Y:S04]  /*6cc90*/  LDL.LU R240, [R1+0x64] ;  /* 0x0000640001f07983 */ /* 0x000f280000300800 */
[----:B------:R1:W-:Y:S01]  /*6cca0*/  @P0 STG.E desc[UR8][R10.64], R246 ;  /* 0x000000f60a000986 */ /* 0x0003e2000c101908 */
[----:B------:R-:W-:Y:S01]  /*6ccb0*/  ISETP.LT.AND P0, PT, R6, UR4, !P5 ;  /* 0x0000000406007c0c */ /* 0x000fe2000ef01270 */
[C---:B--2---:R-:W-:Y:S01]  /*6ccc0*/  IMAD.WIDE R8, R224.reuse, 0x4, R4 ;  /* 0x00000004e0087825 */ /* 0x044fe200078e0204 */
[----:B------:R-:W-:Y:S01]  /*6ccd0*/  ULDC UR4, c[0x0][0x22c] ;  /* 0x00008b0000047ab9 */ /* 0x000fe20000000800 */
[----:B------:R-:W2:Y:S02]  /*6cce0*/  LDL.LU R247, [R1+0x468] ;  /* 0x0004680001f77983 */ /* 0x000ea40000300800 */
[C-C-:B-1----:R-:W-:Y:S01]  /*6ccf0*/  IMAD.WIDE R10, R224.reuse, 0x4, R2.reuse ;  /* 0x00000004e00a7825 */ /* 0x142fe200078e0202 */
[----:B------:R-:W-:Y:S01]  /*6cd00*/  IADD3 R224, R224, UR28, RZ ;  /* 0x0000001ce0e07c10 */ /* 0x000fe2000fffe0ff */
[----:B------:R-:W2:Y:S02]  /*6cd10*/  LDL.LU R246, [R1+0x668] ;  /* 0x0006680001f67983 */ /* 0x000ea40000300800 */
[----:B------:R-:W-:Y:S01]  /*6cd20*/  VIADD R225, R0, 0x32 ;  /* 0x0000003200e17836 */ /* 0x000fe20000000000 */
[----:B------:R-:W-:Y:S01]  /*6cd30*/  ISETP.LT.AND P5, PT, R7, UR6, !P5 ;  /* 0x0000000607007c0c */ /* 0x000fe2000efa1270 */
[----:B------:R-:W-:Y:S01]  /*6cd40*/  ULDC UR6, c[0x0][0x228] ;  /* 0x00008a0000067ab9 */ /* 0x000fe20000000800 */
[----:B---3--:R1:W-:Y:S04]  /*6cd50*/  @P1 STG.E desc[UR8][R10.64], R245 ;  /* 0x000000f50a001986 */ /* 0x0083e8000c101908 */
[----:B------:R3:W-:Y:S04]  /*6cd60*/  @P4 STG.E desc[UR8][R8.64], R244 ;  /* 0x000000f408004986 */ /* 0x0007e8000c101908 */
[----:B-1----:R-:W2:Y:S01]  /*6cd70*/  LDL.LU R245, [R1+0x268] ;  /* 0x0002680001f57983 */ /* 0x002ea20000300800 */
[----:B---3--:R-:W-:-:S03]  /*6cd80*/  IMAD.WIDE R8, R224, 0x4, R2 ;  /* 0x00000004e0087825 */ /* 0x008fc600078e0202 */
[----:B------:R-:W3:Y:S04]  /*6cd90*/  LDL.LU R244, [R1+0x68] ;  /* 0x0000680001f47983 */ /* 0x000ee80000300800 */
[----:B------:R1:W-:Y:S04]  /*6cda0*/  @P0 STG.E desc[UR8][R8.64], R251 ;  /* 0x000000fb08000986 */ /* 0x0003e8000c101908 */
[----:B-1----:R-:W3:Y:S01]  /*6cdb0*/  LDL.LU R251, [R1+0x46c] ;  /* 0x00046c0001fb7983 */ /* 0x002ee20000300800 */
[----:B------:R-:W-:Y:S01]  /*6cdc0*/  ISETP.GE.AND P1, PT, R225, UR4, PT ;  /* 0x00000004e1007c0c */ /* 0x000fe2000bf26270 */
[----:B------:R-:W-:Y:S01]  /*6cdd0*/  ULDC UR4, c[0x0][0x228] ;  /* 0x00008a0000047ab9 */ /* 0x000fe20000000800 */
[----:B------:R-:W-:Y:S01]  /*6cde0*/  VIADD R225, R0, 0x33 ;  /* 0x0000003300e17836 */ /* 0x000fe20000000000 */
[----:B------:R-:W-:Y:S01]  /*6cdf0*/  ISETP.LT.AND P4, PT, R6, UR4, !P2 ;  /* 0x0000000406007c0c */ /* 0x000fe2000d781270 */
[----:B------:R-:W-:Y:S01]  /*6ce00*/  ULDC UR4, c[0x0][0x22c] ;  /* 0x00008b0000047ab9 */ /* 0x000fe20000000800 */
[C---:B------:R-:W-:Y:S01]  /*6ce10*/  IMAD.WIDE R10, R224.reuse, 0x4, R4 ;  /* 0x00000004e00a7825 */ /* 0x040fe200078e0204 */
[----:B------:R-:W-:-:S02]  /*6ce20*/  IADD3 R224, R224, UR28, RZ ;  /* 0x0000001ce0e07c10 */ /* 0x000fc4000fffe0ff */
[----:B------:R-:W-:Y:S01]  /*6ce30*/  ISETP.GE.AND P0, PT, R225, UR4, PT ;  /* 0x00000004e1007c0c */ /* 0x000fe2000bf06270 */
[----:B------:R-:W-:Y:S02]  /*6ce40*/  ULDC UR4, c[0x0][0x228] ;  /* 0x00008a0000047ab9 */ /* 0x000fe40000000800 */
[----:B------:R-:W-:Y:S01]  /*6ce50*/  ISETP.LT.AND P2, PT, R7, UR4, !P2 ;  /* 0x0000000407007c0c */ /* 0x000fe2000d741270 */
[----:B------:R1:W-:Y:S01]  /*6ce60*/  @P5 STG.E desc[UR8][R10.64], R250 ;  /* 0x000000fa0a005986 */ /* 0x0003e2000c101908 */
[----:B------:R-:W-:Y:S01]  /*6ce70*/  IMAD.WIDE R8, R224, 0x4, R2 ;  /* 0x00000004e0087825 */ /* 0x000fe200078e0202 */
[----:B------:R-:W-:Y:S01]  /*6ce80*/  ISETP.LT.AND P5, PT, R6, UR6, !P3 ;  /* 0x0000000606007c0c */ /* 0x000fe2000dfa1270 */
[----:B------:R-:W-:Y:S01]  /*6ce90*/  ULDC UR4, c[0x0][0x22c] ;  /* 0x00008b0000047ab9 */ /* 0x000fe20000000800 */
[----:B------:R-:W-:Y:S01]  /*6cea0*/  IADD3 R225, R224, UR28, RZ ;  /* 0x0000001ce0e17c10 */ /* 0x000fe2000fffe0ff */
[----:B------:R-:W-:Y:S01]  /*6ceb0*/  ULDC UR6, c[0x0][0x228] ;  /* 0x00008a0000067ab9 */ /* 0x000fe20000000800 */
[----:B------:R4:W-:Y:S01]  /*6cec0*/  @P4 STG.E desc[UR8][R8.64], R249 ;  /* 0x000000f908004986 */ /* 0x0009e2000c101908 */
[----:B-1----:R-:W-:-:S03]  /*6ced0*/  VIADD R10, R0, 0x34 ;  /* 0x00000034000a7836 */ /* 0x002fc60000000000 */
[----:B------:R-:W3:Y:S02]  /*6cee0*/  LDL.LU R250, [R1+0x66c] ;  /* 0x00066c0001fa7983 */ /* 0x000ee40000300800 */
[----:B------:R-:W-:Y:S01]  /*6cef0*/  ISETP.GE.AND P4, PT, R10, UR4, PT ;  /* 0x000000040a007c0c */ /* 0x000fe2000bf86270 */
[----:B----4-:R-:W-:Y:S01]  /*6cf00*/  IMAD.WIDE R8, R224, 0x4, R4 ;  /* 0x00000004e0087825 */ /* 0x010fe200078e0204 */
[----:B------:R-:W-:Y:S01]  /*6cf10*/  ULDC UR4, c[0x0][0x228] ;  /* 0x00008a0000047ab9 */ /* 0x000fe20000000800 */
[----:B------:R-:W4:Y:S02]  /*6cf20*/  LDL.LU R249, [R1+0x26c] ;  /* 0x00026c0001f97983 */ /* 0x000f240000300800 */
[----:B------:R-:W-:Y:S01]  /*6cf30*/  VIADD R224, R0, 0x35 ;  /* 0x0000003500e07836 */ /* 0x000fe20000000000 */
[----:B------:R-:W-:Y:S01]  /*6cf40*/  ISETP.LT.AND P3, PT, R7, UR4, !P3 ;  /* 0x0000000407007c0c */ /* 0x000fe2000df61270 */
[----:B------:R-:W-:Y:S01]  /*6cf50*/  IMAD.WIDE R10, R225, 0x4, R2 ;  /* 0x00000004e10a7825 */ /* 0x000fe200078e0202 */
[----:B------:R-:W-:Y:S01]  /*6cf60*/  ULDC UR4, c[0x0][0x22c] ;  /* 0x00008b0000047ab9 */ /* 0x000fe20000000800 */
[----:B------:R1:W-:Y:S01]  /*6cf70*/  @P2 STG.E desc[UR8][R8.64], R248 ;  /* 0x000000f808002986 */ /* 0x0003e2000c101908 */
[----:B------:R-:W-:Y:S01]  /*6cf80*/  ISETP.GE.AND P2, PT, R224, UR4, PT ;  /* 0x00000004e0007c0c */ /* 0x000fe2000bf46270 */
[----:B------:R-:W-:-:S02]  /*6cf90*/  ULDC UR4, c[0x0][0x228] ;  /* 0x00008a0000047ab9 */ /* 0x000fc40000000800 */
[----:B------:R1:W-:Y:S01]  /*6cfa0*/  @P5 STG.E desc[UR8][R10.64], R226 ;  /* 0x000000e20a005986 */ /* 0x0003e2000c101908 */
[----:B------:R-:W-:Y:S01]  /*6cfb0*/  ISETP.LT.AND P5, PT, R6, UR4, !P6 ;  /* 0x0000000406007c0c */ /* 0x000fe2000f7a1270 */
[----:B------:R-:W-:Y:S02]  /*6cfc0*/  ULDC UR4, c[0x0][0x228] ;  /* 0x00008a0000047ab9 */ /* 0x000fe40000000800 */
[----:B------:R-:W-:Y:S01]  /*6cfd0*/  ISETP.LT.AND P6, PT, R7, UR4, !P6 ;  /* 0x0000000407007c0c */ /* 0x000fe2000f7c1270 */
[----:B------:R-:W-:Y:S01]  /*6cfe0*/  ULDC UR4, c[0x0][0x228] ;  /* 0x00008a0000047ab9 */ /* 0x000fe20000000800 */
[C---:B-1----:R-:W-:Y:S01]  /*6cff0*/  IMAD.WIDE R8, R225.reuse, 0x4, R4 ;  /* 0x00000004e1087825 */ /* 0x042fe200078e0204 */
[----:B------:R-:W-:Y:S01]  /*6d000*/  IADD3 R225, R225, UR28, RZ ;  /* 0x0000001ce1e17c10 */ /* 0x000fe2000fffe0ff */
[----:B------:R-:W4:Y:S02]  /*6d010*/  LDL.LU R248, [R1+0x6c] ;  /* 0x00006c0001f87983 */ /* 0x000f240000300800 */
[----:B------:R-:W-:-:S02]  /*6d020*/  VIADD R226, R0, 0x36 ;  /* 0x0000003600e27836 */ /* 0x000fc40000000000 */
[C---:B------:R-:W-:Y:S01]  /*6d030*/  IMAD.WIDE R10, R225.reuse, 0x4, R2 ;  /* 0x00000004e10a7825 */ /* 0x040fe200078e0202 */
[----:B------:R1:W-:Y:S01]  /*6d040*/  @P3 STG.E desc[UR8][R8.64], R227 ;  /* 0x000000e308003986 */ /* 0x0003e2000c101908 */
[----:B------:R-:W-:Y:S01]  /*6d050*/  ISETP.LT.AND P3, PT, R6, UR4, !P1 ;  /* 0x0000000406007c0c */ /* 0x000fe2000cf61270 */
[----:B------:R-:W-:Y:S02]  /*6d060*/  ULDC UR4, c[0x0][0x22c] ;  /* 0x00008b0000047ab9 */ /* 0x000fe40000000800 */
[----:B------:R1:W-:Y:S01]  /*6d070*/  @P5 STG.E desc[UR8][R10.64], R239 ;  /* 0x000000ef0a005986 */ /* 0x0003e2000c101908 */
[----:B------:R-:W-:Y:S01]  /*6d080*/  ISETP.GE.AND P5, PT, R226, UR4, PT ;  /* 0x00000004e2007c0c */ /* 0x000fe2000bfa6270 */
[----:B------:R-:W-:Y:S01]  /*6d090*/  ULDC UR4, c[0x0][0x228] ;  /* 0x00008a0000047ab9 */ /* 0x000fe20000000800 */
[----:B------:R-:W-:Y:S02]  /*6d0a0*/  IADD3 R224, R225, UR28, RZ ;  /* 0x0000001ce1e07c10 */ /* 0x000fe4000fffe0ff */
[----:B------:R-:W-:Y:S01]  /*6d0b0*/  ISETP.LT.AND P1, PT, R7, UR4, !P1 ;  /* 0x0000000407007c0c */ /* 0x000fe2000cf21270 */
[----:B------:R-:W-:Y:S01]  /*6d0c0*/  ULDC UR4, c[0x0][0x228] ;  /* 0x00008a0000047ab9 */ /* 0x000fe20000000800 */
[----:B-1----:R-:W-:Y:S01]  /*6d0d0*/  IMAD.WIDE R8, R225, 0x4, R4 ;  /* 0x00000004e1087825 */ /* 0x002fe200078e0204 */
[----:B------:R-:W-:-:S03]  /*6d0e0*/  IADD3 R225, R224, UR28, RZ ;  /* 0x0000001ce0e17c10 */ /* 0x000fc6000fffe0ff */
[--C-:B------:R-:W-:Y:S01]  /*6d0f0*/  IMAD.WIDE R10, R224, 0x4, R2.reuse ;  /* 0x00000004e00a7825 */ /* 0x100fe200078e0202 */
[----:B------:R1:W-:Y:S01]  /*6d100*/  @P6 STG.E desc[UR8][R8.64], R238 ;  /* 0x000000ee08006986 */ /* 0x0003e2000c101908 */
[----:B------:R-:W-:Y:S01]  /*6d110*/  ISETP.LT.AND P6, PT, R6, UR4, !P0 ;  /* 0x0000000406007c0c */ /* 0x000fe2000c7c1270 */
[----:B------:R-:W-:Y:S01]  /*6d120*/  ULDC UR4, c[0x0][0x22c] ;  /* 0x00008b0000047ab9 */ /* 0x000fe20000000800 */
[----:B------:R-:W-:Y:S01]  /*6d130*/  ISETP.LT.AND P0, PT, R7, UR6, !P0 ;  /* 0x0000000607007c0c */ /* 0x000fe2000c701270 */
[----:B------:R1:W-:Y:S01]  /*6d140*/  @P3 STG.E desc[UR8][R10.64], R243 ;  /* 0x000000f30a003986 */ /* 0x0003e2000c101908 */
[----:B------:R-:W-:Y:S01]  /*6d150*/  VIADD R226, R0, 0x37 ;  /* 0x0000003700e27836 */ /* 0x000fe20000000000 */
[----:B------:R-:W-:Y:S01]  /*6d160*/  ISETP.LT.AND P3, PT, R6, UR10, !P4 ;  /* 0x0000000a06007c0c */ /* 0x000fe2000e761270 */
[----:B------:R-:W-:Y:S01]  /*6d170*/  ULDC UR6, c[0x0][0x228] ;  /* 0x00008a0000067ab9 */ /* 0x000fe20000000800 */
[----:B------:R-:W-:Y:S01]  /*6d180*/  ULDC UR10, c[0x0][0x228] ;  /* 0x00008a00000a7ab9 */ /* 0x000fe20000000800 */
[----:B-1----:R-:W-:-:S04]  /*6d190*/  IMAD.WIDE R8, R225, 0x4, R2 ;  /* 0x00000004e1087825 */ /* 0x002fc800078e0202 */
[----:B------:R-:W-:-:S04]  /*6d1a0*/  IMAD.WIDE R10, R224, 0x4, R4 ;  /* 0x00000004e00a7825 */ /* 0x000fc800078e0204 */
        /* <DEDUP_REMOVED lines=11> */
[----:B------:R-:W-:-:S05]  /*6d260*/  IMAD.WIDE R8, R225, 0x4, R4 ;  /* 0x00000004e1087825 */ /* 0x000fca00078e0204 */
[----:B------:R1:W-:Y:S01]  /*6d270*/  @P0 STG.E desc[UR8][R8.64], R240 ;  /* 0x000000f008000986 */ /* 0x0003e2000c101908 */
[C---:B------:R-:W-:Y:S01]  /*6d280*/  ISETP.LT.AND P0, PT, R6.reuse, UR4, !P2 ;  /* 0x0000000406007c0c */ /* 0x040fe2000d701270 */
[----:B------:R-:W-:Y:S01]  /*6d290*/  ULDC UR4, c[0x0][0x22c] ;  /* 0x00008b0000047ab9 */ /* 0x000fe20000000800 */
[----:B------:R-:W-:Y:S01]  /*6d2a0*/  ISETP.LT.AND P2, PT, R7, UR6, !P2 ;  /* 0x0000000607007c0c */ /* 0x000fe2000d741270 */
[----:B--2---:R2:W-:Y:S01]  /*6d2b0*/  @P3 STG.E desc[UR8][R10.64], R247 ;  /* 0x000000f70a003986 */ /* 0x0045e2000c101908 */
[----:B------:R-:W-:Y:S01]  /*6d2c0*/  ISETP.LT.AND P3, PT, R6, UR10, !P5 ;  /* 0x0000000a06007c0c */ /* 0x000fe2000ef61270 */
[----:B------:R-:W-:Y:S01]  /*6d2d0*/  ULDC UR6, c[0x0][0x228] ;  /* 0x00008a0000067ab9 */ /* 0x000fe20000000800 */
[----:B------:R-:W-:Y:S01]  /*6d2e0*/  IADD3 R227, R0, 0x3a, RZ ;  /* 0x0000003a00e37810 */ /* 0x000fe20007ffe0ff */
[----:B------:R-:W-:Y:S01]  /*6d2f0*/  ULDC UR10, c[0x0][0x228] ;  /* 0x00008a00000a7ab9 */ /* 0x000fe20000000800 */
[C---:B-1----:R-:W-:Y:S01]  /*6d300*/  IMAD.WIDE R8, R224.reuse, 0x4, R4 ;  /* 0x00000004e0087825 */ /* 0x042fe200078e0204 */
[----:B--2---:R-:W-:-:S03]  /*6d310*/  IADD3 R10, R224, UR28, RZ ;  /* 0x0000001ce00a7c10 */ /* 0x004fc6000fffe0ff */
[----:B------:R-:W-:Y:S01]  /*6d320*/  VIADD R11, R0, 0x39 ;  /* 0x00000039000b7836 */ /* 0x000fe20000000000 */
[----:B------:R1:W-:Y:S01]  /*6d330*/  @P4 STG.E desc[UR8][R8.64], R246 ;  /* 0x000000f608004986 */ /* 0x0003e2000c101908 */
[----:B------:R-:W-:-:S03]  /*6d340*/  VIADD R226, R10, UR28 ;  /* 0x0000001c0ae27c36 */ /* 0x000fc60008000000 */
[----:B------:R-:W-:Y:S01]  /*6d350*/  ISETP.GE.AND P4, PT, R11, UR4, PT ;  /* 0x000000040b007c0c */ /* 0x000fe2000bf86270 */
[----:B------:R-:W-:Y:S01]  /*6d360*/  IMAD.WIDE R224, R10, 0x4, R2 ;  /* 0x000000040ae07825 */ /* 0x000fe200078e0202 */
[----:B------:R-:W-:-:S03]  /*6d370*/  ULDC UR4, c[0x0][0x22c] ;  /* 0x00008b0000047ab9 */ /* 0x000fc60000000800 */
[----:B-1----:R-:W-:-:S04]  /*6d380*/  IMAD.WIDE R8, R10, 0x4, R4 ;  /* 0x000000040a087825 */ /* 0x002fc800078e0204 */
[C---:B------:R-:W-:Y:S01]  /*6d390*/  IMAD.WIDE R10, R226.reuse, 0x4, R2 ;  /* 0x00000004e20a7825 */ /* 0x040fe200078e0202 */
[----:B------:R1:W-:Y:S01]  /*6d3a0*/  @P0 STG.E desc[UR8][R224.64], R245 ;  /* 0x000000f5e0000986 */ /* 0x0003e2000c101908 */
[----:B------:R-:W-:Y:S01]  /*6d3b0*/  ISETP.GE.AND P0, PT, R227, UR4, PT ;  /* 0x00000004e3007c0c */ /* 0x000fe2000bf06270 */
[----:B------:R-:W-:Y:S02]  /*6d3c0*/  ULDC UR4, c[0x0][0x228] ;  /* 0x00008a0000047ab9 */ /* 0x000fe40000000800 */
[----:B---3--:R-:W-:Y:S01]  /*6d3d0*/  @P2 STG.E desc[UR8][R8.64], R244 ;  /* 0x000000f408002986 */ /* 0x008fe2000c101908 */
[----:B-1----:R-:W-:-:S03]  /*6d3e0*/  IADD3 R224, R226, UR28, RZ ;  /* 0x0000001ce2e07c10 */ /* 0x002fc6000fffe0ff */
[----:B------:R1:W-:Y:S02]  /*6d3f0*/  @P3 STG.E desc[UR8][R10.64], R251 ;  /* 0x000000fb0a003986 */ /* 0x0003e4000c101908 */
[----:B-1----:R-:W-:Y:S02]  /*6d400*/  IMAD.WIDE R10, R226, 0x4, R4 ;  /* 0x00000004e20a7825 */ /* 0x002fe400078e0204 */
[----:B------:R-:W2:Y:S04]  /*6d410*/  LDL.LU R226, [R1+0x470] ;  /* 0x0004700001e27983 */ /* 0x000ea80000300800 */
[----:B------:R-:W3:Y:S04]  /*6d420*/  LDL.LU R227, [R1+0x670] ;  /* 0x0006700001e37983 */ /* 0x000ee80000300800 */
[----:B------:R-:W3:Y:S04]  /*6d430*/  LDL.LU R239, [R1+0x270] ;  /* 0x0002700001ef7983 */ /* 0x000ee80000300800 */
[----:B------:R-:W3:Y:S04]  /*6d440*/  LDL.LU R238, [R1+0x70] ;  /* 0x0000700001ee7983 */ /* 0x000ee80000300800 */
[----:B------:R-:W3:Y:S04]  /*6d450*/  LDL.LU R243, [R1+0x474] ;  /* 0x0004740001f37983 */ /* 0x000ee80000300800 */
[----:B------:R-:W3:Y:S04]  /*6d460*/  LDL.LU R242, [R1+0x674] ;  /* 0x0006740001f27983 */ /* 0x000ee80000300800 */
[----:B------:R-:W3:Y:S04]  /*6d470*/  LDL.LU R241, [R1+0x274] ;  /* 0x0002740001f17983 */ /* 0x000ee80000300800 */
[----:B------:R-:W3:Y:S01]  /*6d480*/  LDL.LU R240, [R1+0x74] ;  /* 0x0000740001f07983 */ /* 0x000ee20000300800 */
[----:B------:R-:W-:Y:S01]  /*6d490*/  ISETP.LT.AND P5, PT, R7, UR4, !P5 ;  /* 0x0000000407007c0c */ /* 0x000fe2000efa1270 */
[----:B------:R-:W-:-:S02]  /*6d4a0*/  ULDC UR4, c[0x0][0x228] ;  /* 0x00008a0000047ab9 */ /* 0x000fc40000000800 */
[----:B------:R-:W3:Y:S01]  /*6d4b0*/  LDL.LU R247, [R1+0x478] ;  /* 0x0004780001f77983 */ /* 0x000ee20000300800 */
[----:B------:R-:W-:Y:S01]  /*6d4c0*/  ISETP.LT.AND P2, PT, R6, UR4, !P1 ;  /* 0x0000000406007c0c */ /* 0x000fe2000cf41270 */
[C---:B------:R-:W-:Y:S01]  /*6d4d0*/  VIADD R8, R0.reuse, 0x3b ;  /* 0x0000003b00087836 */ /* 0x040fe20000000000 */
[----:B------:R-:W-:Y:S01]  /*6d4e0*/  ULDC UR4, c[0x0][0x22c] ;  /* 0x00008b0000047ab9 */ /* 0x000fe20000000800 */
[----:B------:R-:W3:Y:S01]  /*6d4f0*/  LDL.LU R246, [R1+0x678] ;  /* 0x0006780001f67983 */ /* 0x000ee20000300800 */
[----:B------:R-:W-:Y:S01]  /*6d500*/  VIADD R225, R0, 0x3c ;  /* 0x0000003c00e17836 */ /* 0x000fe20000000000 */
[----:B------:R-:W-:Y:S01]  /*6d510*/  ISETP.LT.AND P1, PT, R7, UR6, !P1 ;  /* 0x0000000607007c0c */ /* 0x000fe2000cf21270 */
[----:B------:R-:W-:Y:S01]  /*6d520*/  ULDC UR6, c[0x0][0x228] ;  /* 0x00008a0000067ab9 */ /* 0x000fe20000000800 */
[----:B------:R-:W-:Y:S01]  /*6d530*/  ISETP.GE.AND P3, PT, R8, UR4, PT ;  /* 0x0000000408007c0c */ /* 0x000fe2000bf66270 */
[----:B------:R-:W-:Y:S01]  /*6d540*/  IMAD.WIDE R8, R224, 0x4, R2 ;  /* 0x00000004e0087825 */ /* 0x000fe200078e0202 */
[----:B------:R-:W3:Y:S01]  /*6d550*/  LDL.LU R245, [R1+0x278] ;  /* 0x0002780001f57983 */ /* 0x000ee20000300800 */
[----:B------:R-:W-:-:S03]  /*6d560*/  ULDC UR4, c[0x0][0x22c] ;  /* 0x00008b0000047ab9 */ /* 0x000fc60000000800 */
[----:B------:R1:W-:Y:S01]  /*6d570*/  @P5 STG.E desc[UR8][R10.64], R250 ;  /* 0x000000fa0a005986 */ /* 0x0003e2000c101908 */
[----:B------:R-:W-:Y:S01]  /*6d580*/  ISETP.GE.AND P5, PT, R225, UR4, PT ;  /* 0x00000004e1007c0c */ /* 0x000fe2000bfa6270 */
[----:B------:R-:W-:Y:S02]  /*6d590*/  ULDC UR4, c[0x0][0x228] ;  /* 0x00008a0000047ab9 */ /* 0x000fe40000000800 */
[----:B----4-:R4:W-:Y:S01]  /*6d5a0*/  @P2 STG.E desc[UR8][R8.64], R249 ;  /* 0x000000f908002986 */ /* 0x0109e2000c101908 */
[----:B------:R-:W-:Y:S01]  /*6d5b0*/  ISETP.LT.AND P2, PT, R6, UR4, !P6 ;  /* 0x0000000406007c0c */ /* 0x000fe2000f741270 */
[----:B------:R-:W-:Y:S01]  /*6d5c0*/  ULDC UR4, c[0x0][0x228] ;  /* 0x00008a0000047ab9 */ /* 0x000fe20000000800 */
[----:B------:R-:W-:Y:S01]  /*6d5d0*/  ISETP.LT.AND P6, PT, R7, UR6, !P6 ;  /* 0x0000000607007c0c */ /* 0x000fe2000f7c1270 */
[----:B------:R-:W3:Y:S01]  /*6d5e0*/  LDL.LU R244, [R1+0x78] ;  /* 0x0000780001f47983 */ /* 0x000ee20000300800 */
[----:B------:R-:W-:Y:S01]  /*6d5f0*/  ULDC UR6, c[0x0][0x228] ;  /* 0x00008a0000067ab9 */ /* 0x000fe20000000800 */
[----:B-1----:R-:W-:-:S02]  /*6d600*/  IMAD.WIDE R10, R224, 0x4, R4 ;  /* 0x00000004e00a7825 */ /* 0x002fc400078e0204 */
[----:B------:R-:W3:Y:S01]  /*6d610*/  LDL.LU R251, [R1+0x47c] ;  /* 0x00047c0001fb7983 */ /* 0x000ee20000300800 */
[----:B------:R-:W-:-:S03]  /*6d620*/  IADD3 R224, R224, UR28, RZ ;  /* 0x0000001ce0e07c10 */ /* 0x000fc6000fffe0ff */
[----:B------:R1:W-:Y:S01]  /*6d630*/  @P1 STG.E desc[UR8][R10.64], R248 ;  /* 0x000000f80a001986 */ /* 0x0003e2000c101908 */
[----:B------:R-:W-:Y:S01]  /*6d640*/  ISETP.LT.AND P1, PT, R6, UR4, !P4 ;  /* 0x0000000406007c0c */ /* 0x000fe2000e721270 */
[----:B----4-:R-:W-:Y:S01]  /*6d650*/  IMAD.WIDE R8, R224, 0x4, R4 ;  /* 0x00000004e0087825 */ /* 0x010fe200078e0204 */
[----:B------:R-:W-:Y:S01]  /*6d660*/  ISETP.LT.AND P4, PT, R7, UR6, !P4 ;  /* 0x0000000607007c0c */ /* 0x000fe2000e781270 */
[----:B------:R-:W4:Y:S01]  /*6d670*/  LDL.LU R250, [R1+0x67c] ;  /* 0x00067c0001fa7983 */ /* 0x000f220000300800 */
[----:B------:R-:W-:Y:S01]  /*6d680*/  ULDC UR4, c[0x0][0x22c] ;  /* 0x00008b0000047ab9 */ /* 0x000fe20000000800 */
[----:B------:R-:W-:Y:S01]  /*6d690*/  VIADD R225, R0, 0x3d ;  /* 0x0000003d00e17836 */ /* 0x000fe20000000000 */
[----:B------:R-:W-:Y:S01]  /*6d6a0*/  ULDC UR6, c[0x0][0x228] ;  /* 0x00008a0000067ab9 */ /* 0x000fe20000000800 */
[----:B------:R-:W4:Y:S01]  /*6d6b0*/  LDL.LU R249, [R1+0x27c] ;  /* 0x00027c0001f97983 */ /* 0x000f220000300800 */
[C---:B-1----:R-:W-:Y:S01]  /*6d6c0*/  IMAD.WIDE R10, R224.reuse, 0x4, R2 ;  /* 0x00000004e00a7825 */ /* 0x042fe200078e0202 */
[----:B------:R-:W-:-:S02]  /*6d6d0*/  IADD3 R224, R224, UR28, RZ ;  /* 0x0000001ce0e07c10 */ /* 0x000fc4000fffe0ff */
[----:B------:R-:W4:Y:S04]  /*6d6e0*/  LDL.LU R248, [R1+0x7c] ;  /* 0x00007c0001f87983 */ /* 0x000f280000300800 */
[----:B--2---:R1:W-:Y:S04]  /*6d6f0*/  @P2 STG.E desc[UR8][R10.64], R226 ;  /* 0x000000e20a002986 */ /* 0x0043e8000c101908 */
[----:B---3--:R2:W-:Y:S01]  /*6d700*/  @P6 STG.E desc[UR8][R8.64], R227 ;  /* 0x000000e308006986 */ /* 0x0085e2000c101908 */
[----:B-1----:R-:W-:-:S04]  /*6d710*/  IMAD.WIDE R10, R224, 0x4, R4 ;  /* 0x00000004e00a7825 */ /* 0x002fc800078e0204 */
[----:B--2---:R-:W-:-:S05]  /*6d720*/  IMAD.WIDE R8, R224, 0x4, R2 ;  /* 0x00000004e0087825 */ /* 0x004fca00078e0202 */
[----:B------:R-:W-:Y:S04]  /*6d730*/  @P1 STG.E desc[UR8][R8.64], R239 ;  /* 0x000000ef08001986 */ /* 0x000fe8000c101908 */
[----:B------:R1:W-:Y:S04]  /*6d740*/  @P4 STG.E desc[UR8][R10.64], R238 ;  /* 0x000000ee0a004986 */ /* 0x0003e8000c101908 */
[----:B-1----:R-:W2:Y:S01]  /*6d750*/  LDL.LU R238, [R1+0x680] ;  /* 0x0006800001ee7983 */ /* 0x002ea20000300800 */
[----:B------:R-:W-:Y:S01]  /*6d760*/  ISETP.GE.AND P2, PT, R225, UR4, PT ;  /* 0x00000004e1007c0c */ /* 0x000fe2000bf46270 */
[----:B------:R-:W-:Y:S01]  /*6d770*/  ULDC UR4, c[0x0][0x228] ;  /* 0x00008a0000047ab9 */ /* 0x000fe20000000800 */
[----:B------:R-:W-:Y:S01]  /*6d780*/  VIADD R225, R0, 0x3e ;  /* 0x0000003e00e17836 */ /* 0x000fe20000000000 */
[----:B------:R-:W-:Y:S01]  /*6d790*/  ISETP.LT.AND P6, PT, R6, UR4, !P0 ;  /* 0x0000000406007c0c */ /* 0x000fe2000c7c1270 */
[----:B------:R-:W-:Y:S01]  /*6d7a0*/  ULDC UR4, c[0x0][0x22c] ;  /* 0x00008b0000047ab9 */ /* 0x000fe20000000800 */
[----:B------:R-:W-:-:S02]  /*6d7b0*/  IADD3 R8, R224, UR28, RZ ;  /* 0x0000001ce0087c10 */ /* 0x000fc4000fffe0ff */
[----:B------:R-:W-:Y:S01]  /*6d7c0*/  ISETP.GE.AND P1, PT, R225, UR4, PT ;  /* 0x00000004e1007c0c */ /* 0x000fe2000bf26270 */
[----:B------:R-:W-:Y:S02]  /*6d7d0*/  ULDC UR4, c[0x0][0x228] ;  /* 0x00008a0000047ab9 */ /* 0x000fe40000000800 */
[----:B------:R-:W-:Y:S01]  /*6d7e0*/  ISETP.LT.AND P0, PT, R7, UR4, !P0 ;  /* 0x0000000407007c0c */ /* 0x000fe2000c701270 */
[----:B------:R-:W-:Y:S01]  /*6d7f0*/  IMAD.WIDE R10, R8, 0x4, R2 ;  /* 0x00000004080a7825 */ /* 0x000fe200078e0202 */
[----:B------:R-:W-:Y:S01]  /*6d800*/  ISETP.LT.AND P4, PT, R6, UR6, !P3 ;  /* 0x0000000606007c0c */ /* 0x000fe2000df81270 */
[----:B------:R-:W-:Y:S02]  /*6d810*/  ULDC UR4, c[0x0][0x22c] ;  /* 0x00008b0000047ab9 */ /* 0x000fe40000000800 */
[----:B------:R-:W-:Y:S01]  /*6d820*/  VIADD R9, R0, 0x3f ;  /* 0x0000003f00097836 */ /* 0x000fe20000000000 */
[----:B------:R1:W-:Y:S01]  /*6d830*/  @P6 STG.E desc[UR8][R10.64], R243 ;  /* 0x000000f30a006986 */ /* 0x0003e2000c101908 */
[----:B------:R-:W-:Y:S01]  /*6d840*/  IADD3 R224, R8, UR28, RZ ;  /* 0x0000001c08e07c10 */ /* 0x000fe2000fffe0ff */
[----:B------:R-:W-:Y:S01]  /*6d850*/  VIADD R225, R0, 0x40 ;  /* 0x0000004000e17836 */ /* 0x000fe20000000000 */
[----:B------:R-:W-:Y:S01]  /*6d860*/  ULDC UR6, c[0x0][0x228] ;  /* 0x00008a0000067ab9 */ /* 0x000fe20000000800 */
[----:B------:R-:W-:Y:S01]  /*6d870*/  ISETP.GE.AND P6, PT, R9, UR4, PT ;  /* 0x0000000409007c0c */ /* 0x000fe2000bfc6270 */
[----:B------:R-:W-:Y:S01]  /*6d880*/  IMAD.WIDE R8, R8, 0x4, R4 ;  /* 0x0000000408087825 */ /* 0x000fe200078e0204 */
[----:B------:R-:W-:-:S02]  /*6d890*/  ULDC UR4, c[0x0][0x228] ;  /* 0x00008a0000047ab9 */ /* 0x000fc40000000800 */
[----:B------:R-:W-:Y:S01]  /*6d8a0*/  ISETP.LT.AND P3, PT, R7, UR4, !P3 ;  /* 0x0000000407007c0c */ /* 0x000fe2000df61270 */
[----:B------:R-:W-:Y:S01]  /*6d8b0*/  ULDC UR4, c[0x0][0x22c] ;  /* 0x00008b0000047ab9 */ /* 0x000fe20000000800 */
[----:B------:R3:W-:Y:S01]  /*6d8c0*/  @P0 STG.E desc[UR8][R8.64], R242 ;  /* 0x000000f208000986 */ /* 0x0007e2000c101908 */
[----:B-1----:R-:W-:Y:S01]  /*6d8d0*/  IMAD.WIDE R10, R224, 0x4, R2 ;  /* 0x00000004e00a7825 */ /* 0x002fe200078e0202 */
[----:B------:R-:W-:Y:S01]  /*6d8e0*/  ISETP.GE.AND P0, PT, R225, UR4, PT ;  /* 0x00000004e1007c0c */ /* 0x000fe2000bf06270 */
[----:B------:R-:W-:-:S03]  /*6d8f0*/  ULDC UR4, c[0x0][0x228] ;  /* 0x00008a0000047ab9 */ /* 0x000fc60000000800 */
[----:B------:R1:W-:Y:S01]  /*6d900*/  @P4 STG.E desc[UR8][R10.64], R241 ;  /* 0x000000f10a004986 */ /* 0x0003e2000c101908 */
[----:B------:R-:W-:Y:S01]  /*6d910*/  ISETP.LT.AND P4, PT, R6, UR4, !P5 ;  /* 0x0000000406007c0c */ /* 0x000fe2000ef81270 */
[----:B------:R-:W-:Y:S01]  /*6d920*/  ULDC UR4, c[0x0][0x228] ;  /* 0x00008a0000047ab9 */ /* 0x000fe20000000800 */
[C---:B------:R-:W-:Y:S01]  /*6d930*/  IADD3 R225, R224.reuse, UR28, RZ ;  /* 0x0000001ce0e17c10 */ /* 0x040fe2000fffe0ff */
[----:B---3--:R-:W-:Y:S01]  /*6d940*/  IMAD.WIDE R8, R224, 0x4, R4 ;  /* 0x00000004e0087825 */ /* 0x008fe200078e0204 */
[----:B------:R-:W-:Y:S01]  /*6d950*/  ISETP.LT.AND P5, PT, R7, UR4, !P5 ;  /* 0x0000000407007c0c */ /* 0x000fe2000efa1270 */
[----:B------:R-:W-:Y:S02]  /*6d960*/  ULDC UR4, c[0x0][0x228] ;  /* 0x00008a0000047ab9 */ /* 0x000fe40000000800 */
[----:B------:R-:W-:Y:S01]  /*6d970*/  VIADD R226, R0, 0x41 ;  /* 0x0000004100e27836 */ /* 0x000fe20000000000 */
[----:B------:R3:W-:Y:S01]  /*6d980*/  @P3 STG.E desc[UR8][R8.64], R240 ;  /* 0x000000f008003986 */ /* 0x0007e2000c101908 */
[C---:B-1----:R-:W-:Y:S01]  /*6d990*/  IMAD.WIDE R10, R225.reuse, 0x4, R2 ;  /* 0x00000004e10a7825 */ /* 0x042fe200078e0202 */
[----:B------:R-:W-:Y:S01]  /*6d9a0*/  ISETP.LT.AND P3, PT, R6, UR4, !P2 ;  /* 0x0000000406007c0c */ /* 0x000fe2000d761270 */
[----:B------:R-:W-:Y:S01]  /*6d9b0*/  ULDC UR4, c[0x0][0x22c] ;  /* 0x00008b0000047ab9 */ /* 0x000fe20000000800 */
[C---:B------:R-:W-:Y:S01]  /*6d9c0*/  IADD3 R224, R225.reuse, UR28, RZ ;  /* 0x0000001ce1e07c10 */ /* 0x040fe2000fffe0ff */
[----:B------:R-:W2:Y:S04]  /*6d9d0*/  LDL.LU R241, [R1+0x280] ;  /* 0x0002800001f17983 */ /* 0x000ea80000300800 */
[----:B------:R1:W-:Y:S01]  /*6d9e0*/  @P4 STG.E desc[UR8][R10.64], R247 ;  /* 0x000000f70a004986 */ /* 0x0003e2000c101908 */
[----:B------:R-:W-:Y:S01]  /*6d9f0*/  ISETP.GE.AND P4, PT, R226, UR4, PT ;  /* 0x00000004e2007c0c */ /* 0x000fe2000bf86270 */
[----:B---3--:R-:W-:Y:S01]  /*6da00*/  IMAD.WIDE R8, R225, 0x4, R4 ;  /* 0x00000004e1087825 */ /* 0x008fe200078e0204 */
[----:B------:R-:W-:Y:S01]  /*6da10*/  ULDC UR4, c[0x0][0x228] ;  /* 0x00008a0000047ab9 */ /* 0x000fe20000000800 */
[----:B------:R-:W3:Y:S01]  /*6da20*/  LDL.LU R239, [R1+0x80] ;  /* 0x0000800001ef7983 */ /* 0x000ee20000300800 */
[----:B------:R-:W-:Y:S01]  /*6da30*/  ISETP.LT.AND P2, PT, R7, UR4, !P2 ;  /* 0x0000000407007c0c */ /* 0x000fe2000d741270 */
[----:B------:R-:W-:-:S02]  /*6da40*/  ULDC UR4, c[0x0][0x228] ;  /* 0x00008a0000047ab9 */ /* 0x000fc40000000800 */
[----:B------:R4:W-:Y:S01]  /*6da50*/  @P5 STG.E desc[UR8][R8.64], R246 ;  /* 0x000000f608005986 */ /* 0x0009e2000c101908 */
[----:B------:R-:W-:Y:S01]  /*6da60*/  ISETP.LT.AND P5, PT, R6, UR4, !P1 ;  /* 0x0000000406007c0c */ /* 0x000fe2000cfa1270 */
[C-C-:B-1----:R-:W-:Y:S01]  /*6da70*/  IMAD.WIDE R10, R224.reuse, 0x4, R2.reuse ;  /* 0x00000004e00a7825 */ /* 0x142fe200078e0202 */
[----:B------:R-:W-:Y:S01]  /*6da80*/  IADD3 R225, R224, UR28, RZ ;  /* 0x0000001ce0e17c10 */ /* 0x000fe2000fffe0ff */
[----:B------:R-:W-:Y:S01]  /*6da90*/  ULDC UR4, c[0x0][0x22c] ;  /* 0x00008b0000047ab9 */ /* 0x000fe20000000800 */
[----:B------:R-:W-:Y:S01]  /*6daa0*/  ISETP.LT.AND P1, PT, R7, UR6, !P1 ;  /* 0x0000000607007c0c */ /* 0x000fe2000cf21270 */
[----:B------:R-:W-:Y:S01]  /*6dab0*/  VIADD R226, R0, 0x42 ;  /* 0x0000004200e27836 */ /* 0x000fe20000000000 */
[----:B------:R1:W-:Y:S01]  /*6dac0*/  @P3 STG.E desc[UR8][R10.64], R245 ;  /* 0x000000f50a003986 */ /* 0x0003e2000c101908 */
[----:B------:R-:W-:Y:S01]  /*6dad0*/  ISETP.LT.AND P3, PT, R6, UR10, !P6 ;  /* 0x0000000a06007c0c */ /* 0x000fe2000f761270 */
[----:B------:R-:W-:Y:S01]  /*6dae0*/  ULDC UR6, c[0x0][0x228] ;  /* 0x00008a0000067ab9 */ /* 0x000fe20000000800 */
[----:B----4-:R-:W-:Y:S01]  /*6daf0*/  IMAD.WIDE R8, R225, 0x4, R2 ;  /* 0x00000004e1087825 */ /* 0x010fe200078e0202 */
[----:B------:R-:W4:Y:S03]  /*6db00*/  LDL.LU R243, [R1+0x684] ;  /* 0x0006840001f37983 */ /* 0x000f260000300800 */
[----:B-1----:R-:W-:Y:S01]  /*6db10*/  IMAD.WIDE R10, R224, 0x4, R4 ;  /* 0x00000004e00a7825 */ /* 0x002fe200078e0204 */
[----:B------:R-:W-:Y:S01]  /*6db20*/  ISETP.LT.AND P6, PT, R7, UR6, !P6 ;  /* 0x0000000607007c0c */ /* 0x000fe2000f7c1270 */
[----:B------:R-:W4:Y:S01]  /*6db30*/  LDL.LU R242, [R1+0x484] ;  /* 0x0004840001f27983 */ /* 0x000f220000300800 */
[----:B------:R-:W-:Y:S01]  /*6db40*/  ULDC UR6, c[0x0][0x228] ;  /* 0x00008a0000067ab9 */ /* 0x000fe20000000800 */
[----:B------:R-:W-:Y:S01]  /*6db50*/  VIADD R224, R225, UR28 ;  /* 0x0000001ce1e07c36 */ /* 0x000fe20008000000 */
[----:B------:R-:W-:Y:S01]  /*6db60*/  ULDC UR10, c[0x0][0x228] ;  /* 0x00008a00000a7ab9 */ /* 0x000fe20000000800 */
[----:B------:R1:W-:Y:S01]  /*6db70*/  @P2 STG.E desc[UR8][R10.64], R244 ;  /* 0x000000f40a002986 */ /* 0x0003e2000c101908 */
[----:B------:R-:W-:Y:S01]  /*6db80*/  ISETP.GE.AND P2, PT, R226, UR4, PT ;  /* 0x00000004e2007c0c */ /* 0x000fe2000bf46270 */
[----:B------:R-:W-:Y:S01]  /*6db90*/  ULDC UR4, c[0x0][0x22c] ;  /* 0x00008b0000047ab9 */ /* 0x000fe20000000800 */
[----:B------:R-:W-:Y:S01]  /*6dba0*/  IADD3 R226, R0, 0x43, RZ ;  /* 0x0000004300e27810 */ /* 0x000fe20007ffe0ff */
[----:B------:R1:W-:Y:S03]  /*6dbb0*/  @P5 STG.E desc[UR8][R8.64], R251 ;  /* 0x000000fb08005986 */ /* 0x0003e6000c101908 */
[----:B------:R-:W-:Y:S01]  /*6dbc0*/  ISETP.GE.AND P5, PT, R226, UR4, PT ;  /* 0x00000004e2007c0c */ /* 0x000fe2000bfa6270 */
[----:B------:R-:W-:Y:S01]  /*6dbd0*/  ULDC UR4, c[0x0][0x228] ;  /* 0x00008a0000047ab9 */ /* 0x000fe20000000800 */
[----:B------:R-:W4:Y:S01]  /*6dbe0*/  LDL.LU R240, [R1+0x84] ;  /* 0x0000840001f07983 */ /* 0x000f220000300800 */
[----:B-1----:R-:W-:-:S03]  /*6dbf0*/  IMAD.WIDE R10, R224, 0x4, R2 ;  /* 0x00000004e00a7825 */ /* 0x002fc600078e0202 */
[----:B------:R-:W4:Y:S01]  /*6dc00*/  LDL.LU R247, [R1+0x688] ;  /* 0x0006880001f77983 */ /* 0x000f220000300800 */
[----:B------:R-:W-:-:S03]  /*6dc10*/  IMAD.WIDE R8, R225, 0x4, R4 ;  /* 0x00000004e1087825 */ /* 0x000fc600078e0204 */
[----:B------:R-:W4:Y:S04]  /*6dc20*/  LDL.LU R246, [R1+0x488] ;  /* 0x0004880001f67983 */ /* 0x000f280000300800 */
[----:B------:R1:W-:Y:S01]  /*6dc30*/  @P1 STG.E desc[UR8][R8.64], R250 ;  /* 0x000000fa08001986 */ /* 0x0003e2000c101908 */
[----:B------:R-:W-:Y:S01]  /*6dc40*/  ISETP.LT.AND P1, PT, R6, UR4, !P0 ;  /* 0x0000000406007c0c */ /* 0x000fe2000c721270 */
[----:B------:R-:W-:Y:S02]  /*6dc50*/  ULDC UR4, c[0x0][0x22c] ;  /* 0x00008b0000047ab9 */ /* 0x000fe40000000800 */
[----:B------:R1:W-:Y:S04]  /*6dc60*/  @P3 STG.E desc[UR8][R10.64], R249 ;  /* 0x000000f90a003986 */ /* 0x0003e8000c101908 */
[----:B------:R-:W4:Y:S01]  /*6dc70*/  LDL.LU R245, [R1+0x288] ;  /* 0x0002880001f57983 */ /* 0x000f220000300800 */
[----:B-1----:R-:W-:-:S03]  /*6dc80*/  IMAD.WIDE R8, R224, 0x4, R4 ;  /* 0x00000004e0087825 */ /* 0x002fc600078e0204 */
[----:B------:R-:W4:Y:S01]  /*6dc90*/  LDL.LU R244, [R1+0x88] ;  /* 0x0000880001f47983 */ /* 0x000f220000300800 */
[----:B------:R-:W-:-:S03]  /*6dca0*/  IADD3 R10, R224, UR28, RZ ;  /* 0x0000001ce00a7c10 */ /* 0x000fc6000fffe0ff */
[----:B------:R-:W4:Y:S02]  /*6dcb0*/  LDL.LU R251, [R1+0x68c] ;  /* 0x00068c0001fb7983 */ /* 0x000f240000300800 */
[----:B------:R-:W-:Y:S02]  /*6dcc0*/  IMAD.WIDE R224, R10, 0x4, R2 ;  /* 0x000000040ae07825 */ /* 0x000fe400078e0202 */
[----:B------:R-:W4:Y:S04]  /*6dcd0*/  LDL.LU R250, [R1+0x48c] ;  /* 0x00048c0001fa7983 */ /* 0x000f280000300800 */
[----:B------:R1:W-:Y:S04]  /*6dce0*/  @P6 STG.E desc[UR8][R8.64], R248 ;  /* 0x000000f808006986 */ /* 0x0003e8000c101908 */
[----:B------:R-:W4:Y:S04]  /*6dcf0*/  LDL.LU R249, [R1+0x28c] ;  /* 0x00028c0001f97983 */ /* 0x000f280000300800 */
[----:B-1----:R-:W4:Y:S04]  /*6dd00*/  LDL.LU R248, [R1+0x8c] ;  /* 0x00008c0001f87983 */ /* 0x002f280000300800 */
[----:B--2---:R1:W-:Y:S04]  /*6dd10*/  @P1 STG.E desc[UR8][R224.64], R238 ;  /* 0x000000eee0001986 */ /* 0x0043e8000c101908 */
[----:B-1----:R-:W2:Y:S04]  /*6dd20*/  LDL.LU R238, [R1+0x16a0] ;  /* 0x0016a00001ee7983 */ /* 0x002ea80000300800 */
[----:B------:R-:W3:Y:S01]  /*6dd30*/  LDL.LU R225, [R1+0x480] ;  /* 0x0004800001e17983 */ /* 0x000ee20000300800 */
[----:B------:R-:W-:-:S02]  /*6dd40*/  ISETP.LT.AND P0, PT, R7, UR6, !P0 ;  /* 0x0000000607007c0c */ /* 0x000fc4000c701270 */
[----:B------:R-:W-:Y:S01]  /*6dd50*/  ISETP.LT.AND P3, PT, R6, UR10, !P4 ;  /* 0x0000000a06007c0c */ /* 0x000fe2000e761270 */
[C---:B------:R-:W-:Y:S01]  /*6dd60*/  VIADD R11, R0.reuse, 0x44 ;  /* 0x00000044000b7836 */ /* 0x040fe20000000000 */
[----:B------:R-:W-:Y:S01]  /*6dd70*/  IADD3 R227, R0, 0x45, RZ ;  /* 0x0000004500e37810 */ /* 0x000fe20007ffe0ff */
[C---:B------:R-:W-:Y:S01]  /*6dd80*/  VIADD R226, R10.reuse, UR28 ;  /* 0x0000001c0ae27c36 */ /* 0x040fe20008000000 */
[----:B------:R-:W-:Y:S01]  /*6dd90*/  ULDC UR6, c[0x0][0x228] ;  /* 0x00008a0000067ab9 */ /* 0x000fe20000000800 */
[----:B------:R-:W-:Y:S01]  /*6dda0*/  IMAD.WIDE R8, R10, 0x4, R4 ;  /* 0x000000040a087825 */ /* 0x000fe200078e0204 */
[----:B------:R-:W-:Y:S01]  /*6ddb0*/  ISETP.GE.AND P6, PT, R11, UR4, PT ;  /* 0x000000040b007c0c */ /* 0x000fe2000bfc6270 */
[----:B------:R-:W-:Y:S01]  /*6ddc0*/  ULDC UR4, c[0x0][0x22c] ;  /* 0x00008b0000047ab9 */ /* 0x000fe20000000800 */
[----:B------:R-:W-:Y:S01]  /*6ddd0*/  ULDC UR10, c[0x0][0x228] ;  /* 0x00008a00000a7ab9 */ /* 0x000fe20000000800 */
[----:B------:R-:W-:Y:S01]  /*6dde0*/  IMAD.WIDE R10, R226, 0x4, R2 ;  /* 0x00000004e20a7825 */ /* 0x000fe200078e0202 */
[----:B------:R-:W-:Y:S01]  /*6ddf0*/  ISETP.GE.AND P1, PT, R227, UR4, PT ;  /* 0x00000004e3007c0c */ /* 0x000fe2000bf26270 */
[----:B------:R-:W-:-:S02]  /*6de00*/  ULDC UR4, c[0x0][0x228] ;  /* 0x00008a0000047ab9 */ /* 0x000fc40000000800 */
[C---:B------:R-:W-:Y:S01]  /*6de10*/  ISETP.LT.AND P4, PT, R7.reuse, UR4, !P4 ;  /* 0x0000000407007c0c */ /* 0x040fe2000e781270 */
[----:B------:R-:W-:Y:S01]  /*6de20*/  ULDC UR4, c[0x0][0x228] ;  /* 0x00008a0000047ab9 */ /* 0x000fe20000000800 */
[----:B------:R-:W-:Y:S01]  /*6de30*/  IADD3 R224, R226, UR28, RZ ;  /* 0x0000001ce2e07c10 */ /* 0x000fe2000fffe0ff */
[----:B---3--:R-:W-:Y:S04]  /*6de40*/  @P0 STG.E desc[UR8][R8.64], R225 ;  /* 0x000000e108000986 */ /* 0x008fe8000c101908 */
[----:B------:R1:W-:Y:S04]  /*6de50*/  @P3 STG.E desc[UR8][R10.64], R241 ;  /* 0x000000f10a003986 */ /* 0x0003e8000c101908 */
[----:B-1----:R-:W3:Y:S01]  /*6de60*/  LDL.LU R241, [R1+0x284] ;  /* 0x0002840001f17983 */ /* 0x002ee20000300800 */
[----:B------:R-:W-:Y:S01]  /*6de70*/  ISETP.LT.AND P0, PT, R6, UR4, !P2 ;  /* 0x0000000406007c0c */ /* 0x000fe2000d701270 */
[----:B------:R-:W-:Y:S01]  /*6de80*/  VIADD R8, R0, 0x46 ;  /* 0x0000004600087836 */ /* 0x000fe20000000000 */
[----:B------:R-:W-:Y:S01]  /*6de90*/  ULDC UR4, c[0x0][0x22c] ;  /* 0x00008b0000047ab9 */ /* 0x000fe20000000800 */
[----:B------:R-:W-:Y:S01]  /*6dea0*/  IMAD.WIDE R10, R226, 0x4, R4 ;  /* 0x00000004e20a7825 */ /* 0x000fe200078e0204 */
[----:B------:R-:W-:Y:S01]  /*6deb0*/  ISETP.LT.AND P2, PT, R7, UR6, !P2 ;  /* 0x0000000607007c0c */ /* 0x000fe2000d741270 */
[----:B------:R-:W-:Y:S01]  /*6dec0*/  ULDC UR6, c[0x0][0x228] ;  /* 0x00008a0000067ab9 */ /* 0x000fe20000000800 */
[----:B------:R-:W-:Y:S01]  /*6ded0*/  ISETP.GE.AND P3, PT, R8, UR4, PT ;  /* 0x0000000408007c0c */ /* 0x000fe2000bf66270 */
[----:B------:R-:W-:Y:S01]  /*6dee0*/  VIADD R225, R0, 0x47 ;  /* 0x0000004700e17836 */ /* 0x000fe20000000000 */
[----:B------:R-:W-:Y:S01]  /*6def0*/  ULDC UR4, c[0x0][0x22c] ;  /* 0x00008b0000047ab9 */ /* 0x000fe20000000800 */
[----:B------:R-:W-:Y:S01]  /*6df00*/  IMAD.WIDE R8, R224, 0x4, R2 ;  /* 0x00000004e0087825 */ /* 0x000fe200078e0202 */
[----:B------:R1:W-:Y:S02]  /*6df10*/  @P4 STG.E desc[UR8][R10.64], R239 ;  /* 0x000000ef0a004986 */ /* 0x0003e4000c101908 */
[----:B------:R-:W-:Y:S01]  /*6df20*/  ISETP.GE.AND P4, PT, R225, UR4, PT ;  /* 0x00000004e1007c0c */ /* 0x000fe2000bf86270 */
[----:B------:R-:W-:Y:S01]  /*6df30*/  ULDC UR4, c[0x0][0x228] ;  /* 0x00008a0000047ab9 */ /* 0x000fe20000000800 */
[----:B----4-:R4:W-:Y:S01]  /*6df40*/  @P0 STG.E desc[UR8][R8.64], R243 ;  /* 0x000000f308000986 */ /* 0x0109e2000c101908 */
[----:B------:R-:W-:Y:S01]  /*6df50*/  ISETP.LT.AND P0, PT, R6, UR4, !P5 ;  /* 0x0000000406007c0c */ /* 0x000fe2000ef01270 */
[C-C-:B-1----:R-:W-:Y:S01]  /*6df60*/  IMAD.WIDE R10, R224.reuse, 0x4, R4.reuse ;  /* 0x00000004e00a7825 */ /* 0x142fe200078e0204 */
[C---:B------:R-:W-:Y:S01]  /*6df70*/  ISETP.LT.AND P5, PT, R7.reuse, UR6, !P5 ;  /* 0x0000000607007c0c */ /* 0x040fe2000efa1270 */
[----:B------:R-:W-:Y:S01]  /*6df80*/  ULDC UR4, c[0x0][0x228] ;  /* 0x00008a0000047ab9 */ /* 0x000fe20000000800 */
[----:B------:R-:W-:Y:S01]  /*6df90*/  IADD3 R224, R224, UR28, RZ ;  /* 0x0000001ce0e07c10 */ /* 0x000fe2000fffe0ff */
[----:B------:R-:W-:Y:S01]  /*6dfa0*/  VIADD R225, R0, 0x48 ;  /* 0x0000004800e17836 */ /* 0x000fe20000000000 */
[----:B------:R1:W-:Y:S01]  /*6dfb0*/  @P2 STG.E desc[UR8][R10.64], R242 ;  /* 0x000000f20a002986 */ /* 0x0003e2000c101908 */
[----:B------:R-:W-:Y:S01]  /*6dfc0*/  ULDC UR6, c[0x0][0x228] ;  /* 0x00008a0000067ab9 */ /* 0x000fe20000000800 */
[----:B------:R-:W-:Y:S01]  /*6dfd0*/  ISETP.LT.AND P2, PT, R6, UR4, !P6 ;  /* 0x0000000406007c0c */ /* 0x000fe2000f741270 */
[C---:B----4-:R-:W-:Y:S01]  /*6dfe0*/  IMAD.WIDE R8, R224.reuse, 0x4, R4 ;  /* 0x00000004e0087825 */ /* 0x050fe200078e0204 */
[----:B------:R-:W-:Y:S01]  /*6dff0*/  ULDC UR4, c[0x0][0x22c] ;  /* 0x00008b0000047ab9 */ /* 0x000fe20000000800 */
[----:B------:R-:W-:Y:S01]  /*6e000*/  ISETP.LT.AND P6, PT, R7, UR6, !P6 ;  /* 0x0000000607007c0c */ /* 0x000fe2000f7c1270 */
[----:B------:R-:W-:Y:S01]  /*6e010*/  ULDC UR6, c[0x0][0x228] ;  /* 0x00008a0000067ab9 */ /* 0x000fe20000000800 */
[C---:B-1----:R-:W-:Y:S01]  /*6e020*/  IMAD.WIDE R10, R224.reuse, 0x4, R2 ;  /* 0x00000004e00a7825 */ /* 0x042fe200078e0202 */
[----:B------:R-:W-:-:S03]  /*6e030*/  IADD3 R224, R224, UR28, RZ ;  /* 0x0000001ce0e07c10 */ /* 0x000fc6000fffe0ff */
[----:B------:R-:W-:Y:S01]  /*6e040*/  VIADD R226, R0, 0x49 ;  /* 0x0000004900e27836 */ /* 0x000fe20000000000 */
[----:B---3--:R1:W-:Y:S01]  /*6e050*/  @P0 STG.E desc[UR8][R10.64], R241 ;  /* 0x000000f10a000986 */ /* 0x0083e2000c101908 */
[----:B------:R-:W-:Y:S01]  /*6e060*/  ISETP.GE.AND P0, PT, R225, UR4, PT ;  /* 0x00000004e1007c0c */ /* 0x000fe2000bf06270 */
[----:B------:R-:W-:Y:S02]  /*6e070*/  ULDC UR4, c[0x0][0x228] ;  /* 0x00008a0000047ab9 */ /* 0x000fe40000000800 */
[----:B------:R3:W-:Y:S01]  /*6e080*/  @P5 STG.E desc[UR8][R8.64], R240 ;  /* 0x000000f008005986 */ /* 0x0007e2000c101908 */
[----:B------:R-:W-:Y:S01]  /*6e090*/  ISETP.LT.AND P5, PT, R6, UR4, !P1 ;  /* 0x0000000406007c0c */ /* 0x000fe2000cfa1270 */
[----:B------:R-:W-:Y:S01]  /*6e0a0*/  ULDC UR4, c[0x0][0x22c] ;  /* 0x00008b0000047ab9 */ /* 0x000fe20000000800 */
[C---:B------:R-:W-:Y:S01]  /*6e0b0*/  IADD3 R225, R224.reuse, UR28, RZ ;  /* 0x0000001ce0e17c10 */ /* 0x040fe2000fffe0ff */
[----:B-1----:R-:W-:-:S04]  /*6e0c0*/  IMAD.WIDE R10, R224, 0x4, R4 ;  /* 0x00000004e00a7825 */ /* 0x002fc800078e0204 */
[----:B---3--:R-:W-:-:S05]  /*6e0d0*/  IMAD.WIDE R8, R224, 0x4, R2 ;  /* 0x00000004e0087825 */ /* 0x008fca00078e0202 */
[----:B------:R1:W-:Y:S01]  /*6e0e0*/  @P2 STG.E desc[UR8][R8.64], R247 ;  /* 0x000000f708002986 */ /* 0x0003e2000c101908 */
[----:B------:R-:W-:Y:S01]  /*6e0f0*/  ISETP.GE.AND P2, PT, R226, UR4, PT ;  /* 0x00000004e2007c0c */ /* 0x000fe2000bf46270 */
[----:B------:R-:W-:Y:S02]  /*6e100*/  ULDC UR4, c[0x0][0x228] ;  /* 0x00008a0000047ab9 */ /* 0x000fe40000000800 */
[----:B------:R3:W-:Y:S01]  /*6e110*/  @P6 STG.E desc[UR8][R10.64], R246 ;  /* 0x000000f60a006986 */ /* 0x0007e2000c101908 */
[----:B------:R-:W-:Y:S01]  /*6e120*/  ISETP.LT.AND P1, PT, R7, UR4, !P1 ;  /* 0x0000000407007c0c */ /* 0x000fe2000cf21270 */
[----:B------:R-:W-:Y:S01]  /*6e130*/  ULDC UR4, c[0x0][0x22c] ;  /* 0x00008b0000047ab9 */ /* 0x000fe20000000800 */
[----:B-1----:R-:W-:-:S04]  /*6e140*/  IMAD.WIDE R8, R225, 0x4, R2 ;  /* 0x00000004e1087825 */ /* 0x002fc800078e0202 */
[----:B---3--:R-:W-:Y:S01]  /*6e150*/  VIADD R10, R0, 0x4a ;  /* 0x0000004a000a7836 */ /* 0x008fe20000000000 */
[----:B------:R1:W-:Y:S01]  /*6e160*/  @P5 STG.E desc[UR8][R8.64], R245 ;  /* 0x000000f508005986 */ /* 0x0003e2000c101908 */
[----:B------:R-:W-:Y:S02]  /*6e170*/  ISETP.LT.AND P6, PT, R6, UR6, !P3 ;  /* 0x0000000606007c0c */ /* 0x000fe4000dfc1270 */
[----:B------:R-:W-:Y:S01]  /*6e180*/  IADD3 R224, R225, UR28, RZ ;  /* 0x0000001ce1e07c10 */ /* 0x000fe2000fffe0ff */
[----:B------:R-:W-:Y:S01]  /*6e190*/  VIADD R226, R0, 0x4c ;  /* 0x0000004c00e27836 */ /* 0x000fe20000000000 */
[----:B------:R-:W-:Y:S01]  /*6e1a0*/  ISETP.GE.AND P5, PT, R10, UR4, PT ;  /* 0x000000040a007c0c */ /* 0x000fe2000bfa6270 */
[----:B------:R-:W-:Y:S01]  /*6e1b0*/  ULDC UR4, c[0x0][0x228] ;  /* 0x00008a0000047ab9 */ /* 0x000fe20000000800 */
[----:B------:R-:W-:Y:S01]  /*6e1c0*/  ULDC UR6, c[0x0][0x228] ;  /* 0x00008a0000067ab9 */ /* 0x000fe20000000800 */
[----:B------:R-:W-:Y:S01]  /*6e1d0*/  ISETP.LT.AND P3, PT, R7, UR4, !P3 ;  /* 0x0000000407007c0c */ /* 0x000fe2000df61270 */
[----:B------:R-:W-:Y:S01]  /*6e1e0*/  ULDC UR4, c[0x0][0x22c] ;  /* 0x00008b0000047ab9 */ /* 0x000fe20000000800 */
[----:B-1----:R-:W-:-:S04]  /*6e1f0*/  IMAD.WIDE R8, R225, 0x4, R4 ;  /* 0x00000004e1087825 */ /* 0x002fc800078e0204 */
[----:B------:R-:W-:Y:S01]  /*6e200*/  VIADD R225, R0, 0x4b ;  /* 0x0000004b00e17836 */ /* 0x000fe20000000000 */
[----:B------:R1:W-:Y:S01]  /*6e210*/  @P1 STG.E desc[UR8][R8.64], R244 ;  /* 0x000000f408001986 */ /* 0x0003e2000c101908 */
[----:B------:R-:W-:-:S03]  /*6e220*/  IMAD.WIDE R10, R224, 0x4, R2 ;  /* 0x00000004e00a7825 */ /* 0x000fc600078e0202 */
[----:B------:R-:W-:Y:S01]  /*6e230*/  ISETP.GE.AND P1, PT, R225, UR4, PT ;  /* 0x00000004e1007c0c */ /* 0x000fe2000bf26270 */
[----:B------:R-:W-:Y:S01]  /*6e240*/  ULDC UR4, c[0x0][0x228] ;  /* 0x00008a0000047ab9 */ /* 0x000fe20000000800 */
[C---:B------:R-:W-:Y:S01]  /*6e250*/  IADD3 R225, R224.reuse, UR28, RZ ;  /* 0x0000001ce0e17c10 */ /* 0x040fe2000fffe0ff */
[----:B------:R3:W-:Y:S01]  /*6e260*/  @P6 STG.E desc[UR8][R10.64], R251 ;  /* 0x000000fb0a006986 */ /* 0x0007e2000c101908 */
[----:B-1----:R-:W-:Y:S02]  /*6e270*/  IMAD.WIDE R8, R224, 0x4, R4 ;  /* 0x00000004e0087825 */ /* 0x002fe400078e0204 */
[----:B------:R-:W-:-:S03]  /*6e280*/  IADD3 R224, R225, UR28, RZ ;  /* 0x0000001ce1e07c10 */ /* 0x000fc6000fffe0ff */
[----:B------:R1:W-:Y:S01]  /*6e290*/  @P3 STG.E desc[UR8][R8.64], R250 ;  /* 0x000000fa08003986 */ /* 0x0003e2000c101908 */
[----:B---3--:R-:W-:-:S04]  /*6e2a0*/  IMAD.WIDE R10, R225, 0x4, R2 ;  /* 0x00000004e10a7825 */ /* 0x008fc800078e0202 */
[----:B-1----:R-:W-:Y:S02]  /*6e2b0*/  IMAD.WIDE R8, R225, 0x4, R4 ;  /* 0x00000004e1087825 */ /* 0x002fe400078e0204 */
[----:B------:R-:W3:Y:S04]  /*6e2c0*/  LDL.LU R225, [R1+0x690] ;  /* 0x0006900001e17983 */ /* 0x000ee80000300800 */
[----:B------:R-:W4:Y:S04]  /*6e2d0*/  LDL.LU R227, [R1+0x490] ;  /* 0x0004900001e37983 */ /* 0x000f280000300800 */
[----:B------:R-:W2:Y:S04]  /*6e2e0*/  LDL.LU R239, [R1+0x290] ;  /* 0x0002900001ef7983 */ /* 0x000ea80000300800 */
[----:B------:R-:W2:Y:S04]  /*6e2f0*/  LDL.LU R243, [R1+0x90] ;  /* 0x0000900001f37983 */ /* 0x000ea80000300800 */
[----:B------:R-:W2:Y:S04]  /*6e300*/  LDL.LU R242, [R1+0x694] ;  /* 0x0006940001f27983 */ /* 0x000ea80000300800 */
[----:B------:R-:W2:Y:S04]  /*6e310*/  LDL.LU R241, [R1+0x494] ;  /* 0x0004940001f17983 */ /* 0x000ea80000300800 */
[----:B------:R-:W2:Y:S04]  /*6e320*/  LDL.LU R240, [R1+0x294] ;  /* 0x0002940001f07983 */ /* 0x000ea80000300800 */
[----:B------:R-:W2:Y:S04]  /*6e330*/  LDL.LU R247, [R1+0x94] ;  /* 0x0000940001f77983 */ /* 0x000ea80000300800 */
[----:B------:R-:W2:Y:S01]  /*6e340*/  LDL.LU R251, [R1+0x698] ;  /* 0x0006980001fb7983 */ /* 0x000ea20000300800 */
[----:B------:R-:W-:Y:S01]  /*6e350*/  ISETP.LT.AND P6, PT, R6, UR4, !P4 ;  /* 0x0000000406007c0c */ /* 0x000fe2000e7c1270 */
[----:B------:R-:W-:-:S02]  /*6e360*/  ULDC UR4, c[0x0][0x228] ;  /* 0x00008a0000047ab9 */ /* 0x000fc40000000800 */
[----:B------:R-:W-:Y:S01]  /*6e370*/  ISETP.LT.AND P4, PT, R7, UR4, !P4 ;  /* 0x0000000407007c0c */ /* 0x000fe2000e781270 */
[----:B------:R-:W-:Y:S01]  /*6e380*/  ULDC UR4, c[0x0][0x228] ;  /* 0x00008a0000047ab9 */ /* 0x000fe20000000800 */
[----:B------:R-:W2:Y:S01]  /*6e390*/  LDL.LU R246, [R1+0x498] ;  /* 0x0004980001f67983 */ /* 0x000ea20000300800 */
[----:B------:R-:W-:Y:S01]  /*6e3a0*/  ISETP.LT.AND P3, PT, R6, UR4, !P0 ;  /* 0x0000000406007c0c */ /* 0x000fe2000c761270 */
[----:B------:R-:W-:Y:S02]  /*6e3b0*/  ULDC UR4, c[0x0][0x22c] ;  /* 0x00008b0000047ab9 */ /* 0x000fe40000000800 */
[----:B------:R-:W2:Y:S04]  /*6e3c0*/  LDL.LU R245, [R1+0x298] ;  /* 0x0002980001f57983 */ /* 0x000ea80000300800 */
[----:B------:R1:W-:Y:S01]  /*6e3d0*/  @P6 STG.E desc[UR8][R10.64], R249 ;  /* 0x000000f90a006986 */ /* 0x0003e2000c101908 */
[----:B------:R-:W-:Y:S01]  /*6e3e0*/  ISETP.GE.AND P6, PT, R226, UR4, PT ;  /* 0x00000004e2007c0c */ /* 0x000fe2000bfc6270 */
[----:B------:R-:W-:-:S02]  /*6e3f0*/  ULDC UR4, c[0x0][0x228] ;  /* 0x00008a0000047ab9 */ /* 0x000fc40000000800 */
[----:B------:R-:W-:Y:S01]  /*6e400*/  ISETP.LT.AND P0, PT, R7, UR4, !P0 ;  /* 0x0000000407007c0c */ /* 0x000fe2000c701270 */
[----:B------:R-:W-:Y:S01]  /*6e410*/  ULDC UR4, c[0x0][0x228] ;  /* 0x00008a0000047ab9 */ /* 0x000fe20000000800 */
[----:B------:R1:W-:Y:S01]  /*6e420*/  @P4 STG.E desc[UR8][R8.64], R248 ;  /* 0x000000f808004986 */ /* 0x0003e2000c101908 */
[----:B------:R-:W-:-:S03]  /*6e430*/  ISETP.LT.AND P4, PT, R6, UR4, !P2 ;  /* 0x0000000406007c0c */ /* 0x000fc6000d781270 */
[----:B------:R-:W2:Y:S01]  /*6e440*/  LDL.LU R244, [R1+0x98] ;  /* 0x0000980001f47983 */ /* 0x000ea20000300800 */
[----:B-1----:R-:W-:Y:S01]  /*6e450*/  IMAD.WIDE R10, R224, 0x4, R2 ;  /* 0x00000004e00a7825 */ /* 0x002fe200078e0202 */
[----:B------:R-:W-:Y:S01]  /*6e460*/  ISETP.LT.AND P2, PT, R7, UR6, !P2 ;  /* 0x0000000607007c0c */ /* 0x000fe2000d741270 */
[----:B------:R-:W-:Y:S01]  /*6e470*/  ULDC UR4, c[0x0][0x22c] ;  /* 0x00008b0000047ab9 */ /* 0x000fe20000000800 */
[----:B------:R-:W-:Y:S01]  /*6e480*/  ULDC UR6, c[0x0][0x228] ;  /* 0x00008a0000067ab9 */ /* 0x000fe20000000800 */
[----:B------:R-:W-:Y:S01]  /*6e490*/  VIADD R226, R0, 0x4d ;  /* 0x0000004d00e27836 */ /* 0x000fe20000000000 */
[----:B------:R-:W2:Y:S04]  /*6e4a0*/  LDL.LU R250, [R1+0x49c] ;  /* 0x00049c0001fa7983 */ /* 0x000ea80000300800 */
[----:B------:R-:W2:Y:S04]  /*6e4b0*/  LDL.LU R249, [R1+0x29c] ;  /* 0x00029c0001f97983 */ /* 0x000ea80000300800 */
[----:B------:R-:W2:Y:S04]  /*6e4c0*/  LDL.LU R248, [R1+0x9c] ;  /* 0x00009c0001f87983 */ /* 0x000ea80000300800 */
[----:B---3--:R1:W-:Y:S01]  /*6e4d0*/  @P3 STG.E desc[UR8][R10.64], R225 ;  /* 0x000000e10a003986 */ /* 0x0083e2000c101908 */
[----:B------:R-:W-:Y:S01]  /*6e4e0*/  ISETP.LT.AND P3, PT, R6, UR10, !P5 ;  /* 0x0000000a06007c0c */ /* 0x000fe2000ef61270 */
[----:B------:R-:W-:Y:S01]  /*6e4f0*/  ULDC UR10, c[0x0][0x228] ;  /* 0x00008a00000a7ab9 */ /* 0x000fe20000000800 */
[C---:B-1----:R-:W-:Y:S01]  /*6e500*/  IADD3 R225, R224.reuse, UR28, RZ ;  /* 0x0000001ce0e17c10 */ /* 0x042fe2000fffe0ff */
[----:B------:R-:W-:-:S04]  /*6e510*/  IMAD.WIDE R10, R224, 0x4, R4 ;  /* 0x00000004e00a7825 */ /* 0x000fc800078e0204 */
[C-C-:B------:R-:W-:Y:S01]  /*6e520*/  IMAD.WIDE R8, R225.reuse, 0x4, R2.reuse ;  /* 0x00000004e1087825 */ /* 0x140fe200078e0202 */
[----:B----4-:R1:W-:Y:S01]  /*6e530*/  @P0 STG.E desc[UR8][R10.64], R227 ;  /* 0x000000e30a000986 */ /* 0x0103e2000c101908 */
[----:B------:R-:W-:Y:S01]  /*6e540*/  ISETP.GE.AND P0, PT, R226, UR4, PT ;  /* 0x00000004e2007c0c */ /* 0x000fe2000bf06270 */
[----:B------:R-:W-:Y:S01]  /*6e550*/  ULDC UR4, c[0x0][0x22c] ;  /* 0x00008b0000047ab9 */ /* 0x000fe20000000800 */
[----:B------:R-:W-:Y:S01]  /*6e560*/  VIADD R224, R225, UR28 ;  /* 0x0000001ce1e07c36 */ /* 0x000fe20008000000 */
[----:B--2---:R2:W-:Y:S01]  /*6e570*/  @P4 STG.E desc[UR8][R8.64], R239 ;  /* 0x000000ef08004986 */ /* 0x0045e2000c101908 */
[----:B------:R-:W-:Y:S02]  /*6e580*/  IADD3 R226, R0, 0x4e, RZ ;  /* 0x0000004e00e27810 */ /* 0x000fe40007ffe0ff */
[----:B------:R-:W-:Y:S01]  /*6e590*/  ISETP.LT.AND P5, PT, R7, UR6, !P5 ;  /* 0x0000000607007c0c */ /* 0x000fe2000efa1270 */
[----:B------:R-:W-:Y:S01]  /*6e5a0*/  ULDC UR6, c[0x0][0x228] ;  /* 0x00008a0000067ab9 */ /* 0x000fe20000000800 */
[----:B------:R-:W-:Y:S01]  /*6e5b0*/  ISETP.GE.AND P4, PT, R226, UR4, PT ;  /* 0x00000004e2007c0c */ /* 0x000fe2000bf86270 */
[----:B------:R-:W-:Y:S01]  /*6e5c0*/  ULDC UR4, c[0x0][0x228] ;  /* 0x00008a0000047ab9 */ /* 0x000fe20000000800 */
[----:B-1----:R-:W-:-:S04]  /*6e5d0*/  IMAD.WIDE R10, R224, 0x4, R2 ;  /* 0x00000004e00a7825 */ /* 0x002fc800078e0202 */
[----:B--2---:R-:W-:-:S05]  /*6e5e0*/  IMAD.WIDE R8, R225, 0x4, R4 ;  /* 0x00000004e1087825 */ /* 0x004fca00078e0204 */
        /* <DEDUP_REMOVED lines=17> */
[----:B-1----:R-:W-:Y:S01]  /*6e700*/  IMAD.WIDE R8, R10, 0x4, R4 ;  /* 0x000000040a087825 */ /* 0x002fe200078e0204 */
[----:B------:R-:W-:Y:S03]  /*6e710*/  @P2 STG.E desc[UR8][R224.64], R240 ;  /* 0x000000f0e0002986 */ /* 0x000fe6000c101908 */
[----:B------:R-:W-:Y:S01]  /*6e720*/  IMAD.WIDE R10, R226, 0x4, R2 ;  /* 0x00000004e20a7825 */ /* 0x000fe200078e0202 */
[----:B------:R-:W-:Y:S04]  /*6e730*/  @P1 STG.E desc[UR8][R8.64], R247 ;  /* 0x000000f708001986 */ /* 0x000fe8000c101908 */
[----:B------:R1:W-:Y:S04]  /*6e740*/  @P3 STG.E desc[UR8][R10.64], R251 ;  /* 0x000000fb0a003986 */ /* 0x0003e8000c101908 */
[----:B-1----:R-:W2:Y:S01]  /*6e750*/  LDL.LU R251, [R1+0x69c] ;  /* 0x00069c0001fb7983 */ /* 0x002ea20000300800 */
[----:B------:R-:W-:Y:S01]  /*6e760*/  ISETP.GE.AND P2, PT, R227, UR4, PT ;  /* 0x00000004e3007c0c */ /* 0x000fe2000bf46270 */
[----:B------:R-:W-:-:S02]  /*6e770*/  ULDC UR4, c[0x0][0x228] ;  /* 0x00008a0000047ab9 */ /* 0x000fc40000000800 */
[C---:B------:R-:W-:Y:S01]  /*6e780*/  ISETP.LT.AND P6, PT, R7.reuse, UR4, !P6 ;  /* 0x0000000407007c0c */ /* 0x040fe2000f7c1270 */
[----:B------:R-:W-:Y:S02]  /*6e790*/  ULDC UR4, c[0x0][0x228] ;  /* 0x00008a0000047ab9 */ /* 0x000fe40000000800 */
        /* <DEDUP_REMOVED lines=14> */
[----:B------:R3:W-:Y:S01]  /*6e880*/  @P1 STG.E desc[UR8][R8.64], R245 ;  /* 0x000000f508001986 */ /* 0x0007e2000c101908 */
[----:B------:R-:W-:Y:S01]  /*6e890*/  ISETP.LT.AND P1, PT, R6, UR4, !P4 ;  /* 0x0000000406007c0c */ /* 0x000fe2000e721270 */
[----:B------:R-:W-:Y:S01]  /*6e8a0*/  ULDC UR4, c[0x0][0x228] ;  /* 0x00008a0000047ab9 */ /* 0x000fe20000000800 */
[----:B------:R-:W-:Y:S01]  /*6e8b0*/  ISETP.LT.AND P4, PT, R7, UR6, !P4 ;  /* 0x0000000607007c0c */ /* 0x000fe2000e781270 */
[----:B------:R-:W-:Y:S01]  /*6e8c0*/  ULDC UR6, c[0x0][0x228] ;  /* 0x00008a0000067ab9 */ /* 0x000fe20000000800 */
[C---:B-1----:R-:W-:Y:S01]  /*6e8d0*/  IMAD.WIDE R10, R224.reuse, 0x4, R4 ;  /* 0x00000004e00a7825 */ /* 0x042fe200078e0204 */
[----:B------:R-:W-:-:S04]  /*6e8e0*/  IADD3 R224, R224, UR28, RZ ;  /* 0x0000001ce0e07c10 */ /* 0x000fc8000fffe0ff */
[----:B------:R1:W-:Y:S01]  /*6e8f0*/  @P0 STG.E desc[UR8][R10.64], R244 ;  /* 0x000000f40a000986 */ /* 0x0003e2000c101908 */
[----:B------:R-:W-:Y:S01]  /*6e900*/  ISETP.LT.AND P0, PT, R6, UR4, !P5 ;  /* 0x0000000406007c0c */ /* 0x000fe2000ef01270 */
[----:B---3--:R-:W-:-:S04]  /*6e910*/  IMAD.WIDE R8, R224, 0x4, R4 ;  /* 0x00000004e0087825 */ /* 0x008fc800078e0204 */
[C-C-:B-1----:R-:W-:Y:S01]  /*6e920*/  IMAD.WIDE R10, R224.reuse, 0x4, R2.reuse ;  /* 0x00000004e00a7825 */ /* 0x142fe200078e0202 */
[----:B------:R-:W-:Y:S01]  /*6e930*/  IADD3 R224, R224, UR28, RZ ;  /* 0x0000001ce0e07c10 */ /* 0x000fe2000fffe0ff */
[----:B------:R-:W-:Y:S01]  /*6e940*/  ULDC UR4, c[0x0][0x22c] ;  /* 0x00008b0000047ab9 */ /* 0x000fe20000000800 */
[----:B------:R-:W-:Y:S01]  /*6e950*/  ISETP.LT.AND P5, PT, R7, UR6, !P5 ;  /* 0x0000000607007c0c */ /* 0x000fe2000efa1270 */
[----:B------:R-:W-:Y:S01]  /*6e960*/  VIADD R225, R0, 0x53 ;  /* 0x0000005300e17836 */ /* 0x000fe20000000000 */
[----:B------:R-:W-:Y:S01]  /*6e970*/  ULDC UR6, c[0x0][0x228] ;  /* 0x00008a0000067ab9 */ /* 0x000fe20000000800 */
[----:B--2---:R-:W-:Y:S04]  /*6e980*/  @P1 STG.E desc[UR8][R10.64], R251 ;  /* 0x000000fb0a001986 */ /* 0x004fe8000c101908 */
[----:B------:R1:W-:Y:S02]  /*6e990*/  @P4 STG.E desc[UR8][R8.64], R250 ;  /* 0x000000fa08004986 */ /* 0x0003e4000c101908 */
[----:B-1----:R-:W-:-:S04]  /*6e9a0*/  IMAD.WIDE R8, R224, 0x4, R2 ;  /* 0x00000004e0087825 */ /* 0x002fc800078e0202 */
[C---:B------:R-:W-:Y:S01]  /*6e9b0*/  IMAD.WIDE R10, R224.reuse, 0x4, R4 ;  /* 0x00000004e00a7825 */ /* 0x040fe200078e0204 */
[----:B------:R1:W-:Y:S02]  /*6e9c0*/  @P0 STG.E desc[UR8][R8.64], R249 ;  /* 0x000000f908000986 */ /* 0x0003e4000c101908 */
[----:B-1----:R-:W-:Y:S02]  /*6e9d0*/  IADD3 R8, R224, UR28, RZ ;  /* 0x0000001ce0087c10 */ /* 0x002fe4000fffe0ff */
[----:B------:R-:W2:Y:S04]  /*6e9e0*/  LDL.LU R224, [R1+0x6a0] ;  /* 0x0006a00001e07983 */ /* 0x000ea80000300800 */
[----:B------:R-:W3:Y:S04]  /*6e9f0*/  LDL.LU R226, [R1+0x4a0] ;  /* 0x0004a00001e27983 */ /* 0x000ee80000300800 */
        /* <DEDUP_REMOVED lines=13> */
[----:B------:R1:W-:Y:S04]  /*6ead0*/  @P5 STG.E desc[UR8][R10.64], R248 ;  /* 0x000000f80a005986 */ /* 0x0003e8000c101908 */
[----:B-1----:R-:W4:Y:S01]  /*6eae0*/  LDL.LU R248, [R1+0x2ac] ;  /* 0x0002ac0001f87983 */ /* 0x002f220000300800 */
[----:B------:R-:W-:Y:S01]  /*6eaf0*/  ISETP.GE.AND P1, PT, R225, UR4, PT ;  /* 0x00000004e1007c0c */ /* 0x000fe2000bf26270 */
[----:B------:R-:W-:Y:S01]  /*6eb00*/  ULDC UR4, c[0x0][0x228] ;  /* 0x00008a0000047ab9 */ /* 0x000fe20000000800 */
[----:B------:R-:W-:Y:S01]  /*6eb10*/  VIADD R225, R0, 0x54 ;  /* 0x0000005400e17836 */ /* 0x000fe20000000000 */
[----:B------:R-:W-:Y:S01]  /*6eb20*/  ISETP.LT.AND P4, PT, R6, UR4, !P2 ;  /* 0x0000000406007c0c */ /* 0x000fe2000d781270 */
[----:B------:R-:W-:-:S03]  /*6eb30*/  ULDC UR4, c[0x0][0x22c] ;  /* 0x00008b0000047ab9 */ /* 0x000fc60000000800 */
[----:B------:R-:W-:Y:S01]  /*6eb40*/  ISETP.GE.AND P0, PT, R225, UR4, PT ;  /* 0x00000004e1007c0c */ /* 0x000fe2000bf06270 */
[----:B------:R-:W-:Y:S01]  /*6eb50*/  ULDC UR4, c[0x0][0x228] ;  /* 0x00008a0000047ab9 */ /* 0x000fe20000000800 */
[----:B------:R-:W-:Y:S01]  /*6eb60*/  IMAD.WIDE R10, R8, 0x4, R2 ;  /* 0x00000004080a7825 */ /* 0x000fe200078e0202 */
[----:B------:R-:W-:Y:S01]  /*6eb70*/  ISETP.LT.AND P2, PT, R7, UR4, !P2 ;  /* 0x0000000407007c0c */ /* 0x000fe2000d741270 */
[----:B------:R-:W-:Y:S01]  /*6eb80*/  ULDC UR4, c[0x0][0x22c] ;  /* 0x00008b0000047ab9 */ /* 0x000fe20000000800 */
[----:B------:R-:W-:Y:S01]  /*6eb90*/  ISETP.LT.AND P5, PT, R6, UR6, !P3 ;  /* 0x0000000606007c0c */ /* 0x000fe2000dfa1270 */
[C---:B------:R-:W-:Y:S01]  /*6eba0*/  VIADD R9, R0.reuse, 0x55 ;  /* 0x0000005500097836 */ /* 0x040fe20000000000 */
[----:B------:R-:W-:Y:S01]  /*6ebb0*/  ULDC UR6, c[0x0][0x228] ;  /* 0x00008a0000067ab9 */ /* 0x000fe20000000800 */
[----:B------:R-:W-:Y:S01]  /*6ebc0*/  VIADD R225, R0, 0x56 ;  /* 0x0000005600e17836 */ /* 0x000fe20000000000 */
[----:B--2---:R1:W-:Y:S02]  /*6ebd0*/  @P4 STG.E desc[UR8][R10.64], R224 ;  /* 0x000000e00a004986 */ /* 0x0043e4000c101908 */
[----:B------:R-:W-:Y:S01]  /*6ebe0*/  ISETP.GE.AND P4, PT, R9, UR4, PT ;  /* 0x0000000409007c0c */ /* 0x000fe2000bf86270 */
[----:B------:R-:W-:-:S02]  /*6ebf0*/  ULDC UR4, c[0x0][0x228] ;  /* 0x00008a0000047ab9 */ /* 0x000fc40000000800 */
[----:B------:R-:W-:Y:S01]  /*6ec00*/  ISETP.LT.AND P3, PT, R7, UR4, !P3 ;  /* 0x0000000407007c0c */ /* 0x000fe2000df61270 */
[----:B------:R-:W-:Y:S01]  /*6ec10*/  ULDC UR4, c[0x0][0x22c] ;  /* 0x00008b0000047ab9 */ /* 0x000fe20000000800 */
[C---:B-1----:R-:W-:Y:S01]  /*6ec20*/  IADD3 R224, R8.reuse, UR28, RZ ;  /* 0x0000001c08e07c10 */ /* 0x042fe2000fffe0ff */
[----:B------:R-:W-:-:S04]  /*6ec30*/  IMAD.WIDE R8, R8, 0x4, R4 ;  /* 0x0000000408087825 */ /* 0x000fc800078e0204 */
[----:B------:R-:W-:Y:S01]  /*6ec40*/  IMAD.WIDE R10, R224, 0x4, R2 ;  /* 0x00000004e00a7825 */ /* 0x000fe200078e0202 */
[----:B---3--:R1:W-:Y:S01]  /*6ec50*/  @P2 STG.E desc[UR8][R8.64], R226 ;  /* 0x000000e208002986 */ /* 0x0083e2000c101908 */
[----:B------:R-:W-:Y:S01]  /*6ec60*/  ISETP.GE.AND P2, PT, R225, UR4, PT ;  /* 0x00000004e1007c0c */ /* 0x000fe2000bf46270 */
[----:B------:R-:W-:Y:S02]  /*6ec70*/  ULDC UR4, c[0x0][0x228] ;  /* 0x00008a0000047ab9 */ /* 0x000fe40000000800 */
[----:B----4-:R2:W-:Y:S01]  /*6ec80*/  @P5 STG.E desc[UR8][R10.64], R227 ;  /* 0x000000e30a005986 */ /* 0x0105e2000c101908 */
[----:B------:R-:W-:Y:S01]  /*6ec90*/  ISETP.LT.AND P5, PT, R6, UR4, !P6 ;  /* 0x0000000406007c0c */ /* 0x000fe2000f7a1270 */
[----:B------:R-:W-:Y:S01]  /*6eca0*/  ULDC UR4, c[0x0][0x228] ;  /* 0x00008a0000047ab9 */ /* 0x000fe20000000800 */
[C---:B------:R-:W-:Y:S02]  /*6ecb0*/  IADD3 R225, R224.reuse, UR28, RZ ;  /* 0x0000001ce0e17c10 */ /* 0x040fe4000fffe0ff */
[----:B------:R-:W-:Y:S01]  /*6ecc0*/  ISETP.LT.AND P6, PT, R7, UR4, !P6 ;  /* 0x0000000407007c0c */ /* 0x000fe2000f7c1270 */
[----:B------:R-:W-:Y:S01]  /*6ecd0*/  ULDC UR4, c[0x0][0x228] ;  /* 0x00008a0000047ab9 */ /* 0x000fe20000000800 */
[----:B-1----:R-:W-:-:S04]  /*6ece0*/  IMAD.WIDE R8, R224, 0x4, R4 ;  /* 0x00000004e0087825 */ /* 0x002fc800078e0204 */
[C---:B--2---:R-:W-:Y:S01]  /*6ecf0*/  IMAD.WIDE R10, R225.reuse, 0x4, R2 ;  /* 0x00000004e10a7825 */ /* 0x044fe200078e0202 */
[----:B------:R1:W-:Y:S01]  /*6ed00*/  @P3 STG.E desc[UR8][R8.64], R239 ;  /* 0x000000ef08003986 */ /* 0x0003e2000c101908 */
[----:B------:R-:W-:Y:S01]  /*6ed10*/  ISETP.LT.AND P3, PT, R6, UR4, !P1 ;  /* 0x0000000406007c0c */ /* 0x000fe2000cf61270 */
[----:B------:R-:W-:Y:S01]  /*6ed20*/  ULDC UR4, c[0x0][0x22c] ;  /* 0x00008b0000047ab9 */ /* 0x000fe20000000800 */
[----:B------:R-:W-:Y:S01]  /*6ed30*/  VIADD R226, R0, 0x57 ;  /* 0x0000005700e27836 */ /* 0x000fe20000000000 */
[----:B------:R2:W-:Y:S01]  /*6ed40*/  @P5 STG.E desc[UR8][R10.64], R243 ;  /* 0x000000f30a005986 */ /* 0x0005e2000c101908 */
[----:B------:R-:W-:-:S03]  /*6ed50*/  IADD3 R224, R225, UR28, RZ ;  /* 0x0000001ce1e07c10 */ /* 0x000fc6000fffe0ff */
[----:B------:R-:W-:Y:S01]  /*6ed60*/  ISETP.GE.AND P5, PT, R226, UR4, PT ;  /* 0x00000004e2007c0c */ /* 0x000fe2000bfa6270 */
[----:B------:R-:W-:Y:S01]  /*6ed70*/  ULDC UR4, c[0x0][0x228] ;  /* 0x00008a0000047ab9 */ /* 0x000fe20000000800 */
[----:B-1----:R-:W-:Y:S01]  /*6ed80*/  IMAD.WIDE R8, R225, 0x4, R4 ;  /* 0x00000004e1087825 */ /* 0x002fe200078e0204 */
[C---:B------:R-:W-:Y:S01]  /*6ed90*/  ISETP.LT.AND P1, PT, R7.reuse, UR4, !P1 ;  /* 0x0000000407007c0c */ /* 0x040fe2000cf21270 */
[----:B------:R-:W-:Y:S01]  /*6eda0*/  ULDC UR4, c[0x0][0x228] ;  /* 0x00008a0000047ab9 */ /* 0x000fe20000000800 */
[----:B------:R-:W-:Y:S01]  /*6edb0*/  IADD3 R227, R0, 0x5b, RZ ;  /* 0x0000005b00e37810 */ /* 0x000fe20007ffe0ff */
[--C-:B--2---:R-:W-:Y:S01]  /*6edc0*/  IMAD.WIDE R10, R224, 0x4, R2.reuse ;  /* 0x00000004e00a7825 */ /* 0x104fe200078e0202 */
[----:B------:R1:W-:Y:S01]  /*6edd0*/  @P6 STG.E desc[UR8][R8.64], R242 ;  /* 0x000000f208006986 */ /* 0x0003e2000c101908 */
[----:B------:R-:W-:Y:S01]  /*6ede0*/  ISETP.LT.AND P6, PT, R6, UR4, !P0 ;  /* 0x0000000406007c0c */ /* 0x000fe2000c7c1270 */
[----:B------:R-:W-:Y:S01]  /*6edf0*/  ULDC UR4, c[0x0][0x22c] ;  /* 0x00008b0000047ab9 */ /* 0x000fe20000000800 */
[----:B------:R-:W-:Y:S01]  /*6ee00*/  IADD3 R225, R224, UR28, RZ ;  /* 0x0000001ce0e17c10 */ /* 0x000fe2000fffe0ff */
[----:B------:R2:W-:Y:S01]  /*6ee10*/  @P3 STG.E desc[UR8][R10.64], R241 ;  /* 0x000000f10a003986 */ /* 0x0005e2000c101908 */
[----:B------:R-:W-:Y:S01]  /*6ee20*/  ISETP.LT.AND P0, PT, R7, UR6, !P0 ;  /* 0x0000000607007c0c */ /* 0x000fe2000c701270 */
[----:B------:R-:W-:Y:S01]  /*6ee30*/  VIADD R226, R0, 0x58 ;  /* 0x0000005800e27836 */ /* 0x000fe20000000000 */
[----:B------:R-:W-:Y:S01]  /*6ee40*/  ISETP.LT.AND P3, PT, R6, UR10, !P4 ;  /* 0x0000000a06007c0c */ /* 0x000fe2000e761270 */
[----:B------:R-:W-:Y:S01]  /*6ee50*/  ULDC UR6, c[0x0][0x228] ;  /* 0x00008a0000067ab9 */ /* 0x000fe20000000800 */
[----:B------:R-:W-:Y:S01]  /*6ee60*/  ULDC UR10, c[0x0][0x228] ;  /* 0x00008a00000a7ab9 */ /* 0x000fe20000000800 */
[----:B------:R-:W3:Y:S01]  /*6ee70*/  LDL.LU R239, [R1+0x4b0] ;  /* 0x0004b00001ef7983 */ /* 0x000ee20000300800 */
[----:B-1----:R-:W-:-:S04]  /*6ee80*/  IMAD.WIDE R8, R225, 0x4, R2 ;  /* 0x00000004e1087825 */ /* 0x002fc800078e0202 */
[----:B--2---:R-:W-:-:S05]  /*6ee90*/  IMAD.WIDE R10, R224, 0x4, R4 ;  /* 0x00000004e00a7825 */ /* 0x004fca00078e0204 */
        /* <DEDUP_REMOVED lines=19> */
[----:B------:R-:W-:Y:S01]  /*6efd0*/  ULDC UR10, c[0x0][0x228] ;  /* 0x00008a00000a7ab9 */ /* 0x000fe20000000800 */
[C---:B-1----:R-:W-:Y:S01]  /*6efe0*/  IMAD.WIDE R8, R224.reuse, 0x4, R4 ;  /* 0x00000004e0087825 */ /* 0x042fe200078e0204 */
[----:B--2---:R-:W-:-:S03]  /*6eff0*/  IADD3 R10, R224, UR28, RZ ;  /* 0x0000001ce00a7c10 */ /* 0x004fc6000fffe0ff */
[----:B------:R-:W-:Y:S01]  /*6f000*/  VIADD R11, R0, 0x5a ;  /* 0x0000005a000b7836 */ /* 0x000fe20000000000 */
[----:B------:R1:W-:Y:S01]  /*6f010*/  @P4 STG.E desc[UR8][R8.64], R244 ;  /* 0x000000f408004986 */ /* 0x0003e2000c101908 */
[----:B------:R-:W-:-:S03]  /*6f020*/  IMAD.WIDE R224, R10, 0x4, R2 ;  /* 0x000000040ae07825 */ /* 0x000fc600078e0202 */
[----:B------:R-:W-:Y:S01]  /*6f030*/  ISETP.GE.AND P4, PT, R11, UR4, PT ;  /* 0x000000040b007c0c */ /* 0x000fe2000bf86270 */
[----:B------:R-:W-:Y:S01]  /*6f040*/  ULDC UR4, c[0x0][0x22c] ;  /* 0x00008b0000047ab9 */ /* 0x000fe20000000800 */
[C---:B------:R-:W-:Y:S01]  /*6f050*/  VIADD R226, R10.reuse, UR28 ;  /* 0x0000001c0ae27c36 */ /* 0x040fe20008000000 */
[----:B------:R2:W-:Y:S01]  /*6f060*/  @P0 STG.E desc[UR8][R224.64], R251 ;  /* 0x000000fbe0000986 */ /* 0x0005e2000c101908 */
[----:B------:R-:W-:Y:S01]  /*6f070*/  ISETP.GE.AND P0, PT, R227, UR4, PT ;  /* 0x00000004e3007c0c */ /* 0x000fe2000bf06270 */
[----:B------:R-:W-:Y:S01]  /*6f080*/  ULDC UR4, c[0x0][0x228] ;  /* 0x00008a0000047ab9 */ /* 0x000fe20000000800 */
[----:B-1----:R-:W-:Y:S01]  /*6f090*/  IMAD.WIDE R8, R10, 0x4, R4 ;  /* 0x000000040a087825 */ /* 0x002fe200078e0204 */
[----:B------:R-:W-:Y:S01]  /*6f0a0*/  ISETP.LT.AND P5, PT, R7, UR4, !P5 ;  /* 0x0000000407007c0c */ /* 0x000fe2000efa1270 */
[----:B------:R-:W-:Y:S02]  /*6f0b0*/  ULDC UR4, c[0x0][0x228] ;  /* 0x00008a0000047ab9 */ /* 0x000fe40000000800 */
[C---:B------:R-:W-:Y:S01]  /*6f0c0*/  IMAD.WIDE R10, R226.reuse, 0x4, R2 ;  /* 0x00000004e20a7825 */ /* 0x040fe200078e0202 */
[----:B------:R1:W-:Y:S01]  /*6f0d0*/  @P2 STG.E desc[UR8][R8.64], R250 ;  /* 0x000000fa08002986 */ /* 0x0003e2000c101908 */
[----:B--2---:R-:W-:-:S03]  /*6f0e0*/  IADD3 R224, R226, UR28, RZ ;  /* 0x0000001ce2e07c10 */ /* 0x004fc6000fffe0ff */
[----:B------:R2:W-:Y:S01]  /*6f0f0*/  @P3 STG.E desc[UR8][R10.64], R249 ;  /* 0x000000f90a003986 */ /* 0x0005e2000c101908 */
[----:B-1----:R-:W-:-:S03]  /*6f100*/  IMAD.WIDE R8, R226, 0x4, R4 ;  /* 0x00000004e2087825 */ /* 0x002fc600078e0204 */
[----:B------:R-:W4:Y:S04]  /*6f110*/  LDL.LU R226, [R1+0xb0] ;  /* 0x0000b00001e27983 */ /* 0x000f280000300800 */
[----:B------:R-:W4:Y:S01]  /*6f120*/  LDL.LU R227, [R1+0x2b0] ;  /* 0x0002b00001e37983 */ /* 0x000f220000300800 */
[----:B--2---:R-:W-:-:S03]  /*6f130*/  VIADD R10, R0, 0x5c ;  /* 0x0000005c000a7836 */ /* 0x004fc60000000000 */
[----:B------:R-:W2:Y:S04]  /*6f140*/  LDL.LU R243, [R1+0x4b4] ;  /* 0x0004b40001f37983 */ /* 0x000ea80000300800 */
[----:B------:R-:W2:Y:S01]  /*6f150*/  LDL.LU R242, [R1+0x6b4] ;  /* 0x0006b40001f27983 */ /* 0x000ea20000300800 */
[----:B------:R-:W-:Y:S01]  /*6f160*/  ISETP.LT.AND P3, PT, R6, UR4, !P1 ;  /* 0x0000000406007c0c */ /* 0x000fe2000cf61270 */
[----:B------:R-:W-:Y:S02]  /*6f170*/  ULDC UR4, c[0x0][0x22c] ;  /* 0x00008b0000047ab9 */ /* 0x000fe40000000800 */
[----:B------:R-:W2:Y:S01]  /*6f180*/  LDL.LU R241, [R1+0xb4] ;  /* 0x0000b40001f17983 */ /* 0x000ea20000300800 */
[----:B------:R-:W-:-:S03]  /*6f190*/  VIADD R225, R0, 0x5d ;  /* 0x0000005d00e17836 */ /* 0x000fc60000000000 */
[----:B------:R-:W2:Y:S04]  /*6f1a0*/  LDL.LU R240, [R1+0x2b4] ;  /* 0x0002b40001f07983 */ /* 0x000ea80000300800 */
[----:B------:R-:W2:Y:S01]  /*6f1b0*/  LDL.LU R247, [R1+0x4b8] ;  /* 0x0004b80001f77983 */ /* 0x000ea20000300800 */
[----:B------:R-:W-:Y:S01]  /*6f1c0*/  ISETP.GE.AND P2, PT, R10, UR4, PT ;  /* 0x000000040a007c0c */ /* 0x000fe2000bf46270 */
[----:B------:R-:W-:Y:S02]  /*6f1d0*/  ULDC UR4, c[0x0][0x22c] ;  /* 0x00008b0000047ab9 */ /* 0x000fe40000000800 */
[----:B------:R-:W2:Y:S04]  /*6f1e0*/  LDL.LU R246, [R1+0x6b8] ;  /* 0x0006b80001f67983 */ /* 0x000ea80000300800 */
[----:B------:R-:W2:Y:S04]  /*6f1f0*/  LDL.LU R245, [R1+0xb8] ;  /* 0x0000b80001f57983 */ /* 0x000ea80000300800 */
[----:B------:R-:W2:Y:S04]  /*6f200*/  LDL.LU R244, [R1+0x2b8] ;  /* 0x0002b80001f47983 */ /* 0x000ea80000300800 */
[----:B------:R-:W2:Y:S04]  /*6f210*/  LDL.LU R251, [R1+0x4bc] ;  /* 0x0004bc0001fb7983 */ /* 0x000ea80000300800 */
[----:B------:R-:W2:Y:S04]  /*6f220*/  LDL.LU R250, [R1+0x6bc] ;  /* 0x0006bc0001fa7983 */ /* 0x000ea80000300800 */
[----:B------:R1:W-:Y:S01]  /*6f230*/  @P5 STG.E desc[UR8][R8.64], R248 ;  /* 0x000000f808005986 */ /* 0x0003e2000c101908 */
[----:B------:R-:W-:Y:S01]  /*6f240*/  ISETP.GE.AND P5, PT, R225, UR4, PT ;  /* 0x00000004e1007c0c */ /* 0x000fe2000bfa6270 */
[----:B------:R-:W-:Y:S01]  /*6f250*/  IMAD.WIDE R10, R224, 0x4, R2 ;  /* 0x00000004e00a7825 */ /* 0x000fe200078e0202 */
[----:B------:R-:W-:Y:S01]  /*6f260*/  ISETP.LT.AND P1, PT, R7, UR6, !P1 ;  /* 0x0000000607007c0c */ /* 0x000fe2000cf21270 */
[----:B------:R-:W2:Y:S01]  /*6f270*/  LDL.LU R249, [R1+0xbc] ;  /* 0x0000bc0001f97983 */ /* 0x000ea20000300800 */
[----:B------:R-:W-:Y:S01]  /*6f280*/  ULDC UR4, c[0x0][0x228] ;  /* 0x00008a0000047ab9 */ /* 0x000fe20000000800 */
[----:B------:R-:W-:-:S02]  /*6f290*/  ULDC UR6, c[0x0][0x228] ;  /* 0x00008a0000067ab9 */ /* 0x000fc40000000800 */
[----:B-1----:R-:W2:Y:S04]  /*6f2a0*/  LDL.LU R248, [R1+0x2bc] ;  /* 0x0002bc0001f87983 */ /* 0x002ea80000300800 */
[----:B------:R-:W4:Y:S01]  /*6f2b0*/  LDL.LU R225, [R1+0x6b0] ;  /* 0x0006b00001e17983 */ /* 0x000f220000300800 */
[C---:B------:R-:W-:Y:S01]  /*6f2c0*/  IMAD.WIDE R8, R224.reuse, 0x4, R4 ;  /* 0x00000004e0087825 */ /* 0x040fe200078e0204 */
[----:B------:R-:W-:Y:S02]  /*6f2d0*/  IADD3 R224, R224, UR28, RZ ;  /* 0x0000001ce0e07c10 */ /* 0x000fe4000fffe0ff */
[----:B---3--:R1:W-:Y:S01]  /*6f2e0*/  @P3 STG.E desc[UR8][R10.64], R239 ;  /* 0x000000ef0a003986 */ /* 0x0083e2000c101908 */
[----:B------:R-:W-:Y:S01]  /*6f2f0*/  ISETP.LT.AND P3, PT, R6, UR4, !P6 ;  /* 0x0000000406007c0c */ /* 0x000fe2000f761270 */
[----:B------:R-:W-:Y:S01]  /*6f300*/  ULDC UR4, c[0x0][0x228] ;  /* 0x00008a0000047ab9 */ /* 0x000fe20000000800 */
[C---:B------:R-:W-:Y:S01]  /*6f310*/  ISETP.LT.AND P6, PT, R7.reuse, UR6, !P6 ;  /* 0x0000000607007c0c */ /* 0x040fe2000f7c1270 */
[----:B------:R-:W-:Y:S01]  /*6f320*/  ULDC UR6, c[0x0][0x228] ;  /* 0x00008a0000067ab9 */ /* 0x000fe20000000800 */
[----:B-1----:R-:W-:Y:S01]  /*6f330*/  IMAD.WIDE R10, R224, 0x4, R2 ;  /* 0x00000004e00a7825 */ /* 0x002fe200078e0202 */
[----:B------:R-:W3:Y:S04]  /*6f340*/  LDL.LU R239, [R1+0x169c] ;  /* 0x00169c0001ef7983 */ /* 0x000ee80000300800 */
[----:B----4-:R1:W-:Y:S01]  /*6f350*/  @P1 STG.E desc[UR8][R8.64], R225 ;  /* 0x000000e108001986 */ /* 0x0103e2000c101908 */
[----:B------:R-:W-:Y:S01]  /*6f360*/  ISETP.LT.AND P1, PT, R6, UR4, !P4 ;  /* 0x0000000406007c0c */ /* 0x000fe2000e721270 */
[----:B------:R-:W-:Y:S01]  /*6f370*/  ULDC UR4, c[0x0][0x22c] ;  /* 0x00008b0000047ab9 */ /* 0x000fe20000000800 */
[----:B------:R-:W-:Y:S01]  /*6f380*/  ISETP.LT.AND P4, PT, R7, UR6, !P4 ;  /* 0x0000000607007c0c */ /* 0x000fe2000e781270 */
[----:B------:R4:W-:Y:S01]  /*6f390*/  @P3 STG.E desc[UR8][R10.64], R226 ;  /* 0x000000e20a003986 */ /* 0x0009e2000c101908 */
[----:B------:R-:W-:Y:S01]  /*6f3a0*/  ULDC UR6, c[0x0][0x228] ;  /* 0x00008a0000067ab9 */ /* 0x000fe20000000800 */
[C---:B-1----:R-:W-:Y:S01]  /*6f3b0*/  IMAD.WIDE R8, R224.reuse, 0x4, R4 ;  /* 0x00000004e0087825 */ /* 0x042fe200078e0204 */
[----:B------:R-:W-:-:S03]  /*6f3c0*/  IADD3 R224, R224, UR28, RZ ;  /* 0x0000001ce0e07c10 */ /* 0x000fc6000fffe0ff */
[C---:B------:R-:W-:Y:S01]  /*6f3d0*/  VIADD R225, R0.reuse, 0x5e ;  /* 0x0000005e00e17836 */ /* 0x040fe20000000000 */
[----:B------:R1:W-:Y:S04]  /*6f3e0*/  @P6 STG.E desc[UR8][R8.64], R227 ;  /* 0x000000e308006986 */ /* 0x0003e8000c101908 */
[----:B------:R-:W-:Y:S01]  /*6f3f0*/  ISETP.GE.AND P3, PT, R225, UR4, PT ;  /* 0x00000004e1007c0c */ /* 0x000fe2000bf66270 */
[----:B------:R-:W-:Y:S01]  /*6f400*/  ULDC UR4, c[0x0][0x228] ;  /* 0x00008a0000047ab9 */ /* 0x000fe20000000800 */
[----:B------:R-:W-:Y:S01]  /*6f410*/  VIADD R225, R0, 0x5f ;  /* 0x0000005f00e17836 */ /* 0x000fe20000000000 */
[----:B------:R-:W-:Y:S01]  /*6f420*/  ISETP.LT.AND P6, PT, R6, UR4, !P0 ;  /* 0x0000000406007c0c */ /* 0x000fe2000c7c1270 */
[----:B----4-:R-:W-:Y:S01]  /*6f430*/  IMAD.WIDE R10, R224, 0x4, R4 ;  /* 0x00000004e00a7825 */ /* 0x010fe200078e0204 */
[----:B------:R-:W-:-:S03]  /*6f440*/  ULDC UR4, c[0x0][0x22c] ;  /* 0x00008b0000047ab9 */ /* 0x000fc60000000800 */
[C-C-:B-1----:R-:W-:Y:S01]  /*6f450*/  IMAD.WIDE R8, R224.reuse, 0x4, R2.reuse ;  /* 0x00000004e0087825 */ /* 0x142fe200078e0202 */
[----:B------:R-:W4:Y:S04]  /*6f460*/  LDL.LU R227, [R1+0x6c0] ;  /* 0x0006c00001e37983 */ /* 0x000f280000300800 */
[----:B--2---:R1:W-:Y:S01]  /*6f470*/  @P1 STG.E desc[UR8][R8.64], R243 ;  /* 0x000000f308001986 */ /* 0x0043e2000c101908 */
[----:B------:R-:W-:Y:S01]  /*6f480*/  ISETP.GE.AND P1, PT, R225, UR4, PT ;  /* 0x00000004e1007c0c */ /* 0x000fe2000bf26270 */
[----:B------:R-:W-:Y:S02]  /*6f490*/  ULDC UR4, c[0x0][0x228] ;  /* 0x00008a0000047ab9 */ /* 0x000fe40000000800 */
[----:B------:R2:W-:Y:S01]  /*6f4a0*/  @P4 STG.E desc[UR8][R10.64], R242 ;  /* 0x000000f20a004986 */ /* 0x0005e2000c101908 */
[----:B------:R-:W-:Y:S01]  /*6f4b0*/  ISETP.LT.AND P0, PT, R7, UR4, !P0 ;  /* 0x0000000407007c0c */ /* 0x000fe2000c701270 */
[----:B------:R-:W-:Y:S01]  /*6f4c0*/  ULDC UR4, c[0x0][0x22c] ;  /* 0x00008b0000047ab9 */ /* 0x000fe20000000800 */
[----:B-1----:R-:W-:Y:S01]  /*6f4d0*/  IADD3 R8, R224, UR28, RZ ;  /* 0x0000001ce0087c10 */ /* 0x002fe2000fffe0ff */
[----:B------:R-:W-:Y:S01]  /*6f4e0*/  VIADD R9, R0, 0x60 ;  /* 0x0000006000097836 */ /* 0x000fe20000000000 */
[----:B------:R-:W-:Y:S01]  /*6f4f0*/  ISETP.LT.AND P4, PT, R6, UR6, !P2 ;  /* 0x0000000606007c0c */ /* 0x000fe2000d781270 */
[----:B------:R-:W-:Y:S01]  /*6f500*/  VIADD R225, R0, 0x61 ;  /* 0x0000006100e17836 */ /* 0x000fe20000000000 */
[C---:B------:R-:W-:Y:S01]  /*6f510*/  IADD3 R224, R8.reuse, UR28, RZ ;  /* 0x0000001c08e07c10 */ /* 0x040fe2000fffe0ff */
[----:B--2---:R-:W-:Y:S01]  /*6f520*/  IMAD.WIDE R10, R8, 0x4, R2 ;  /* 0x00000004080a7825 */ /* 0x004fe200078e0202 */
[----:B------:R-:W-:-:S04]  /*6f530*/  ULDC UR6, c[0x0][0x228] ;  /* 0x00008a0000067ab9 */ /* 0x000fc80000000800 */
[----:B------:R1:W-:Y:S01]  /*6f540*/  @P6 STG.E desc[UR8][R10.64], R241 ;  /* 0x000000f10a006986 */ /* 0x0003e2000c101908 */
[----:B------:R-:W-:Y:S01]  /*6f550*/  ISETP.GE.AND P6, PT, R9, UR4, PT ;  /* 0x0000000409007c0c */ /* 0x000fe2000bfc6270 */
[----:B------:R-:W-:Y:S01]  /*6f560*/  IMAD.WIDE R8, R8, 0x4, R4 ;  /* 0x0000000408087825 */ /* 0x000fe200078e0204 */
[----:B------:R-:W-:Y:S02]  /*6f570*/  ULDC UR4, c[0x0][0x228] ;  /* 0x00008a0000047ab9 */ /* 0x000fe40000000800 */
[----:B------:R-:W-:Y:S01]  /*6f580*/  ISETP.LT.AND P2, PT, R7, UR4, !P2 ;  /* 0x0000000407007c0c */ /* 0x000fe2000d741270 */
[----:B------:R-:W-:Y:S01]  /*6f590*/  ULDC UR4, c[0x0][0x22c] ;  /* 0x00008b0000047ab9 */ /* 0x000fe20000000800 */
[----:B------:R2:W-:Y:S01]  /*6f5a0*/  @P0 STG.E desc[UR8][R8.64], R240 ;  /* 0x000000f008000986 */ /* 0x0005e2000c101908 */
[----:B------:R-:W-:Y:S01]  /*6f5b0*/  ISETP.GE.AND P0, PT, R225, UR4, PT ;  /* 0x00000004e1007c0c */ /* 0x000fe2000bf06270 */
[----:B------:R-:W-:Y:S01]  /*6f5c0*/  ULDC UR4, c[0x0][0x228] ;  /* 0x00008a0000047ab9 */ /* 0x000fe20000000800 */
[C---:B-1----:R-:W-:Y:S01]  /*6f5d0*/  IMAD.WIDE R10, R224.reuse, 0x4, R2 ;  /* 0x00000004e00a7825 */ /* 0x042fe200078e0202 */
[----:B------:R-:W-:-:S04]  /*6f5e0*/  IADD3 R225, R224, UR28, RZ ;  /* 0x0000001ce0e17c10 */ /* 0x000fc8000fffe0ff */
[----:B------:R1:W-:Y:S01]  /*6f5f0*/  @P4 STG.E desc[UR8][R10.64], R247 ;  /* 0x000000f70a004986 */ /* 0x0003e2000c101908 */
[----:B------:R-:W-:Y:S01]  /*6f600*/  ISETP.LT.AND P4, PT, R6, UR4, !P5 ;  /* 0x0000000406007c0c */ /* 0x000fe2000ef81270 */
[----:B--2---:R-:W-:Y:S01]  /*6f610*/  IMAD.WIDE R8, R224, 0x4, R4 ;  /* 0x00000004e0087825 */ /* 0x004fe200078e0204 */
[----:B------:R-:W-:Y:S02]  /*6f620*/  ULDC UR4, c[0x0][0x228] ;  /* 0x00008a0000047ab9 */ /* 0x000fe40000000800 */
[----:B------:R-:W-:Y:S01]  /*6f630*/  ISETP.LT.AND P5, PT, R7, UR4, !P5 ;  /* 0x0000000407007c0c */ /* 0x000fe2000efa1270 */
[----:B------:R-:W-:Y:S01]  /*6f640*/  ULDC UR4, c[0x0][0x228] ;  /* 0x00008a0000047ab9 */ /* 0x000fe20000000800 */
[----:B------:R-:W-:Y:S01]  /*6f650*/  VIADD R226, R0, 0x62 ;  /* 0x0000006200e27836 */ /* 0x000fe20000000000 */
[----:B------:R2:W-:Y:S01]  /*6f660*/  @P2 STG.E desc[UR8][R8.64], R246 ;  /* 0x000000f608002986 */ /* 0x0005e2000c101908 */
[----:B------:R-:W-:Y:S01]  /*6f670*/  ISETP.LT.AND P2, PT, R6, UR4, !P3 ;  /* 0x0000000406007c0c */ /* 0x000fe2000df41270 */
[----:B------:R-:W-:Y:S01]  /*6f680*/  ULDC UR4, c[0x0][0x22c] ;  /* 0x00008b0000047ab9 */ /* 0x000fe20000000800 */
[----:B-1----:R-:W-:-:S05]  /*6f690*/  IMAD.WIDE R10, R225, 0x4, R2 ;  /* 0x00000004e10a7825 */ /* 0x002fca00078e0202 */
[----:B------:R1:W-:Y:S01]  /*6f6a0*/  @P4 STG.E desc[UR8][R10.64], R245 ;  /* 0x000000f50a004986 */ /* 0x0003e2000c101908 */
[----:B------:R-:W-:Y:S01]  /*6f6b0*/  ISETP.GE.AND P4, PT, R226, UR4, PT ;  /* 0x00000004e2007c0c */ /* 0x000fe2000bf86270 */
[----:B------:R-:W-:Y:S02]  /*6f6c0*/  ULDC UR4, c[0x0][0x228] ;  /* 0x00008a0000047ab9 */ /* 0x000fe40000000800 */
[----:B------:R-:W-:Y:S01]  /*6f6d0*/  ISETP.LT.AND P3, PT, R7, UR4, !P3 ;  /* 0x0000000407007c0c */ /* 0x000fe2000df61270 */
[C---:B--2---:R-:W-:Y:S01]  /*6f6e0*/  IMAD.WIDE R8, R225.reuse, 0x4, R4 ;  /* 0x00000004e1087825 */ /* 0x044fe200078e0204 */
[----:B------:R-:W-:Y:S01]  /*6f6f0*/  IADD3 R224, R225, UR28, RZ ;  /* 0x0000001ce1e07c10 */ /* 0x000fe2000fffe0ff */
[----:B------:R-:W-:-:S03]  /*6f700*/  ULDC UR4, c[0x0][0x228] ;  /* 0x00008a0000047ab9 */ /* 0x000fc60000000800 */
[----:B------:R2:W-:Y:S01]  /*6f710*/  @P5 STG.E desc[UR8][R8.64], R244 ;  /* 0x000000f408005986 */ /* 0x0005e2000c101908 */
[C---:B-1----:R-:W-:Y:S01]  /*6f720*/  IMAD.WIDE R10, R224.reuse, 0x4, R2 ;  /* 0x00000004e00a7825 */ /* 0x042fe200078e0202 */
[----:B------:R-:W-:-:S04]  /*6f730*/  IADD3 R225, R224, UR28, RZ ;  /* 0x0000001ce0e17c10 */ /* 0x000fc8000fffe0ff */
[----:B------:R1:W-:Y:S01]  /*6f740*/  @P2 STG.E desc[UR8][R10.64], R251 ;  /* 0x000000fb0a002986 */ /* 0x0003e2000c101908 */
[----:B--2---:R-:W-:-:S04]  /*6f750*/  IMAD.WIDE R8, R224, 0x4, R4 ;  /* 0x00000004e0087825 */ /* 0x004fc800078e0204 */
[C---:B------:R-:W-:Y:S01]  /*6f760*/  VIADD R224, R225.reuse, UR28 ;  /* 0x0000001ce1e07c36 */ /* 0x040fe20008000000 */
[----:B------:R2:W-:Y:S01]  /*6f770*/  @P3 STG.E desc[UR8][R8.64], R250 ;  /* 0x000000fa08003986 */ /* 0x0005e2000c101908 */
[----:B-1----:R-:W-:-:S04]  /*6f780*/  IMAD.WIDE R10, R225, 0x4, R2 ;  /* 0x00000004e10a7825 */ /* 0x002fc800078e0202 */
[----:B--2---:R-:W-:Y:S02]  /*6f790*/  IMAD.WIDE R8, R225, 0x4, R4 ;  /* 0x00000004e1087825 */ /* 0x004fe400078e0204 */
[----:B------:R-:W2:Y:S04]  /*6f7a0*/  LDL.LU R225, [R1+0x4c0] ;  /* 0x0004c00001e17983 */ /* 0x000ea80000300800 */
[----:B------:R-:W3:Y:S01]  /*6f7b0*/  LDL.LU R240, [R1+0x2c0] ;  /* 0x0002c00001f07983 */ /* 0x000ee20000300800 */
[----:B------:R-:W-:Y:S01]  /*6f7c0*/  ISETP.LT.AND P5, PT, R6, UR4, !P1 ;  /* 0x0000000406007c0c */ /* 0x000fe2000cfa1270 */
[----:B------:R-:W-:Y:S01]  /*6f7d0*/  VIADD R226, R0, 0x63 ;  /* 0x0000006300e27836 */ /* 0x000fe20000000000 */
[C---:B------:R-:W-:Y:S01]  /*6f7e0*/  ISETP.LT.AND P1, PT, R7.reuse, UR6, !P1 ;  /* 0x0000000607007c0c */ /* 0x040fe2000cf21270 */
[----:B------:R-:W-:Y:S01]  /*6f7f0*/  ULDC UR4, c[0x0][0x22c] ;  /* 0x00008b0000047ab9 */ /* 0x000fe20000000800 */
[----:B------:R-:W-:Y:S01]  /*6f800*/  ISETP.LT.AND P2, PT, R6, UR10, !P6 ;  /* 0x0000000a06007c0c */ /* 0x000fe2000f741270 */
[----:B------:R-:W-:Y:S01]  /*6f810*/  ULDC UR6, c[0x0][0x228] ;  /* 0x00008a0000067ab9 */ /* 0x000fe20000000800 */
[----:B------:R-:W-:Y:S01]  /*6f820*/  ISETP.GE.AND P3, PT, R226, UR4, PT ;  /* 0x00000004e2007c0c */ /* 0x000fe2000bf66270 */
[----:B------:R-:W-:Y:S01]  /*6f830*/  ULDC UR4, c[0x0][0x22c] ;  /* 0x00008b0000047ab9 */ /* 0x000fe20000000800 */
[----:B------:R-:W-:Y:S01]  /*6f840*/  IADD3 R226, R0, 0x64, RZ ;  /* 0x0000006400e27810 */ /* 0x000fe20007ffe0ff */
[----:B------:R-:W3:Y:S04]  /*6f850*/  LDL.LU R247, [R1+0x4c4] ;  /* 0x0004c40001f77983 */ /* 0x000ee80000300800 */
[----:B------:R1:W-:Y:S01]  /*6f860*/  @P5 STG.E desc[UR8][R10.64], R249 ;  /* 0x000000f90a005986 */ /* 0x0003e2000c101908 */
[----:B------:R-:W-:Y:S01]  /*6f870*/  ISETP.GE.AND P5, PT, R226, UR4, PT ;  /* 0x00000004e2007c0c */ /* 0x000fe2000bfa6270 */
[----:B------:R-:W-:Y:S01]  /*6f880*/  ULDC UR4, c[0x0][0x228] ;  /* 0x00008a0000047ab9 */ /* 0x000fe20000000800 */
[----:B------:R-:W-:Y:S01]  /*6f890*/  ISETP.LT.AND P6, PT, R7, UR6, !P6 ;  /* 0x0000000607007c0c */ /* 0x000fe2000f7c1270 */
[----:B------:R1:W-:Y:S01]  /*6f8a0*/  @P1 STG.E desc[UR8][R8.64], R248 ;  /* 0x000000f808001986 */ /* 0x0003e2000c101908 */
[----:B------:R-:W-:Y:S01]  /*6f8b0*/  ULDC UR6, c[0x0][0x228] ;  /* 0x00008a0000067ab9 */ /* 0x000fe20000000800 */
[----:B------:R-:W-:-:S02]  /*6f8c0*/  ULDC UR10, c[0x0][0x228] ;  /* 0x00008a00000a7ab9 */ /* 0x000fc40000000800 */
[----:B------:R-:W3:Y:S01]  /*6f8d0*/  LDL.LU R243, [R1+0x6c4] ;  /* 0x0006c40001f37983 */ /* 0x000ee20000300800 */
[----:B-1----:R-:W-:-:S03]  /*6f8e0*/  IMAD.WIDE R10, R224, 0x4, R2 ;  /* 0x00000004e00a7825 */ /* 0x002fc600078e0202 */
[----:B------:R-:W3:Y:S01]  /*6f8f0*/  LDL.LU R242, [R1+0x2c4] ;  /* 0x0002c40001f27983 */ /* 0x000ee20000300800 */
[----:B------:R-:W-:-:S03]  /*6f900*/  IMAD.WIDE R8, R224, 0x4, R4 ;  /* 0x00000004e0087825 */ /* 0x000fc600078e0204 */
[----:B------:R-:W3:Y:S04]  /*6f910*/  LDL.LU R241, [R1+0xc4] ;  /* 0x0000c40001f17983 */ /* 0x000ee80000300800 */
[----:B------:R-:W3:Y:S04]  /*6f920*/  LDL.LU R246, [R1+0x6c8] ;  /* 0x0006c80001f67983 */ /* 0x000ee80000300800 */
[----:B------:R-:W3:Y:S04]  /*6f930*/  LDL.LU R245, [R1+0x2c8] ;  /* 0x0002c80001f57983 */ /* 0x000ee80000300800 */
[----:B------:R-:W3:Y:S04]  /*6f940*/  LDL.LU R244, [R1+0xc8] ;  /* 0x0000c80001f47983 */ /* 0x000ee80000300800 */
[----:B------:R-:W3:Y:S04]  /*6f950*/  LDL.LU R251, [R1+0x4cc] ;  /* 0x0004cc0001fb7983 */ /* 0x000ee80000300800 */
[----:B------:R-:W3:Y:S04]  /*6f960*/  LDL.LU R250, [R1+0x6cc] ;  /* 0x0006cc0001fa7983 */ /* 0x000ee80000300800 */
[----:B------:R-:W3:Y:S04]  /*6f970*/  LDL.LU R249, [R1+0x2cc] ;  /* 0x0002cc0001f97983 */ /* 0x000ee80000300800 */
[----:B------:R-:W3:Y:S04]  /*6f980*/  LDL.LU R248, [R1+0xcc] ;  /* 0x0000cc0001f87983 */ /* 0x000ee80000300800 */
[----:B--2---:R1:W-:Y:S01]  /*6f990*/  @P2 STG.E desc[UR8][R10.64], R225 ;  /* 0x000000e10a002986 */ /* 0x0043e2000c101908 */
[----:B------:R-:W-:Y:S01]  /*6f9a0*/  ISETP.LT.AND P2, PT, R6, UR4, !P0 ;  /* 0x0000000406007c0c */ /* 0x000fe2000c741270 */
[----:B------:R-:W-:Y:S01]  /*6f9b0*/  ULDC UR4, c[0x0][0x22c] ;  /* 0x00008b0000047ab9 */ /* 0x000fe20000000800 */
[----:B-1----:R-:W-:Y:S01]  /*6f9c0*/  IADD3 R10, R224, UR28, RZ ;  /* 0x0000001ce00a7c10 */ /* 0x002fe2000fffe0ff */
[----:B----4-:R-:W-:Y:S04]  /*6f9d0*/  @P6 STG.E desc[UR8][R8.64], R227 ;  /* 0x000000e308006986 */ /* 0x010fe8000c101908 */
[----:B------:R-:W-:-:S06]  /*6f9e0*/  IMAD.WIDE R224, R10, 0x4, R2 ;  /* 0x000000040ae07825 */ /* 0x000fcc00078e0202 */
[----:B---3--:R1:W-:Y:S04]  /*6f9f0*/  @P2 STG.E desc[UR8][R224.64], R240 ;  /* 0x000000f0e0002986 */ /* 0x0083e8000c101908 */
[----:B-1----:R-:W2:Y:S04]  /*6fa00*/  LDL.LU R240, [R1+0x1698] ;  /* 0x0016980001f07983 */ /* 0x002ea80000300800 */
[----:B------:R-:W3:Y:S01]  /*6fa10*/  LDL.LU R225, [R1+0xc0] ;  /* 0x0000c00001e17983 */ /* 0x000ee20000300800 */
[----:B------:R-:W-:Y:S02]  /*6fa20*/  ISETP.LT.AND P0, PT, R7, UR6, !P0 ;  /* 0x0000000607007c0c */ /* 0x000fe4000c701270 */
[----:B------:R-:W-:Y:S01]  /*6fa30*/  ISETP.LT.AND P1, PT, R6, UR10, !P4 ;  /* 0x0000000a06007c0c */ /* 0x000fe2000e721270 */
[----:B------:R-:W-:-:S02]  /*6fa40*/  VIADD R11, R0, 0x65 ;  /* 0x00000065000b7836 */ /* 0x000fc40000000000 */
[----:B------:R-:W-:Y:S01]  /*6fa50*/  VIADD R226, R10, UR28 ;  /* 0x0000001c0ae27c36 */ /* 0x000fe20008000000 */
[----:B------:R-:W-:Y:S01]  /*6fa60*/  IADD3 R227, R0, 0x66, RZ ;  /* 0x0000006600e37810 */ /* 0x000fe20007ffe0ff */
[----:B------:R-:W-:Y:S01]  /*6fa70*/  IMAD.WIDE R8, R10, 0x4, R4 ;  /* 0x000000040a087825 */ /* 0x000fe200078e0204 */
[----:B------:R-:W-:Y:S01]  /*6fa80*/  ISETP.GE.AND P6, PT, R11, UR4, PT ;  /* 0x000000040b007c0c */ /* 0x000fe2000bfc6270 */
[----:B------:R-:W-:Y:S01]  /*6fa90*/  ULDC UR4, c[0x0][0x22c] ;  /* 0x00008b0000047ab9 */ /* 0x000fe20000000800 */
[----:B------:R-:W-:Y:S01]  /*6faa0*/  ULDC UR6, c[0x0][0x228] ;  /* 0x00008a0000067ab9 */ /* 0x000fe20000000800 */
[C---:B------:R-:W-:Y:S01]  /*6fab0*/  IMAD.WIDE R10, R226.reuse, 0x4, R2 ;  /* 0x00000004e20a7825 */ /* 0x040fe200078e0202 */
[----:B------:R-:W-:Y:S01]  /*6fac0*/  ISETP.GE.AND P2, PT, R227, UR4, PT ;  /* 0x00000004e3007c0c */ /* 0x000fe2000bf46270 */
[----:B------:R-:W-:Y:S01]  /*6fad0*/  ULDC UR4, c[0x0][0x228] ;  /* 0x00008a0000047ab9 */ /* 0x000fe20000000800 */
[----:B------:R-:W-:Y:S01]  /*6fae0*/  ULDC UR10, c[0x0][0x228] ;  /* 0x00008a00000a7ab9 */ /* 0x000fe20000000800 */
        /* <DEDUP_REMOVED lines=8> */
[----:B------:R-:W-:Y:S01]  /*6fb70*/  ISETP.LT.AND P3, PT, R7, UR6, !P3 ;  /* 0x0000000607007c0c */ /* 0x000fe2000df61270 */
[----:B------:R-:W-:Y:S01]  /*6fb80*/  IMAD.WIDE R10, R226, 0x4, R4 ;  /* 0x00000004e20a7825 */ /* 0x000fe200078e0204 */
[----:B------:R-:W-:Y:S01]  /*6fb90*/  ULDC UR4, c[0x0][0x22c] ;  /* 0x00008b0000047ab9 */ /* 0x000fe20000000800 */
[----:B------:R-:W-:Y:S01]  /*6fba0*/  ULDC UR6, c[0x0][0x228] ;  /* 0x00008a0000067ab9 */ /* 0x000fe20000000800 */
[----:B------:R-:W-:Y:S01]  /*6fbb0*/  ISETP.GE.AND P1, PT, R8, UR4, PT ;  /* 0x0000000408007c0c */ /* 0x000fe2000bf26270 */
[----:B------:R-:W-:Y:S01]  /*6fbc0*/  IMAD.WIDE R8, R224, 0x4, R2 ;  /* 0x00000004e0087825 */ /* 0x000fe200078e0202 */
[----:B------:R1:W-:Y:S01]  /*6fbd0*/  @P4 STG.E desc[UR8][R10.64], R243 ;  /* 0x000000f30a004986 */ /* 0x0003e2000c101908 */
[----:B------:R-:W-:-:S04]  /*6fbe0*/  ULDC UR4, c[0x0][0x22c] ;  /* 0x00008b0000047ab9 */ /* 0x000fc80000000800 */
[----:B------:R-:W-:Y:S01]  /*6fbf0*/  @P0 STG.E desc[UR8][R8.64], R242 ;  /* 0x000000f208000986 */ /* 0x000fe2000c101908 */
[----:B-1----:R-:W-:-:S05]  /*6fc00*/  IMAD.WIDE R10, R224, 0x4, R4 ;  /* 0x00000004e00a7825 */ /* 0x002fca00078e0204 */
[----:B------:R1:W-:Y:S04]  /*6fc10*/  @P3 STG.E desc[UR8][R10.64], R241 ;  /* 0x000000f10a003986 */ /* 0x0003e8000c101908 */
[----:B-1----:R-:W4:Y:S01]  /*6fc20*/  LDL.LU R241, [R1+0x6d0] ;  /* 0x0006d00001f17983 */ /* 0x002f220000300800 */
[----:B------:R-:W-:Y:S01]  /*6fc30*/  VIADD R225, R0, 0x68 ;  /* 0x0000006800e17836 */ /* 0x000fe20000000000 */
[----:B------:R-:W-:Y:S02]  /*6fc40*/  IADD3 R224, R224, UR28, RZ ;  /* 0x0000001ce0e07c10 */ /* 0x000fe4000fffe0ff */
[----:B------:R-:W2:Y:S02]  /*6fc50*/  LDL.LU R227, [R1+0x6d4] ;  /* 0x0006d40001e37983 */ /* 0x000ea40000300800 */
[----:B------:R-:W-:Y:S01]  /*6fc60*/  ISETP.GE.AND P4, PT, R225, UR4, PT ;  /* 0x00000004e1007c0c */ /* 0x000fe2000bf86270 */
[----:B------:R-:W-:Y:S01]  /*6fc70*/  ULDC UR4, c[0x0][0x228] ;  /* 0x00008a0000047ab9 */ /* 0x000fe20000000800 */
[----:B------:R-:W-:Y:S01]  /*6fc80*/  IMAD.WIDE R10, R224, 0x4, R2 ;  /* 0x00000004e00a7825 */ /* 0x000fe200078e0202 */
[----:B------:R-:W-:Y:S01]  /*6fc90*/  ISETP.LT.AND P0, PT, R6, UR4, !P5 ;  /* 0x0000000406007c0c */ /* 0x000fe2000ef01270 */
[----:B------:R-:W-:Y:S01]  /*6fca0*/  ULDC UR4, c[0x0][0x228] ;  /* 0x00008a0000047ab9 */ /* 0x000fe20000000800 */
[C---:B------:R-:W-:Y:S01]  /*6fcb0*/  ISETP.LT.AND P5, PT, R7.reuse, UR6, !P5 ;  /* 0x0000000607007c0c */ /* 0x040fe2000efa1270 */
[----:B------:R-:W-:Y:S01]  /*6fcc0*/  IMAD.WIDE R8, R224, 0x4, R4 ;  /* 0x00000004e0087825 */ /* 0x000fe200078e0204 */
[----:B------:R-:W-:Y:S01]  /*6fcd0*/  ISETP.LT.AND P3, PT, R6, UR4, !P6 ;  /* 0x0000000406007c0c */ /* 0x000fe2000f761270 */
[----:B------:R-:W-:Y:S01]  /*6fce0*/  ULDC UR6, c[0x0][0x228] ;  /* 0x00008a0000067ab9 */ /* 0x000fe20000000800 */
[----:B------:R-:W-:Y:S01]  /*6fcf0*/  IADD3 R224, R224, UR28, RZ ;  /* 0x0000001ce0e07c10 */ /* 0x000fe2000fffe0ff */
[C---:B------:R-:W-:Y:S01]  /*6fd00*/  VIADD R225, R0.reuse, 0x69 ;  /* 0x0000006900e17836 */ /* 0x040fe20000000000 */
[----:B------:R-:W-:Y:S01]  /*6fd10*/  ULDC UR4, c[0x0][0x22c] ;  /* 0x00008b0000047ab9 */ /* 0x000fe20000000800 */
[----:B------:R-:W-:Y:S01]  /*6fd20*/  ISETP.LT.AND P6, PT, R7, UR6, !P6 ;  /* 0x0000000607007c0c */ /* 0x000fe2000f7c1270 */
[----:B------:R-:W-:Y:S01]  /*6fd30*/  ULDC UR6, c[0x0][0x228] ;  /* 0x00008a0000067ab9 */ /* 0x000fe20000000800 */
[----:B------:R-:W2:Y:S04]  /*6fd40*/  LDL.LU R243, [R1+0x4d4] ;  /* 0x0004d40001f37983 */ /* 0x000ea80000300800 */
[----:B------:R-:W2:Y:S01]  /*6fd50*/  LDL.LU R242, [R1+0x2d4] ;  /* 0x0002d40001f27983 */ /* 0x000ea20000300800 */
[----:B------:R-:W-:-:S03]  /*6fd60*/  VIADD R226, R0, 0x6d ;  /* 0x0000006d00e27836 */ /* 0x000fc60000000000 */
[----:B---3--:R1:W-:Y:S01]  /*6fd70*/  @P0 STG.E desc[UR8][R10.64], R247 ;  /* 0x000000f70a000986 */ /* 0x0083e2000c101908 */
[----:B------:R-:W-:Y:S01]  /*6fd80*/  ISETP.GE.AND P0, PT, R225, UR4, PT ;  /* 0x00000004e1007c0c */ /* 0x000fe2000bf06270 */
[----:B------:R-:W-:Y:S02]  /*6fd90*/  ULDC UR4, c[0x0][0x228] ;  /* 0x00008a0000047ab9 */ /* 0x000fe40000000800 */
[----:B------:R3:W-:Y:S01]  /*6fda0*/  @P5 STG.E desc[UR8][R8.64], R246 ;  /* 0x000000f608005986 */ /* 0x0007e2000c101908 */
[----:B------:R-:W-:Y:S01]  /*6fdb0*/  VIADD R225, R0, 0x6a ;  /* 0x0000006a00e17836 */ /* 0x000fe20000000000 */
[----:B------:R-:W-:Y:S01]  /*6fdc0*/  ISETP.LT.AND P5, PT, R6, UR4, !P2 ;  /* 0x0000000406007c0c */ /* 0x000fe2000d7a1270 */
[----:B------:R-:W-:Y:S01]  /*6fdd0*/  ULDC UR4, c[0x0][0x22c] ;  /* 0x00008b0000047ab9 */ /* 0x000fe20000000800 */
[----:B-1----:R-:W2:Y:S01]  /*6fde0*/  LDL.LU R247, [R1+0xd4] ;  /* 0x0000d40001f77983 */ /* 0x002ea20000300800 */
[----:B---3--:R-:W-:-:S03]  /*6fdf0*/  IMAD.WIDE R8, R224, 0x4, R2 ;  /* 0x00000004e0087825 */ /* 0x008fc600078e0202 */
[----:B------:R-:W3:Y:S01]  /*6fe00*/  LDL.LU R246, [R1+0x6d8] ;  /* 0x0006d80001f67983 */ /* 0x000ee20000300800 */
[----:B------:R-:W-:-:S03]  /*6fe10*/  IMAD.WIDE R10, R224, 0x4, R4 ;  /* 0x00000004e00a7825 */ /* 0x000fc600078e0204 */
[----:B------:R1:W-:Y:S01]  /*6fe20*/  @P3 STG.E desc[UR8][R8.64], R245 ;  /* 0x000000f508003986 */ /* 0x0003e2000c101908 */
[----:B------:R-:W-:Y:S02]  /*6fe30*/  IADD3 R224, R224, UR28, RZ ;  /* 0x0000001ce0e07c10 */ /* 0x000fe4000fffe0ff */
[----:B------:R-:W-:Y:S01]  /*6fe40*/  ISETP.GE.AND P3, PT, R225, UR4, PT ;  /* 0x00000004e1007c0c */ /* 0x000fe2000bf66270 */
[----:B------:R-:W-:Y:S02]  /*6fe50*/  ULDC UR4, c[0x0][0x228] ;  /* 0x00008a0000047ab9 */ /* 0x000fe40000000800 */
[----:B------:R-:W-:Y:S01]  /*6fe60*/  ISETP.LT.AND P2, PT, R7, UR4, !P2 ;  /* 0x0000000407007c0c */ /* 0x000fe2000d741270 */
[----:B------:R4:W-:Y:S01]  /*6fe70*/  @P6 STG.E desc[UR8][R10.64], R244 ;  /* 0x000000f40a006986 */ /* 0x0009e2000c101908 */
[----:B------:R-:W-:Y:S01]  /*6fe80*/  ISETP.LT.AND P6, PT, R6, UR6, !P1 ;  /* 0x0000000606007c0c */ /* 0x000fe2000cfc1270 */
[----:B------:R-:W-:Y:S01]  /*6fe90*/  ULDC UR4, c[0x0][0x22c] ;  /* 0x00008b0000047ab9 */ /* 0x000fe20000000800 */
[C---:B-1----:R-:W-:Y:S01]  /*6fea0*/  IMAD.WIDE R8, R224.reuse, 0x4, R2 ;  /* 0x00000004e0087825 */ /* 0x042fe200078e0202 */
[----:B------:R-:W-:Y:S01]  /*6feb0*/  IADD3 R225, R224, UR28, RZ ;  /* 0x0000001ce0e17c10 */ /* 0x000fe2000fffe0ff */
[----:B------:R-:W3:Y:S01]  /*6fec0*/  LDL.LU R245, [R1+0x4d8] ;  /* 0x0004d80001f57983 */ /* 0x000ee20000300800 */
[----:B------:R-:W-:Y:S01]  /*6fed0*/  ULDC UR6, c[0x0][0x228] ;  /* 0x00008a0000067ab9 */ /* 0x000fe20000000800 */
[----:B----4-:R-:W-:-:S02]  /*6fee0*/  VIADD R10, R0, 0x6b ;  /* 0x0000006b000a7836 */ /* 0x010fc40000000000 */
[----:B------:R1:W-:Y:S03]  /*6fef0*/  @P5 STG.E desc[UR8][R8.64], R251 ;  /* 0x000000fb08005986 */ /* 0x0003e6000c101908 */
[----:B------:R-:W-:Y:S01]  /*6ff00*/  ISETP.GE.AND P5, PT, R10, UR4, PT ;  /* 0x000000040a007c0c */ /* 0x000fe2000bfa6270 */
[----:B------:R-:W-:Y:S01]  /*6ff10*/  ULDC UR4, c[0x0][0x228] ;  /* 0x00008a0000047ab9 */ /* 0x000fe20000000800 */
[----:B------:R-:W-:Y:S01]  /*6ff20*/  IMAD.WIDE R10, R225, 0x4, R2 ;  /* 0x00000004e10a7825 */ /* 0x000fe200078e0202 */
[----:B------:R-:W-:Y:S01]  /*6ff30*/  ISETP.LT.AND P1, PT, R7, UR4, !P1 ;  /* 0x0000000407007c0c */ /* 0x000fe2000cf21270 */
[----:B------:R-:W-:Y:S02]  /*6ff40*/  ULDC UR4, c[0x0][0x22c] ;  /* 0x00008b0000047ab9 */ /* 0x000fe40000000800 */
[----:B-1----:R-:W-:-:S04]  /*6ff50*/  IMAD.WIDE R8, R224, 0x4, R4 ;  /* 0x00000004e0087825 */ /* 0x002fc800078e0204 */
[----:B------:R-:W-:Y:S01]  /*6ff60*/  VIADD R224, R0, 0x6c ;  /* 0x0000006c00e07836 */ /* 0x000fe20000000000 */
[----:B------:R1:W-:Y:S04]  /*6ff70*/  @P2 STG.E desc[UR8][R8.64], R250 ;  /* 0x000000fa08002986 */ /* 0x0003e8000c101908 */
[----:B------:R-:W-:Y:S01]  /*6ff80*/  ISETP.GE.AND P2, PT, R224, UR4, PT ;  /* 0x00000004e0007c0c */ /* 0x000fe2000bf46270 */
[----:B------:R-:W-:Y:S01]  /*6ff90*/  ULDC UR4, c[0x0][0x228] ;  /* 0x00008a0000047ab9 */ /* 0x000fe20000000800 */
[----:B------:R4:W-:Y:S01]  /*6ffa0*/  @P6 STG.E desc[UR8][R10.64], R249 ;  /* 0x000000f90a006986 */ /* 0x0009e2000c101908 */
[----:B------:R-:W-:Y:S01]  /*6ffb0*/  ISETP.LT.AND P6, PT, R6, UR4, !P4 ;  /* 0x0000000406007c0c */ /* 0x000fe2000e7c1270 */
[----:B------:R-:W-:Y:S01]  /*6ffc0*/  ULDC UR4, c[0x0][0x228] ;  /* 0x00008a0000047ab9 */ /* 0x000fe20000000800 */
[C---:B-1----:R-:W-:Y:S01]  /*6ffd0*/  IMAD.WIDE R8, R225.reuse, 0x4, R4 ;  /* 0x00000004e1087825 */ /* 0x042fe200078e0204 */
[----:B------:R-:W-:-:S02]  /*6ffe0*/  IADD3 R225, R225, UR28, RZ ;  /* 0x0000001ce1e17c10 */ /* 0x000fc4000fffe0ff */
[----:B------:R-:W-:Y:S01]  /*6fff0*/  ISETP.LT.AND P4, PT, R7, UR4, !P4 ;  /* 0x0000000407007c0c */ /* 0x000fe2000e781270 */
[----:B------:R-:W-:Y:S01]  /*70000*/  ULDC UR4, c[0x0][0x228] ;  /* 0x00008a0000047ab9 */ /* 0x000fe20000000800 */
[----:B----4-:R-:W4:Y:S01]  /*70010*/  LDL.LU R249, [R1+0x2d8] ;  /* 0x0002d80001f97983 */ /* 0x010f220000300800 */
[----:B------:R-:W-:-:S03]  /*70020*/  IMAD.WIDE R10, R225, 0x4, R2 ;  /* 0x00000004e10a7825 */ /* 0x000fc600078e0202 */
[----:B------:R-:W4:Y:S01]  /*70030*/  LDL.LU R244, [R1+0xd8] ;  /* 0x0000d80001f47983 */ /* 0x000f220000300800 */
[----:B------:R-:W-:-:S03]  /*70040*/  IADD3 R224, R225, UR28, RZ ;  /* 0x0000001ce1e07c10 */ /* 0x000fc6000fffe0ff */
[----:B------:R1:W-:Y:S01]  /*70050*/  @P1 STG.E desc[UR8][R8.64], R248 ;  /* 0x000000f808001986 */ /* 0x0003e2000c101908 */
[----:B------:R-:W-:Y:S01]  /*70060*/  ISETP.LT.AND P1, PT, R6, UR4, !P0 ;  /* 0x0000000406007c0c */ /* 0x000fe2000c721270 */
[----:B------:R-:W-:Y:S02]  /*70070*/  ULDC UR4, c[0x0][0x22c] ;  /* 0x00008b0000047ab9 */ /* 0x000fe40000000800 */
[----:B------:R-:W4:Y:S04]  /*70080*/  LDL.LU R251, [R1+0x6dc] ;  /* 0x0006dc0001fb7983 */ /* 0x000f280000300800 */
[----:B------:R-:W4:Y:S04]  /*70090*/  LDL.LU R250, [R1+0x4dc] ;  /* 0x0004dc0001fa7983 */ /* 0x000f280000300800 */
[----:B-1----:R-:W4:Y:S01]  /*700a0*/  LDL.LU R248, [R1+0xdc] ;  /* 0x0000dc0001f87983 */ /* 0x002f220000300800 */
[----:B------:R-:W-:-:S03]  /*700b0*/  IMAD.WIDE R8, R225, 0x4, R4 ;  /* 0x00000004e1087825 */ /* 0x000fc600078e0204 */
[----:B------:R-:W2:Y:S04]  /*700c0*/  LDL.LU R225, [R1+0x2d0] ;  /* 0x0002d00001e17983 */ /* 0x000ea80000300800 */
[----:B------:R1:W-:Y:S01]  /*700d0*/  @P6 STG.E desc[UR8][R10.64], R241 ;  /* 0x000000f10a006986 */ /* 0x0003e2000c101908 */
[----:B------:R-:W-:Y:S01]  /*700e0*/  ISETP.GE.AND P6, PT, R226, UR4, PT ;  /* 0x00000004e2007c0c */ /* 0x000fe2000bfc6270 */
[----:B------:R-:W-:Y:S02]  /*700f0*/  ULDC UR4, c[0x0][0x228] ;  /* 0x00008a0000047ab9 */ /* 0x000fe40000000800 */
[----:B-1----:R-:W4:Y:S04]  /*70100*/  LDL.LU R241, [R1+0x1694] ;  /* 0x0016940001f17983 */ /* 0x002f280000300800 */
[----:B------:R-:W3:Y:S01]  /*70110*/  LDL.LU R226, [R1+0x4d0] ;  /* 0x0004d00001e27983 */ /* 0x000ee20000300800 */
[C---:B------:R-:W-:Y:S01]  /*70120*/  IMAD.WIDE R10, R224.reuse, 0x4, R2 ;  /* 0x00000004e00a7825 */ /* 0x040fe200078e0202 */
[----:B------:R-:W-:Y:S01]  /*70130*/  ISETP.LT.AND P0, PT, R7, UR4, !P0 ;  /* 0x0000000407007c0c */ /* 0x000fe2000c701270 */
[----:B------:R-:W-:Y:S01]  /*70140*/  ULDC UR4, c[0x0][0x228] ;  /* 0x00008a0000047ab9 */ /* 0x000fe20000000800 */
[----:B---3--:R-:W-:Y:S04]  /*70150*/  @P4 STG.E desc[UR8][R8.64], R226 ;  /* 0x000000e208004986 */ /* 0x008fe8000c101908 */
[----:B--2---:R1:W-:Y:S02]  /*70160*/  @P1 STG.E desc[UR8][R10.64], R225 ;  /* 0x000000e10a001986 */ /* 0x0043e4000c101908 */
[C---:B-1----:R-:W-:Y:S01]  /*70170*/  IADD3 R225, R224.reuse, UR28, RZ ;  /* 0x0000001ce0e17c10 */ /* 0x042fe2000fffe0ff */
[----:B------:R-:W-:-:S02]  /*70180*/  IMAD.WIDE R10, R224, 0x4, R4 ;  /* 0x00000004e00a7825 */ /* 0x000fc400078e0204 */
[----:B------:R-:W2:Y:S01]  /*70190*/  LDL.LU R224, [R1+0xd0] ;  /* 0x0000d00001e07983 */ /* 0x000ea20000300800 */
[----:B------:R-:W-:Y:S01]  /*701a0*/  ISETP.LT.AND P1, PT, R6, UR4, !P3 ;  /* 0x0000000406007c0c */ /* 0x000fe2000df21270 */
[----:B------:R-:W-:Y:S01]  /*701b0*/  VIADD R226, R0, 0x6e ;  /* 0x0000006e00e27836 */ /* 0x000fe20000000000 */
[----:B------:R-:W-:Y:S01]  /*701c0*/  ISETP.LT.AND P3, PT, R7, UR6, !P3 ;  /* 0x0000000607007c0c */ /* 0x000fe2000df61270 */
[----:B------:R-:W-:Y:S01]  /*701d0*/  IMAD.WIDE R8, R225, 0x4, R2 ;  /* 0x00000004e1087825 */ /* 0x000fe200078e0202 */
[----:B------:R-:W-:Y:S01]  /*701e0*/  ISETP.LT.AND P4, PT, R6, UR10, !P5 ;  /* 0x0000000a06007c0c */ /* 0x000fe2000ef81270 */
[----:B------:R-:W-:Y:S01]  /*701f0*/  ULDC UR4, c[0x0][0x22c] ;  /* 0x00008b0000047ab9 */ /* 0x000fe20000000800 */
[----:B------:R-:W-:Y:S01]  /*70200*/  ULDC UR6, c[0x0][0x228] ;  /* 0x00008a0000067ab9 */ /* 0x000fe20000000800 */
[----:B------:R-:W-:Y:S01]  /*70210*/  ULDC UR10, c[0x0][0x228] ;  /* 0x00008a00000a7ab9 */ /* 0x000fe20000000800 */
[----:B------:R-:W-:Y:S01]  /*70220*/  ISETP.LT.AND P5, PT, R7, UR6, !P5 ;  /* 0x0000000607007c0c */ /* 0x000fe2000efa1270 */
[----:B------:R-:W-:Y:S01]  /*70230*/  ULDC UR6, c[0x0][0x228] ;  /* 0x00008a0000067ab9 */ /* 0x000fe20000000800 */
[----:B--2---:R1:W-:Y:S01]  /*70240*/  @P0 STG.E desc[UR8][R10.64], R224 ;  /* 0x000000e00a000986 */ /* 0x0043e2000c101908 */
[----:B------:R-:W-:Y:S01]  /*70250*/  ISETP.GE.AND P0, PT, R226, UR4, PT ;  /* 0x00000004e2007c0c */ /* 0x000fe2000bf06270 */
[----:B------:R-:W-:Y:S01]  /*70260*/  ULDC UR4, c[0x0][0x22c] ;  /* 0x00008b0000047ab9 */ /* 0x000fe20000000800 */
[----:B------:R-:W-:Y:S01]  /*70270*/  IADD3 R226, R0, 0x6f, RZ ;  /* 0x0000006f00e27810 */ /* 0x000fe20007ffe0ff */
[----:B------:R2:W-:Y:S01]  /*70280*/  @P1 STG.E desc[UR8][R8.64], R227 ;  /* 0x000000e308001986 */ /* 0x0005e2000c101908 */
[----:B-1----:R-:W-:-:S02]  /*70290*/  VIADD R224, R225, UR28 ;  /* 0x0000001ce1e07c36 */ /* 0x002fc40008000000 */
[----:B------:R-:W-:Y:S01]  /*702a0*/  ISETP.GE.AND P1, PT, R226, UR4, PT ;  /* 0x00000004e2007c0c */ /* 0x000fe2000bf26270 */
[----:B------:R-:W-:Y:S01]  /*702b0*/  ULDC UR4, c[0x0][0x228] ;  /* 0x00008a0000047ab9 */ /* 0x000fe20000000800 */
[----:B--2---:R-:W-:-:S04]  /*702c0*/  IMAD.WIDE R8, R225, 0x4, R4 ;  /* 0x00000004e1087825 */ /* 0x004fc800078e0204 */
[----:B------:R-:W-:Y:S01]  /*702d0*/  IMAD.WIDE R10, R224, 0x4, R2 ;  /* 0x00000004e00a7825 */ /* 0x000fe200078e0202 */
        /* <DEDUP_REMOVED lines=21> */
[----:B----4-:R1:W-:Y:S04]  /*70430*/  @P4 STG.E desc[UR8][R10.64], R249 ;  /* 0x000000f90a004986 */ /* 0x0103e8000c101908 */
[----:B-1----:R-:W2:Y:S04]  /*70440*/  LDL.LU R249, [R1+0x2dc] ;  /* 0x0002dc0001f97983 */ /* 0x002ea80000300800 */
[----:B------:R-:W3:Y:S01]  /*70450*/  LDL.LU R242, [R1+0x4e0] ;  /* 0x0004e00001f27983 */ /* 0x000ee20000300800 */
[----:B------:R-:W-:Y:S01]  /*70460*/  ISETP.GE.AND P3, PT, R227, UR4, PT ;  /* 0x00000004e3007c0c */ /* 0x000fe2000bf66270 */
[----:B------:R-:W-:-:S02]  /*70470*/  ULDC UR4, c[0x0][0x228] ;  /* 0x00008a0000047ab9 */ /* 0x000fc40000000800 */
[C---:B------:R-:W-:Y:S01]  /*70480*/  ISETP.LT.AND P6, PT, R7.reuse, UR4, !P6 ;  /* 0x0000000407007c0c */ /* 0x040fe2000f7c1270 */
[----:B------:R-:W-:Y:S01]  /*70490*/  ULDC UR4, c[0x0][0x228] ;  /* 0x00008a0000047ab9 */ /* 0x000fe20000000800 */
[----:B------:R-:W-:Y:S01]  /*704a0*/  VIADD R8, R0, 0x72 ;  /* 0x0000007200087836 */ /* 0x000fe20000000000 */
[----:B------:R-:W-:Y:S01]  /*704b0*/  ISETP.LT.AND P2, PT, R6, UR4, !P0 ;  /* 0x0000000406007c0c */ /* 0x000fe2000c741270 */
[----:B------:R-:W-:Y:S01]  /*704c0*/  ULDC UR4, c[0x0][0x22c] ;  /* 0x00008b0000047ab9 */ /* 0x000fe20000000800 */
[C---:B------:R-:W-:Y:S01]  /*704d0*/  IADD3 R224, R226.reuse, UR28, RZ ;  /* 0x0000001ce2e07c10 */ /* 0x040fe2000fffe0ff */
        /* <DEDUP_REMOVED lines=14> */
[----:B------:R-:W3:Y:S01]  /*705c0*/  LDL.LU R243, [R1+0xe0] ;  /* 0x0000e00001f37983 */ /* 0x000ee20000300800 */
[C---:B-1----:R-:W-:Y:S01]  /*705d0*/  IMAD.WIDE R10, R224.reuse, 0x4, R4 ;  /* 0x00000004e00a7825 */ /* 0x042fe200078e0204 */
[----:B------:R-:W-:-:S02]  /*705e0*/  IADD3 R224, R224, UR28, RZ ;  /* 0x0000001ce0e07c10 */ /* 0x000fc4000fffe0ff */
[----:B------:R-:W3:Y:S01]  /*705f0*/  LDL.LU R226, [R1+0x2e4] ;  /* 0x0002e40001e27983 */ /* 0x000ee20000300800 */
[----:B------:R-:W-:-:S03]  /*70600*/  ULDC UR6, c[0x0][0x228] ;  /* 0x00008a0000067ab9 */ /* 0x000fc60000000800 */
[----:B------:R1:W-:Y:S01]  /*70610*/  @P0 STG.E desc[UR8][R10.64], R250 ;  /* 0x000000fa0a000986 */ /* 0x0003e2000c101908 */
[----:B------:R-:W-:Y:S01]  /*70620*/  ISETP.LT.AND P0, PT, R6, UR4, !P5 ;  /* 0x0000000406007c0c */ /* 0x000fe2000ef01270 */
[----:B----4-:R-:W-:Y:S02]  /*70630*/  IMAD.WIDE R8, R224, 0x4, R4 ;  /* 0x00000004e0087825 */ /* 0x010fe400078e0204 */
[----:B------:R-:W4:Y:S01]  /*70640*/  LDL.LU R227, [R1+0x6e4] ;  /* 0x0006e40001e37983 */ /* 0x000f220000300800 */
[----:B------:R-:W-:-:S03]  /*70650*/  ULDC UR4, c[0x0][0x22c] ;  /* 0x00008b0000047ab9 */ /* 0x000fc60000000800 */
[----:B------:R-:W4:Y:S01]  /*70660*/  LDL.LU R247, [R1+0xe4] ;  /* 0x0000e40001f77983 */ /* 0x000f220000300800 */
[C-C-:B-1----:R-:W-:Y:S01]  /*70670*/  IMAD.WIDE R10, R224.reuse, 0x4, R2.reuse ;  /* 0x00000004e00a7825 */ /* 0x142fe200078e0202 */
[----:B------:R-:W-:Y:S02]  /*70680*/  IADD3 R224, R224, UR28, RZ ;  /* 0x0000001ce0e07c10 */ /* 0x000fe4000fffe0ff */
[----:B------:R-:W4:Y:S04]  /*70690*/  LDL.LU R246, [R1+0x4e8] ;  /* 0x0004e80001f67983 */ /* 0x000f280000300800 */
[----:B------:R-:W4:Y:S04]  /*706a0*/  LDL.LU R245, [R1+0x2e8] ;  /* 0x0002e80001f57983 */ /* 0x000f280000300800 */
[----:B--2---:R1:W-:Y:S04]  /*706b0*/  @P2 STG.E desc[UR8][R10.64], R249 ;  /* 0x000000f90a002986 */ /* 0x0043e8000c101908 */
[----:B------:R2:W-:Y:S04]  /*706c0*/  @P1 STG.E desc[UR8][R8.64], R248 ;  /* 0x000000f808001986 */ /* 0x0005e8000c101908 */
[----:B-1----:R-:W4:Y:S01]  /*706d0*/  LDL.LU R249, [R1+0x6e8] ;  /* 0x0006e80001f97983 */ /* 0x002f220000300800 */
[----:B--2---:R-:W-:-:S03]  /*706e0*/  IMAD.WIDE R8, R224, 0x4, R2 ;  /* 0x00000004e0087825 */ /* 0x004fc600078e0202 */
[----:B------:R-:W2:Y:S04]  /*706f0*/  LDL.LU R244, [R1+0xe8] ;  /* 0x0000e80001f47983 */ /* 0x000ea80000300800 */
[----:B------:R-:W2:Y:S04]  /*70700*/  LDL.LU R251, [R1+0x4ec] ;  /* 0x0004ec0001fb7983 */ /* 0x000ea80000300800 */
[----:B------:R-:W2:Y:S04]  /*70710*/  LDL.LU R250, [R1+0x2ec] ;  /* 0x0002ec0001fa7983 */ /* 0x000ea80000300800 */
[----:B------:R-:W2:Y:S04]  /*70720*/  LDL.LU R248, [R1+0xec] ;  /* 0x0000ec0001f87983 */ /* 0x000ea80000300800 */
[----:B---3--:R1:W-:Y:S01]  /*70730*/  @P0 STG.E desc[UR8][R8.64], R242 ;  /* 0x000000f208000986 */ /* 0x0083e2000c101908 */
[----:B------:R-:W-:-:S03]  /*70740*/  IMAD.WIDE R10, R224, 0x4, R4 ;  /* 0x00000004e00a7825 */ /* 0x000fc600078e0204 */
[----:B-1----:R-:W3:Y:S04]  /*70750*/  LDL.LU R242, [R1+0x1690] ;  /* 0x0016900001f27983 */ /* 0x002ee80000300800 */
[----:B------:R-:W4:Y:S01]  /*70760*/  LDL.LU R9, [R1+0x2e0] ;  /* 0x0002e00001097983 */ /* 0x000f220000300800 */
[----:B------:R-:W-:-:S03]  /*70770*/  IADD3 R8, R224, UR28, RZ ;  /* 0x0000001ce0087c10 */ /* 0x000fc6000fffe0ff */
[----:B------:R-:W2:Y:S01]  /*70780*/  LDL.LU R224, [R1+0x6e0] ;  /* 0x0006e00001e07983 */ /* 0x000ea20000300800 */
[----:B------:R-:W-:Y:S01]  /*70790*/  VIADD R225, R0, 0x74 ;  /* 0x0000007400e17836 */ /* 0x000fe20000000000 */
[----:B------:R-:W-:Y:S01]  /*707a0*/  ISETP.LT.AND P5, PT, R7, UR6, !P5 ;  /* 0x0000000607007c0c */ /* 0x000fe2000efa1270 */
[----:B------:R-:W-:-:S03]  /*707b0*/  ULDC UR6, c[0x0][0x228] ;  /* 0x00008a0000067ab9 */ /* 0x000fc60000000800 */
[----:B------:R-:W-:Y:S01]  /*707c0*/  ISETP.GE.AND P2, PT, R225, UR4, PT ;  /* 0x00000004e1007c0c */ /* 0x000fe2000bf46270 */
[----:B------:R-:W-:Y:S01]  /*707d0*/  ULDC UR4, c[0x0][0x228] ;  /* 0x00008a0000047ab9 */ /* 0x000fe20000000800 */
[----:B------:R-:W-:Y:S01]  /*707e0*/  VIADD R225, R0, 0x75 ;  /* 0x0000007500e17836 */ /* 0x000fe20000000000 */
[----:B------:R-:W-:Y:S01]  /*707f0*/  ISETP.LT.AND P1, PT, R6, UR4, !P3 ;  /* 0x0000000406007c0c */ /* 0x000fe2000df21270 */
[----:B------:R-:W-:-:S03]  /*70800*/  ULDC UR4, c[0x0][0x22c] ;  /* 0x00008b0000047ab9 */ /* 0x000fc60000000800 */
[----:B------:R-:W-:Y:S01]  /*70810*/  ISETP.GE.AND P0, PT, R225, UR4, PT ;  /* 0x00000004e1007c0c */ /* 0x000fe2000bf06270 */
[----:B------:R-:W-:Y:S02]  /*70820*/  ULDC UR4, c[0x0][0x228] ;  /* 0x00008a0000047ab9 */ /* 0x000fe40000000800 */
[----:B------:R-:W-:Y:S01]  /*70830*/  ISETP.LT.AND P3, PT, R7, UR4, !P3 ;  /* 0x0000000407007c0c */ /* 0x000fe2000df61270 */
[----:B------:R-:W-:Y:S01]  /*70840*/  ULDC UR4, c[0x0][0x22c] ;  /* 0x00008b0000047ab9 */ /* 0x000fe20000000800 */
[----:B----4-:R1:W-:Y:S02]  /*70850*/  @P5 STG.E desc[UR8][R10.64], R9 ;  /* 0x000000090a005986 */ /* 0x0103e4000c101908 */
[----:B-1----:R-:W-:-:S04]  /*70860*/  IMAD.WIDE R10, R8, 0x4, R2 ;  /* 0x00000004080a7825 */ /* 0x002fc800078e0202 */
[----:B------:R-:W-:Y:S01]  /*70870*/  VIADD R9, R0, 0x76 ;  /* 0x0000007600097836 */ /* 0x000fe20000000000 */
[----:B--2---:R1:W-:Y:S04]  /*70880*/  @P1 STG.E desc[UR8][R10.64], R224 ;  /* 0x000000e00a001986 */ /* 0x0043e8000c101908 */
[----:B------:R-:W-:Y:S01]  /*70890*/  ISETP.GE.AND P1, PT, R9, UR4, PT ;  /* 0x0000000409007c0c */ /* 0x000fe2000bf26270 */
[----:B------:R-:W-:Y:S01]  /*708a0*/  ULDC UR4, c[0x0][0x228] ;  /* 0x00008a0000047ab9 */ /* 0x000fe20000000800 */
[C---:B-1----:R-:W-:Y:S01]  /*708b0*/  IADD3 R224, R8.reuse, UR28, RZ ;  /* 0x0000001c08e07c10 */ /* 0x042fe2000fffe0ff */
[----:B------:R-:W-:-:S05]  /*708c0*/  IMAD.WIDE R8, R8, 0x4, R4 ;  /* 0x0000000408087825 */ /* 0x000fca00078e0204 */
[----:B------:R1:W-:Y:S04]  /*708d0*/  @P3 STG.E desc[UR8][R8.64], R243 ;  /* 0x000000f308003986 */ /* 0x0003e8000c101908 */
[----:B-1----:R-:W2:Y:S04]  /*708e0*/  LDL.LU R243, [R1+0x168c] ;  /* 0x00168c0001f37983 */ /* 0x002ea80000300800 */
[----:B------:R-:W4:Y:S01]  /*708f0*/  LDL.LU R9, [R1+0x4e4] ;  /* 0x0004e40001097983 */ /* 0x000f220000300800 */
[----:B------:R-:W-:Y:S01]  /*70900*/  ISETP.LT.AND P5, PT, R6, UR6, !P4 ;  /* 0x0000000606007c0c */ /* 0x000fe2000e7a1270 */
[----:B------:R-:W-:Y:S01]  /*70910*/  VIADD R225, R0, 0x77 ;  /* 0x0000007700e17836 */ /* 0x000fe20000000000 */
[----:B------:R-:W-:Y:S01]  /*70920*/  ISETP.LT.AND P4, PT, R7, UR4, !P4 ;  /* 0x0000000407007c0c */ /* 0x000fe2000e781270 */
[C---:B------:R-:W-:Y:S01]  /*70930*/  IMAD.WIDE R10, R224.reuse, 0x4, R2 ;  /* 0x00000004e00a7825 */ /* 0x040fe200078e0202 */
[----:B------:R-:W-:Y:S01]  /*70940*/  ULDC UR4, c[0x0][0x22c] ;  /* 0x00008b0000047ab9 */ /* 0x000fe20000000800 */
[----:B------:R-:W-:Y:S01]  /*70950*/  ULDC UR6, c[0x0][0x228] ;  /* 0x00008a0000067ab9 */ /* 0x000fe20000000800 */
[----:B------:R-:W-:Y:S01]  /*70960*/  ISETP.GE.AND P3, PT, R225, UR4, PT ;  /* 0x00000004e1007c0c */ /* 0x000fe2000bf66270 */
[----:B------:R-:W-:Y:S01]  /*70970*/  ULDC UR4, c[0x0][0x228] ;  /* 0x00008a0000047ab9 */ /* 0x000fe20000000800 */
[----:B------:R-:W-:-:S05]  /*70980*/  IADD3 R225, R224, UR28, RZ ;  /* 0x0000001ce0e17c10 */ /* 0x000fca000fffe0ff */
[----:B----4-:R1:W-:Y:S01]  /*70990*/  @P5 STG.E desc[UR8][R10.64], R9 ;  /* 0x000000090a005986 */ /* 0x0103e2000c101908 */
[----:B------:R-:W-:Y:S01]  /*709a0*/  ISETP.LT.AND P5, PT, R6, UR4, !P6 ;  /* 0x0000000406007c0c */ /* 0x000fe2000f7a1270 */
[----:B------:R-:W-:Y:S02]  /*709b0*/  ULDC UR4, c[0x0][0x228] ;  /* 0x00008a0000047ab9 */ /* 0x000fe40000000800 */
[----:B------:R-:W-:Y:S01]  /*709c0*/  ISETP.LT.AND P6, PT, R7, UR4, !P6 ;  /* 0x0000000407007c0c */ /* 0x000fe2000f7c1270 */
[----:B------:R-:W-:Y:S01]  /*709d0*/  ULDC UR4, c[0x0][0x228] ;  /* 0x00008a0000047ab9 */ /* 0x000fe20000000800 */
[----:B-1----:R-:W-:-:S04]  /*709e0*/  IMAD.WIDE R8, R224, 0x4, R4 ;  /* 0x00000004e0087825 */ /* 0x002fc800078e0204 */
[C---:B------:R-:W-:Y:S01]  /*709f0*/  IMAD.WIDE R10, R225.reuse, 0x4, R2 ;  /* 0x00000004e10a7825 */ /* 0x040fe200078e0202 */
[----:B------:R1:W-:Y:S01]  /*70a00*/  @P4 STG.E desc[UR8][R8.64], R226 ;  /* 0x000000e208004986 */ /* 0x0003e2000c101908 */
[----:B------:R-:W-:Y:S01]  /*70a10*/  ISETP.LT.AND P4, PT, R6, UR4, !P2 ;  /* 0x0000000406007c0c */ /* 0x000fe2000d781270 */
[----:B------:R-:W-:Y:S02]  /*70a20*/  ULDC UR4, c[0x0][0x22c] ;  /* 0x00008b0000047ab9 */ /* 0x000fe40000000800 */
[----:B------:R4:W-:Y:S01]  /*70a30*/  @P5 STG.E desc[UR8][R10.64], R227 ;  /* 0x000000e30a005986 */ /* 0x0009e2000c101908 */
[C---:B------:R-:W-:Y:S01]  /*70a40*/  IADD3 R224, R225.reuse, UR28, RZ ;  /* 0x0000001ce1e07c10 */ /* 0x040fe2000fffe0ff */
[----:B-1----:R-:W-:Y:S02]  /*70a50*/  VIADD R226, R0, 0x78 ;  /* 0x0000007800e27836 */ /* 0x002fe40000000000 */
[----:B------:R-:W-:-:S03]  /*70a60*/  IMAD.WIDE R8, R225, 0x4, R4 ;  /* 0x00000004e1087825 */ /* 0x000fc600078e0204 */
[----:B------:R-:W-:Y:S01]  /*70a70*/  ISETP.GE.AND P5, PT, R226, UR4, PT ;  /* 0x00000004e2007c0c */ /* 0x000fe2000bfa6270 */
[----:B------:R-:W-:Y:S02]  /*70a80*/  ULDC UR4, c[0x0][0x228] ;  /* 0x00008a0000047ab9 */ /* 0x000fe40000000800 */
[----:B------:R-:W-:Y:S01]  /*70a90*/  ISETP.LT.AND P2, PT, R7, UR4, !P2 ;  /* 0x0000000407007c0c */ /* 0x000fe2000d741270 */
[----:B------:R-:W-:Y:S01]  /*70aa0*/  ULDC UR4, c[0x0][0x228] ;  /* 0x00008a0000047ab9 */ /* 0x000fe20000000800 */
[----:B------:R1:W-:Y:S01]  /*70ab0*/  @P6 STG.E desc[UR8][R8.64], R247 ;  /* 0x000000f708006986 */ /* 0x0003e2000c101908 */
[----:B------:R-:W-:Y:S01]  /*70ac0*/  ISETP.LT.AND P6, PT, R6, UR4, !P0 ;  /* 0x0000000406007c0c */ /* 0x000fe2000c7c1270 */
[C---:B----4-:R-:W-:Y:S01]  /*70ad0*/  IMAD.WIDE R10, R224.reuse, 0x4, R2 ;  /* 0x00000004e00a7825 */ /* 0x050fe200078e0202 */
[----:B------:R-:W-:Y:S01]  /*70ae0*/  IADD3 R225, R224, UR28, RZ ;  /* 0x0000001ce0e17c10 */ /* 0x000fe2000fffe0ff */
[----:B------:R-:W-:-:S03]  /*70af0*/  ULDC UR4, c[0x0][0x22c] ;  /* 0x00008b0000047ab9 */ /* 0x000fc60000000800 */
[----:B------:R4:W-:Y:S01]  /*70b00*/  @P4 STG.E desc[UR8][R10.64], R246 ;  /* 0x000000f60a004986 */ /* 0x0009e2000c101908 */
[----:B-1----:R-:W-:-:S04]  /*70b10*/  IMAD.WIDE R8, R225, 0x4, R2 ;  /* 0x00000004e1087825 */ /* 0x002fc800078e0202 */
[----:B----4-:R-:W-:-:S05]  /*70b20*/  IMAD.WIDE R10, R224, 0x4, R4 ;  /* 0x00000004e00a7825 */ /* 0x010fca00078e0204 */
[----:B------:R-:W-:Y:S04]  /*70b30*/  @P2 STG.E desc[UR8][R10.64], R245 ;  /* 0x000000f50a002986 */ /* 0x000fe8000c101908 */
[----:B------:R1:W-:Y:S01]  /*70b40*/  @P6 STG.E desc[UR8][R8.64], R249 ;  /* 0x000000f908006986 */ /* 0x0003e2000c101908 */
[----:B------:R-:W-:Y:S01]  /*70b50*/  ISETP.LT.AND P0, PT, R7, UR6, !P0 ;  /* 0x0000000607007c0c */ /* 0x000fe2000c701270 */
[----:B------:R-:W-:Y:S01]  /*70b60*/  VIADD R226, R0, 0x79 ;  /* 0x0000007900e27836 */ /* 0x000fe20000000000 */
[----:B------:R-:W-:Y:S01]  /*70b70*/  ISETP.LT.AND P4, PT, R6, UR10, !P1 ;  /* 0x0000000a06007c0c */ /* 0x000fe2000cf81270 */
[C---:B------:R-:W-:Y:S01]  /*70b80*/  VIADD R224, R225.reuse, UR28 ;  /* 0x0000001ce1e07c36 */ /* 0x040fe20008000000 */
[----:B------:R-:W-:Y:S01]  /*70b90*/  ULDC UR6, c[0x0][0x228] ;  /* 0x00008a0000067ab9 */ /* 0x000fe20000000800 */
[----:B------:R-:W-:Y:S01]  /*70ba0*/  ULDC UR10, c[0x0][0x228] ;  /* 0x00008a00000a7ab9 */ /* 0x000fe20000000800 */
[----:B-1----:R-:W4:Y:S01]  /*70bb0*/  LDL.LU R249, [R1+0x6ec] ;  /* 0x0006ec0001f97983 */ /* 0x002f220000300800 */
[----:B------:R-:W-:-:S03]  /*70bc0*/  IMAD.WIDE R8, R225, 0x4, R4 ;  /* 0x00000004e1087825 */ /* 0x000fc600078e0204 */
[----:B------:R-:W3:Y:S04]  /*70bd0*/  LDL.LU R246, [R1+0x6f0] ;  /* 0x0006f00001f67983 */ /* 0x000ee80000300800 */
[----:B------:R1:W-:Y:S04]  /*70be0*/  @P0 STG.E desc[UR8][R8.64], R244 ;  /* 0x000000f408000986 */ /* 0x0003e8000c101908 */
[----:B-1----:R-:W2:Y:S01]  /*70bf0*/  LDL.LU R244, [R1+0x4f0] ;  /* 0x0004f00001f47983 */ /* 0x002ea20000300800 */
[----:B------:R-:W-:Y:S01]  /*70c00*/  ISETP.GE.AND P2, PT, R226, UR4, PT ;  /* 0x00000004e2007c0c */ /* 0x000fe2000bf46270 */
[----:B------:R-:W-:Y:S01]  /*70c10*/  ULDC UR4, c[0x0][0x22c] ;  /* 0x00008b0000047ab9 */ /* 0x000fe20000000800 */
[----:B------:R-:W-:Y:S01]  /*70c20*/  IADD3 R226, R0, 0x7a, RZ ;  /* 0x0000007a00e27810 */ /* 0x000fe20007ffe0ff */
[----:B------:R-:W-:Y:S01]  /*70c30*/  IMAD.WIDE R10, R224, 0x4, R2 ;  /* 0x00000004e00a7825 */ /* 0x000fe200078e0202 */
[C---:B------:R-:W-:Y:S01]  /*70c40*/  ISETP.LT.AND P1, PT, R7.reuse, UR6, !P1 ;  /* 0x0000000607007c0c */ /* 0x040fe2000cf21270 */
[----:B------:R-:W-:Y:S01]  /*70c50*/  ULDC UR6, c[0x0][0x228] ;  /* 0x00008a0000067ab9 */ /* 0x000fe20000000800 */
[----:B------:R-:W-:Y:S01]  /*70c60*/  ISETP.GE.AND P6, PT, R226, UR4, PT ;  /* 0x00000004e2007c0c */ /* 0x000fe2000bfc6270 */
[----:B------:R-:W-:Y:S01]  /*70c70*/  ULDC UR4, c[0x0][0x228] ;  /* 0x00008a0000047ab9 */ /* 0x000fe20000000800 */
[----:B------:R-:W-:Y:S01]  /*70c80*/  IMAD.WIDE R8, R224, 0x4, R4 ;  /* 0x00000004e0087825 */ /* 0x000fe200078e0204 */
[----:B------:R-:W-:Y:S01]  /*70c90*/  ISETP.LT.AND P0, PT, R6, UR4, !P3 ;  /* 0x0000000406007c0c */ /* 0x000fe2000df01270 */
[----:B------:R1:W-:Y:S01]  /*70ca0*/  @P4 STG.E desc[UR8][R10.64], R251 ;  /* 0x000000fb0a004986 */ /* 0x0003e2000c101908 */
[----:B------:R-:W-:Y:S01]  /*70cb0*/  ULDC UR4, c[0x0][0x22c] ;  /* 0x00008b0000047ab9 */ /* 0x000fe20000000800 */
[----:B------:R-:W-:Y:S01]  /*70cc0*/  ISETP.LT.AND P3, PT, R7, UR6, !P3 ;  /* 0x0000000607007c0c */ /* 0x000fe2000df61270 */
[----:B------:R-:W-:Y:S01]  /*70cd0*/  ULDC UR6, c[0x0][0x228] ;  /* 0x00008a0000067ab9 */ /* 0x000fe20000000800 */
[----:B------:R-:W-:Y:S01]  /*70ce0*/  IADD3 R227, R0, 0x7c, RZ ;  /* 0x0000007c00e37810 */ /* 0x000fe20007ffe0ff */
[----:B------:R-:W2:Y:S01]  /*70cf0*/  LDL.LU R245, [R1+0xf0] ;  /* 0x0000f00001f57983 */ /* 0x000ea20000300800 */
[----:B-1----:R-:W-:Y:S01]  /*70d00*/  IADD3 R10, R224, UR28, RZ ;  /* 0x0000001ce00a7c10 */ /* 0x002fe2000fffe0ff */
[----:B------:R-:W-:-:S02]  /*70d10*/  VIADD R11, R0, 0x7b ;  /* 0x0000007b000b7836 */ /* 0x000fc40000000000 */
[----:B------:R1:W-:Y:S02]  /*70d20*/  @P1 STG.E desc[UR8][R8.64], R250 ;  /* 0x000000fa08001986 */ /* 0x0003e4000c101908 */
[----:B------:R-:W-:Y:S01]  /*70d30*/  IMAD.WIDE R224, R10, 0x4, R2 ;  /* 0x000000040ae07825 */ /* 0x000fe200078e0202 */
[----:B------:R-:W-:Y:S01]  /*70d40*/  ISETP.LT.AND P4, PT, R6, UR10, !P5 ;  /* 0x0000000a06007c0c */ /* 0x000fe2000ef81270 */
[----:B------:R-:W2:Y:S01]  /*70d50*/  LDL.LU R247, [R1+0x4f8] ;  /* 0x0004f80001f77983 */ /* 0x000ea20000300800 */
[----:B------:R-:W-:Y:S01]  /*70d60*/  ISETP.GE.AND P1, PT, R11, UR4, PT ;  /* 0x000000040b007c0c */ /* 0x000fe2000bf26270 */
[----:B------:R-:W-:Y:S01]  /*70d70*/  ULDC UR4, c[0x0][0x22c] ;  /* 0x00008b0000047ab9 */ /* 0x000fe20000000800 */
[C---:B------:R-:W-:Y:S01]  /*70d80*/  VIADD R226, R10.reuse, UR28 ;  /* 0x0000001c0ae27c36 */ /* 0x040fe20008000000 */
[----:B------:R-:W-:Y:S01]  /*70d90*/  ULDC UR10, c[0x0][0x228] ;  /* 0x00008a00000a7ab9 */ /* 0x000fe20000000800 */
[----:B-1----:R-:W-:-:S04]  /*70da0*/  IMAD.WIDE R8, R10, 0x4, R4 ;  /* 0x000000040a087825 */ /* 0x002fc800078e0204 */
[----:B------:R-:W-:Y:S01]  /*70db0*/  IMAD.WIDE R10, R226, 0x4, R2 ;  /* 0x00000004e20a7825 */ /* 0x000fe200078e0202 */
[----:B----4-:R1:W-:Y:S01]  /*70dc0*/  @P0 STG.E desc[UR8][R224.64], R249 ;  /* 0x000000f9e0000986 */ /* 0x0103e2000c101908 */
[----:B------:R-:W-:Y:S01]  /*70dd0*/  ISETP.GE.AND P0, PT, R227, UR4, PT ;  /* 0x00000004e3007c0c */ /* 0x000fe2000bf06270 */
[----:B------:R-:W-:Y:S02]  /*70de0*/  ULDC UR4, c[0x0][0x228] ;  /* 0x00008a0000047ab9 */ /* 0x000fe40000000800 */
[----:B------:R-:W-:Y:S01]  /*70df0*/  ISETP.LT.AND P5, PT, R7, UR4, !P5 ;  /* 0x0000000407007c0c */ /* 0x000fe2000efa1270 */
[----:B------:R4:W-:Y:S01]  /*70e00*/  @P3 STG.E desc[UR8][R8.64], R248 ;  /* 0x000000f808003986 */ /* 0x0009e2000c101908 */
[----:B------:R-:W-:Y:S02]  /*70e10*/  ULDC UR4, c[0x0][0x228] ;  /* 0x00008a0000047ab9 */ /* 0x000fe40000000800 */
[----:B------:R-:W-:Y:S01]  /*70e20*/  ISETP.LT.AND P3, PT, R6, UR4, !P2 ;  /* 0x0000000406007c0c */ /* 0x000fe2000d761270 */
[----:B------:R-:W2:Y:S01]  /*70e30*/  LDL.LU R227, [R1+0x2f8] ;  /* 0x0002f80001e37983 */ /* 0x000ea20000300800 */
[----:B------:R-:W-:-:S03]  /*70e40*/  ULDC UR4, c[0x0][0x22c] ;  /* 0x00008b0000047ab9 */ /* 0x000fc60000000800 */
[----:B---3--:R3:W-:Y:S01]  /*70e50*/  @P4 STG.E desc[UR8][R10.64], R246 ;  /* 0x000000f60a004986 */ /* 0x0087e2000c101908 */
[C---:B-1----:R-:W-:Y:S02]  /*70e60*/  VIADD R225, R0.reuse, 0x7e ;  /* 0x0000007e00e17836 */ /* 0x042fe40000000000 */
[----:B----4-:R-:W-:Y:S01]  /*70e70*/  VIADD R8, R0, 0x7d ;  /* 0x0000007d00087836 */ /* 0x010fe20000000000 */
[----:B------:R-:W4:Y:S01]  /*70e80*/  LDL.LU R251, [R1+0x6fc] ;  /* 0x0006fc0001fb7983 */ /* 0x000f220000300800 */
[----:B------:R-:W-:-:S03]  /*70e90*/  IADD3 R224, R226, UR28, RZ ;  /* 0x0000001ce2e07c10 */ /* 0x000fc6000fffe0ff */
[----:B------:R-:W4:Y:S01]  /*70ea0*/  LDL.LU R250, [R1+0x4fc] ;  /* 0x0004fc0001fa7983 */ /* 0x000f220000300800 */
[----:B---3--:R-:W-:-:S03]  /*70eb0*/  IMAD.WIDE R10, R226, 0x4, R4 ;  /* 0x00000004e20a7825 */ /* 0x008fc600078e0204 */
[----:B------:R-:W3:Y:S01]  /*70ec0*/  LDL.LU R249, [R1+0xfc] ;  /* 0x0000fc0001f97983 */ /* 0x000ee20000300800 */
[----:B------:R-:W-:Y:S01]  /*70ed0*/  ISETP.GE.AND P4, PT, R8, UR4, PT ;  /* 0x0000000408007c0c */ /* 0x000fe2000bf86270 */
[----:B------:R-:W-:Y:S02]  /*70ee0*/  ULDC UR4, c[0x0][0x22c] ;  /* 0x00008b0000047ab9 */ /* 0x000fe40000000800 */
[----:B------:R-:W3:Y:S04]  /*70ef0*/  LDL.LU R248, [R1+0x2fc] ;  /* 0x0002fc0001f87983 */ /* 0x000ee80000300800 */
[----:B------:R-:W4:Y:S04]  /*70f00*/  LDL.LU R246, [R1+0x6f4] ;  /* 0x0006f40001f67983 */ /* 0x000f280000300800 */
[----:B------:R-:W3:Y:S04]  /*70f10*/  LDL.LU R226, [R1+0xf4] ;  /* 0x0000f40001e27983 */ /* 0x000ee80000300800 */
[----:B--2---:R1:W-:Y:S01]  /*70f20*/  @P5 STG.E desc[UR8][R10.64], R244 ;  /* 0x000000f40a005986 */ /* 0x0043e2000c101908 */
[----:B------:R-:W-:Y:S01]  /*70f30*/  ISETP.GE.AND P5, PT, R225, UR4, PT ;  /* 0x00000004e1007c0c */ /* 0x000fe2000bfa6270 */
[C---:B------:R-:W-:Y:S01]  /*70f40*/  IMAD.WIDE R8, R224.reuse, 0x4, R2 ;  /* 0x00000004e0087825 */ /* 0x040fe200078e0202 */
[----:B------:R-:W-:Y:S01]  /*70f50*/  ISETP.LT.AND P2, PT, R7, UR6, !P2 ;  /* 0x0000000607007c0c */ /* 0x000fe2000d741270 */
[----:B------:R-:W-:Y:S01]  /*70f60*/  ULDC UR4, c[0x0][0x228] ;  /* 0x00008a0000047ab9 */ /* 0x000fe20000000800 */
[----:B------:R-:W-:Y:S01]  /*70f70*/  ULDC UR6, c[0x0][0x228] ;  /* 0x00008a0000067ab9 */ /* 0x000fe20000000800 */
[----:B-1----:R-:W2:Y:S04]  /*70f80*/  LDL.LU R244, [R1+0x1688] ;  /* 0x0016880001f47983 */ /* 0x002ea80000300800 */
[----:B------:R-:W4:Y:S01]  /*70f90*/  LDL.LU R225, [R1+0x2f0] ;  /* 0x0002f00001e17983 */ /* 0x000f220000300800 */
[----:B------:R-:W-:-:S03]  /*70fa0*/  IMAD.WIDE R10, R224, 0x4, R4 ;  /* 0x00000004e00a7825 */ /* 0x000fc600078e0204 */
[----:B------:R1:W-:Y:S01]  /*70fb0*/  @P3 STG.E desc[UR8][R8.64], R245 ;  /* 0x000000f508003986 */ /* 0x0003e2000c101908 */
[----:B------:R-:W-:Y:S01]  /*70fc0*/  ISETP.LT.AND P3, PT, R6, UR4, !P6 ;  /* 0x0000000406007c0c */ /* 0x000fe2000f761270 */
[----:B------:R-:W-:Y:S01]  /*70fd0*/  ULDC UR4, c[0x0][0x228] ;  /* 0x00008a0000047ab9 */ /* 0x000fe20000000800 */
[----:B------:R-:W-:Y:S01]  /*70fe0*/  IADD3 R224, R224, UR28, RZ ;  /* 0x0000001ce0e07c10 */ /* 0x000fe2000fffe0ff */
[----:B-1----:R-:W2:Y:S04]  /*70ff0*/  LDL.LU R245, [R1+0x1684] ;  /* 0x0016840001f57983 */ /* 0x002ea80000300800 */
[----:B----4-:R1:W-:Y:S02]  /*71000*/  @P2 STG.E desc[UR8][R10.64], R225 ;  /* 0x000000e10a002986 */ /* 0x0103e4000c101908 */
[----:B-1----:R-:W-:-:S05]  /*71010*/  IMAD.WIDE R10, R224, 0x4, R2 ;  /* 0x00000004e00a7825 */ /* 0x002fca00078e0202 */
[----:B------:R1:W-:Y:S04]  /*71020*/  @P3 STG.E desc[UR8][R10.64], R246 ;  /* 0x000000f60a003986 */ /* 0x0003e8000c101908 */
[----:B-1----:R-:W4:Y:S04]  /*71030*/  LDL.LU R246, [R1+0x1680] ;  /* 0x0016800001f67983 */ /* 0x002f280000300800 */
[----:B------:R-:W3:Y:S01]  /*71040*/  LDL.LU R11, [R1+0x4f4] ;  /* 0x0004f400010b7983 */ /* 0x000ee20000300800 */
[----:B------:R-:W-:Y:S01]  /*71050*/  ISETP.LT.AND P6, PT, R7, UR6, !P6 ;  /* 0x0000000607007c0c */ /* 0x000fe2000f7c1270 */
[----:B------:R-:W-:Y:S01]  /*71060*/  IMAD.WIDE R8, R224, 0x4, R4 ;  /* 0x00000004e0087825 */ /* 0x000fe200078e0204 */
[----:B------:R-:W-:Y:S01]  /*71070*/  ISETP.LT.AND P2, PT, R6, UR4, !P1 ;  /* 0x0000000406007c0c */ /* 0x000fe2000cf41270 */
[----:B------:R-:W-:Y:S01]  /*71080*/  ULDC UR6, c[0x0][0x228] ;  /* 0x00008a0000067ab9 */ /* 0x000fe20000000800 */
[----:B------:R-:W-:Y:S01]  /*71090*/  IADD3 R224, R224, UR28, RZ ;  /* 0x0000001ce0e07c10 */ /* 0x000fe2000fffe0ff */
[----:B------:R-:W-:-:S08]  /*710a0*/  VIADD R225, R0, 0x7f ;  /* 0x0000007f00e17836 */ /* 0x000fd00000000000 */
[----:B---3--:R1:W-:Y:S01]  /*710b0*/  @P6 STG.E desc[UR8][R8.64], R11 ;  /* 0x0000000b08006986 */ /* 0x0083e2000c101908 */
[----:B------:R-:W-:Y:S01]  /*710c0*/  ULDC UR4, c[0x0][0x22c] ;  /* 0x00008b0000047ab9 */ /* 0x000fe20000000800 */
[----:B-1----:R-:W-:-:S05]  /*710d0*/  IMAD.WIDE R8, R224, 0x4, R2 ;  /* 0x00000004e0087825 */ /* 0x002fca00078e0202 */
[----:B------:R1:W-:Y:S01]  /*710e0*/  @P2 STG.E desc[UR8][R8.64], R226 ;  /* 0x000000e208002986 */ /* 0x0003e2000c101908 */
[----:B------:R-:W-:-:S03]  /*710f0*/  IMAD.WIDE R10, R224, 0x4, R4 ;  /* 0x00000004e00a7825 */ /* 0x000fc600078e0204 */
[----:B-1----:R-:W3:Y:S01]  /*71100*/  LDL.LU R9, [R1+0x2f4] ;  /* 0x0002f40001097983 */ /* 0x002ee20000300800 */
[----:B------:R-:W-:-:S03]  /*71110*/  IADD3 R226, R224, UR28, RZ ;  /* 0x0000001ce0e27c10 */ /* 0x000fc6000fffe0ff */
[----:B------:R-:W2:Y:S01]  /*71120*/  LDL.LU R224, [R1+0x6f8] ;  /* 0x0006f80001e07983 */ /* 0x000ea20000300800 */
[----:B------:R-:W-:Y:S01]  /*71130*/  ISETP.LT.AND P1, PT, R7, UR6, !P1 ;  /* 0x0000000607007c0c */ /* 0x000fe2000cf21270 */
[----:B------:R-:W-:Y:S01]  /*71140*/  ULDC UR6, c[0x0][0x228] ;  /* 0x00008a0000067ab9 */ /* 0x000fe20000000800 */
[----:B------:R-:W-:Y:S01]  /*71150*/  ISETP.GE.AND P3, PT, R225, UR4, PT ;  /* 0x00000004e1007c0c */ /* 0x000fe2000bf66270 */
[----:B------:R-:W-:Y:S02]  /*71160*/  ULDC UR4, c[0x0][0x228] ;  /* 0x00008a0000047ab9 */ /* 0x000fe40000000800 */
[----:B------:R-:W-:Y:S01]  /*71170*/  ISETP.LT.AND P6, PT, R6, UR4, !P0 ;  /* 0x0000000406007c0c */ /* 0x000fe2000c7c1270 */
[----:B------:R-:W-:Y:S01]  /*71180*/  VIADD R225, R0, 0x80 ;  /* 0x0000008000e17836 */ /* 0x000fe20000000000 */
[----:B------:R-:W-:-:S06]  /*71190*/  ULDC UR4, c[0x0][0x22c] ;  /* 0x00008b0000047ab9 */ /* 0x000fcc0000000800 */
[----:B---3--:R1:W-:Y:S02]  /*711a0*/  @P1 STG.E desc[UR8][R10.64], R9 ;  /* 0x000000090a001986 */ /* 0x0083e4000c101908 */
[----:B-1----:R-:W-:-:S05]  /*711b0*/  IMAD.WIDE R8, R226, 0x4, R2 ;  /* 0x00000004e2087825 */ /* 0x002fca00078e0202 */
[----:B--2---:R1:W-:Y:S02]  /*711c0*/  @P6 STG.E desc[UR8][R8.64], R224 ;  /* 0x000000e008006986 */ /* 0x0043e4000c101908 */
[C---:B-1----:R-:W-:Y:S01]  /*711d0*/  IADD3 R224, R226.reuse, UR28, RZ ;  /* 0x0000001ce2e07c10 */ /* 0x042fe2000fffe0ff */
[----:B------:R-:W-:Y:S02]  /*711e0*/  IMAD.WIDE R8, R226, 0x4, R4 ;  /* 0x00000004e2087825 */ /* 0x000fe400078e0204 */
[----:B------:R-:W2:Y:S01]  /*711f0*/  LDL.LU R226, [R1+0xf8] ;  /* 0x0000f80001e27983 */ /* 0x000ea20000300800 */
[----:B------:R-:W-:Y:S01]  /*71200*/  ISETP.GE.AND P2, PT, R225, UR4, PT ;  /* 0x00000004e1007c0c */ /* 0x000fe2000bf46270 */
[----:B------:R-:W-:Y:S02]  /*71210*/  ULDC UR4, c[0x0][0x228] ;  /* 0x00008a0000047ab9 */ /* 0x000fe40000000800 */
[C---:B------:R-:W-:Y:S01]  /*71220*/  ISETP.LT.AND P0, PT, R7.reuse, UR4, !P0 ;  /* 0x0000000407007c0c */ /* 0x040fe2000c701270 */
[----:B------:R-:W-:Y:S01]  /*71230*/  VIADD R10, R0, 0x81 ;  /* 0x00000081000a7836 */ /* 0x000fe20000000000 */
[----:B------:R-:W-:Y:S01]  /*71240*/  ISETP.LT.AND P1, PT, R6, UR6, !P4 ;  /* 0x0000000606007c0c */ /* 0x000fe2000e721270 */
[----:B------:R-:W-:Y:S01]  /*71250*/  ULDC UR4, c[0x0][0x22c] ;  /* 0x00008b0000047ab9 */ /* 0x000fe20000000800 */
[----:B------:R-:W-:Y:S01]  /*71260*/  VIADD R225, R0, 0x82 ;  /* 0x0000008200e17836 */ /* 0x000fe20000000000 */
[----:B------:R-:W-:Y:S01]  /*71270*/  ULDC UR6, c[0x0][0x228] ;  /* 0x00008a0000067ab9 */ /* 0x000fe20000000800 */
[----:B------:R-:W-:Y:S01]  /*71280*/  ISETP.GE.AND P6, PT, R10, UR4, PT ;  /* 0x000000040a007c0c */ /* 0x000fe2000bfc6270 */
[----:B------:R-:W-:Y:S01]  /*71290*/  ULDC UR4, c[0x0][0x228] ;  /* 0x00008a0000047ab9 */ /* 0x000fe20000000800 */
[----:B------:R-:W-:Y:S01]  /*712a0*/  IMAD.WIDE R10, R224, 0x4, R2 ;  /* 0x00000004e00a7825 */ /* 0x000fe200078e0202 */
[----:B------:R-:W-:Y:S01]  /*712b0*/  ISETP.LT.AND P4, PT, R7, UR4, !P4 ;  /* 0x0000000407007c0c */ /* 0x000fe2000e781270 */
[----:B------:R-:W-:-:S03]  /*712c0*/  ULDC UR4, c[0x0][0x22c] ;  /* 0x00008b0000047ab9 */ /* 0x000fc60000000800 */
[----:B------:R1:W-:Y:S01]  /*712d0*/  @P0 STG.E desc[UR8][R8.64], R247 ;  /* 0x000000f708000986 */ /* 0x0003e2000c101908 */
[----:B------:R-:W-:Y:S01]  /*712e0*/  ISETP.GE.AND P0, PT, R225, UR4, PT ;  /* 0x00000004e1007c0c */ /* 0x000fe2000bf06270 */
[----:B------:R-:W-:Y:S01]  /*712f0*/  ULDC UR4, c[0x0][0x228] ;  /* 0x00008a0000047ab9 */ /* 0x000fe20000000800 */
[C---:B------:R-:W-:Y:S01]  /*71300*/  IADD3 R225, R224.reuse, UR28, RZ ;  /* 0x0000001ce0e17c10 */ /* 0x040fe2000fffe0ff */
[----:B-1----:R-:W-:-:S03]  /*71310*/  IMAD.WIDE R8, R224, 0x4, R4 ;  /* 0x00000004e0087825 */ /* 0x002fc600078e0204 */
[----:B------:R-:W-:Y:S01]  /*71320*/  IADD3 R224, R225, UR28, RZ ;  /* 0x0000001ce1e07c10 */ /* 0x000fe2000fffe0ff */
[----:B------:R-:W3:Y:S04]  /*71330*/  LDL.LU R247, [R1+0x167c] ;  /* 0x00167c0001f77983 */ /* 0x000ee80000300800 */
[----:B--2---:R1:W-:Y:S01]  /*71340*/  @P1 STG.E desc[UR8][R10.64], R226 ;  /* 0x000000e20a001986 */ /* 0x0043e2000c101908 */
[C---:B------:R-:W-:Y:S01]  /*71350*/  ISETP.LT.AND P1, PT, R6.reuse, UR4, !P5 ;  /* 0x0000000406007c0c */ /* 0x040fe2000ef21270 */
[----:B------:R-:W-:Y:S02]  /*71360*/  ULDC UR4, c[0x0][0x228] ;  /* 0x00008a0000047ab9 */ /* 0x000fe40000000800 */
[----:B------:R-:W-:Y:S01]  /*71370*/  ISETP.LT.AND P5, PT, R7, UR4, !P5 ;  /* 0x0000000407007c0c */ /* 0x000fe2000efa1270 */
[----:B------:R-:W-:Y:S01]  /*71380*/  ULDC UR4, c[0x0][0x228] ;  /* 0x00008a0000047ab9 */ /* 0x000fe20000000800 */
[----:B------:R2:W-:Y:S01]  /*71390*/  @P4 STG.E desc[UR8][R8.64], R227 ;  /* 0x000000e308004986 */ /* 0x0005e2000c101908 */
[----:B------:R-:W-:Y:S01]  /*713a0*/  ISETP.LT.AND P4, PT, R6, UR4, !P3 ;  /* 0x0000000406007c0c */ /* 0x000fe2000df81270 */
[----:B------:R-:W-:Y:S01]  /*713b0*/  ULDC UR4, c[0x0][0x22c] ;  /* 0x00008b0000047ab9 */ /* 0x000fe20000000800 */
[----:B-1----:R-:W-:-:S04]  /*713c0*/  IMAD.WIDE R10, R225, 0x4, R2 ;  /* 0x00000004e10a7825 */ /* 0x002fc800078e0202 */
[----:B------:R-:W-:Y:S01]  /*713d0*/  VIADD R226, R0, 0x83 ;  /* 0x0000008300e27836 */ /* 0x000fe20000000000 */
[----:B------:R1:W-:Y:S04]  /*713e0*/  @P1 STG.E desc[UR8][R10.64], R251 ;  /* 0x000000fb0a001986 */ /* 0x0003e8000c101908 */
[----:B------:R-:W-:Y:S01]  /*713f0*/  ISETP.GE.AND P1, PT, R226, UR4, PT ;  /* 0x00000004e2007c0c */ /* 0x000fe2000bf26270 */
[----:B------:R-:W-:Y:S01]  /*71400*/  ULDC UR4, c[0x0][0x228] ;  /* 0x00008a0000047ab9 */ /* 0x000fe20000000800 */
[----:B--2---:R-:W2:Y:S01]  /*71410*/  LDL.LU R227, [R1+0x300] ;  /* 0x0003000001e37983 */ /* 0x004ea20000300800 */
[----:B------:R-:W-:Y:S01]  /*71420*/  ISETP.LT.AND P3, PT, R7, UR4, !P3 ;  /* 0x0000000407007c0c */ /* 0x000fe2000df61270 */
[----:B------:R-:W-:Y:S01]  /*71430*/  IMAD.WIDE R8, R225, 0x4, R4 ;  /* 0x00000004e1087825 */ /* 0x000fe200078e0204 */
[----:B------:R-:W-:-:S03]  /*71440*/  ULDC UR4, c[0x0][0x228] ;  /* 0x00008a0000047ab9 */ /* 0x000fc60000000800 */
[C---:B-1----:R-:W-:Y:S01]  /*71450*/  IMAD.WIDE R10, R224.reuse, 0x4, R2 ;  /* 0x00000004e00a7825 */ /* 0x042fe200078e0202 */
[----:B------:R1:W-:Y:S04]  /*71460*/  @P5 STG.E desc[UR8][R8.64], R250 ;  /* 0x000000fa08005986 */ /* 0x0003e8000c101908 */
[----:B------:R-:W-:Y:S01]  /*71470*/  @P4 STG.E desc[UR8][R10.64], R249 ;  /* 0x000000f90a004986 */ /* 0x000fe2000c101908 */
[----:B-1----:R-:W-:-:S05]  /*71480*/  IMAD.WIDE R8, R224, 0x4, R4 ;  /* 0x00000004e0087825 */ /* 0x002fca00078e0204 */
[----:B------:R1:W-:Y:S04]  /*71490*/  @P3 STG.E desc[UR8][R8.64], R248 ;  /* 0x000000f808003986 */ /* 0x0003e8000c101908 */
[----:B-1----:R-:W4:Y:S01]  /*714a0*/  LDL.LU R9, [R1+0x700] ;  /* 0x0007000001097983 */ /* 0x002f220000300800 */
[----:B------:R-:W-:Y:S01]  /*714b0*/  ISETP.LT.AND P5, PT, R6, UR4, !P2 ;  /* 0x0000000406007c0c */ /* 0x000fe2000d7a1270 */
[----:B------:R-:W-:Y:S01]  /*714c0*/  VIADD R226, R0, 0x84 ;  /* 0x0000008400e27836 */ /* 0x000fe20000000000 */
[----:B------:R-:W-:Y:S01]  /*714d0*/  IADD3 R225, R224, UR28, RZ ;  /* 0x0000001ce0e17c10 */ /* 0x000fe2000fffe0ff */
[----:B------:R-:W-:Y:S01]  /*714e0*/  ULDC UR4, c[0x0][0x22c] ;  /* 0x00008b0000047ab9 */ /* 0x000fe20000000800 */
[----:B------:R-:W3:Y:S02]  /*714f0*/  LDL.LU R248, [R1+0x704] ;  /* 0x0007040001f87983 */ /* 0x000ee40000300800 */
[----:B------:R-:W-:Y:S01]  /*71500*/  ISETP.GE.AND P3, PT, R226, UR4, PT ;  /* 0x00000004e2007c0c */ /* 0x000fe2000bf66270 */
[C---:B------:R-:W-:Y:S01]  /*71510*/  IMAD.WIDE R10, R225.reuse, 0x4, R2 ;  /* 0x00000004e10a7825 */ /* 0x040fe200078e0202 */
[----:B------:R-:W-:Y:S01]  /*71520*/  IADD3 R226, R0, 0x85, RZ ;  /* 0x0000008500e27810 */ /* 0x000fe20007ffe0ff */
[----:B------:R-:W3:Y:S01]  /*71530*/  LDL.LU R250, [R1+0x104] ;  /* 0x0001040001fa7983 */ /* 0x000ee20000300800 */
[----:B------:R-:W-:Y:S01]  /*71540*/  ULDC UR4, c[0x0][0x22c] ;  /* 0x00008b0000047ab9 */ /* 0x000fe20000000800 */
[----:B------:R-:W-:-:S02]  /*71550*/  VIADD R224, R225, UR28 ;  /* 0x0000001ce1e07c36 */ /* 0x000fc40008000000 */
[----:B------:R-:W3:Y:S04]  /*71560*/  LDL.LU R249, [R1+0x708] ;  /* 0x0007080001f97983 */ /* 0x000ee80000300800 */
[----:B------:R-:W3:Y:S04]  /*71570*/  LDL.LU R251, [R1+0x70c] ;  /* 0x00070c0001fb7983 */ /* 0x000ee80000300800 */
[----:B----4-:R1:W-:Y:S01]  /*71580*/  @P5 STG.E desc[UR8][R10.64], R9 ;  /* 0x000000090a005986 */ /* 0x0103e2000c101908 */
[----:B------:R-:W-:Y:S01]  /*71590*/  ISETP.GE.AND P5, PT, R226, UR4, PT ;  /* 0x00000004e2007c0c */ /* 0x000fe2000bfa6270 */
[----:B------:R-:W-:Y:S01]  /*715a0*/  ULDC UR4, c[0x0][0x228] ;  /* 0x00008a0000047ab9 */ /* 0x000fe20000000800 */
[----:B-1----:R-:W-:-:S02]  /*715b0*/  IMAD.WIDE R8, R225, 0x4, R4 ;  /* 0x00000004e1087825 */ /* 0x002fc400078e0204 */
[----:B------:R-:W4:Y:S04]  /*715c0*/  LDL.LU R225, [R1+0x100] ;  /* 0x0001000001e17983 */ /* 0x000f280000300800 */
[----:B------:R-:W2:Y:S01]  /*715d0*/  LDL.LU R226, [R1+0x500] ;  /* 0x0005000001e27983 */ /* 0x000ea20000300800 */
[C---:B------:R-:W-:Y:S02]  /*715e0*/  ISETP.LT.AND P2, PT, R7.reuse, UR6, !P2 ;  /* 0x0000000607007c0c */ /* 0x040fe4000d741270 */
[----:B------:R-:W-:Y:S01]  /*715f0*/  ISETP.LT.AND P4, PT, R6, UR10, !P6 ;  /* 0x0000000a06007c0c */ /* 0x000fe2000f781270 */
[----:B------:R-:W-:Y:S01]  /*71600*/  IMAD.WIDE R10, R224, 0x4, R2 ;  /* 0x00000004e00a7825 */ /* 0x000fe200078e0202 */
[----:B------:R-:W-:Y:S01]  /*71610*/  ULDC UR6, c[0x0][0x228] ;  /* 0x00008a0000067ab9 */ /* 0x000fe20000000800 */
[----:B------:R-:W-:Y:S01]  /*71620*/  ULDC UR10, c[0x0][0x228] ;  /* 0x00008a00000a7ab9 */ /* 0x000fe20000000800 */
[----:B------:R-:W-:Y:S01]  /*71630*/  ISETP.LT.AND P6, PT, R7, UR6, !P6 ;  /* 0x0000000607007c0c */ /* 0x000fe2000f7c1270 */
[----:B------:R-:W-:-:S06]  /*71640*/  ULDC UR6, c[0x0][0x228] ;  /* 0x00008a0000067ab9 */ /* 0x000fcc0000000800 */
[----:B--2---:R1:W-:Y:S04]  /*71650*/  @P2 STG.E desc[UR8][R8.64], R226 ;  /* 0x000000e208002986 */ /* 0x0043e8000c101908 */
[----:B----4-:R2:W-:Y:S01]  /*71660*/  @P4 STG.E desc[UR8][R10.64], R225 ;  /* 0x000000e10a004986 */ /* 0x0105e2000c101908 */
[----:B------:R-:W-:Y:S01]  /*71670*/  ISETP.LT.AND P4, PT, R6, UR4, !P0 ;  /* 0x0000000406007c0c */ /* 0x000fe2000c781270 */
[----:B------:R-:W-:Y:S01]  /*71680*/  ULDC UR4, c[0x0][0x22c] ;  /* 0x00008b0000047ab9 */ /* 0x000fe20000000800 */
[C---:B-1----:R-:W-:Y:S01]  /*71690*/  IMAD.WIDE R8, R224.reuse, 0x4, R4 ;  /* 0x00000004e0087825 */ /* 0x042fe200078e0204 */
[----:B--2---:R-:W-:-:S04]  /*716a0*/  IADD3 R10, R224, UR28, RZ ;  /* 0x0000001ce00a7c10 */ /* 0x004fc8000fffe0ff */
[----:B------:R-:W-:Y:S01]  /*716b0*/  @P6 STG.E desc[UR8][R8.64], R227 ;  /* 0x000000e308006986 */ /* 0x000fe2000c101908 */
[----:B------:R-:W-:-:S05]  /*716c0*/  IMAD.WIDE R224, R10, 0x4, R2 ;  /* 0x000000040ae07825 */ /* 0x000fca00078e0202 */
[----:B---3--:R1:W-:Y:S04]  /*716d0*/  @P4 STG.E desc[UR8][R224.64], R248 ;  /* 0x000000f8e0004986 */ /* 0x0083e8000c101908 */
[----:B-1----:R-:W2:Y:S04]  /*716e0*/  LDL.LU R248, [R1+0x1678] ;  /* 0x0016780001f87983 */ /* 0x002ea80000300800 */
[----:B------:R-:W3:Y:S01]  /*716f0*/  LDL.LU R224, [R1+0x504] ;  /* 0x0005040001e07983 */ /* 0x000ee20000300800 */
[----:B------:R-:W-:Y:S02]  /*71700*/  ISETP.LT.AND P0, PT, R7, UR6, !P0 ;  /* 0x0000000607007c0c */ /* 0x000fe4000c701270 */
[----:B------:R-:W-:Y:S01]  /*71710*/  ISETP.LT.AND P2, PT, R6, UR10, !P1 ;  /* 0x0000000a06007c0c */ /* 0x000fe2000cf41270 */
[----:B------:R-:W-:Y:S01]  /*71720*/  VIADD R11, R0, 0x86 ;  /* 0x00000086000b7836 */ /* 0x000fe20000000000 */
[----:B------:R-:W4:Y:S01]  /*71730*/  LDL.LU R225, [R1+0x508] ;  /* 0x0005080001e17983 */ /* 0x000f220000300800 */
[----:B------:R-:W-:Y:S01]  /*71740*/  VIADD R226, R10, UR28 ;  /* 0x0000001c0ae27c36 */ /* 0x000fe20008000000 */
[----:B------:R-:W-:Y:S01]  /*71750*/  IADD3 R227, R0, 0x87, RZ ;  /* 0x0000008700e37810 */ /* 0x000fe20007ffe0ff */
[----:B------:R-:W-:Y:S01]  /*71760*/  IMAD.WIDE R8, R10, 0x4, R4 ;  /* 0x000000040a087825 */ /* 0x000fe200078e0204 */
[----:B------:R-:W-:Y:S01]  /*71770*/  ISETP.GE.AND P6, PT, R11, UR4, PT ;  /* 0x000000040b007c0c */ /* 0x000fe2000bfc6270 */
[----:B------:R-:W-:Y:S01]  /*71780*/  ULDC UR4, c[0x0][0x22c] ;  /* 0x00008b0000047ab9 */ /* 0x000fe20000000800 */
[----:B------:R-:W-:Y:S01]  /*71790*/  ULDC UR6, c[0x0][0x228] ;  /* 0x00008a0000067ab9 */ /* 0x000fe20000000800 */
[----:B------:R-:W-:Y:S01]  /*717a0*/  IMAD.WIDE R10, R226, 0x4, R2 ;  /* 0x00000004e20a7825 */ /* 0x000fe200078e0202 */
[----:B------:R-:W-:Y:S01]  /*717b0*/  ISETP.GE.AND P4, PT, R227, UR4, PT ;  /* 0x00000004e3007c0c */ /* 0x000fe2000bf86270 */
[----:B------:R-:W-:Y:S01]  /*717c0*/  ULDC UR4, c[0x0][0x228] ;  /* 0x00008a0000047ab9 */ /* 0x000fe20000000800 */
[----:B------:R-:W-:Y:S01]  /*717d0*/  ULDC UR10, c[0x0][0x228] ;  /* 0x00008a00000a7ab9 */ /* 0x000fe20000000800 */
[----:B---3--:R-:W-:Y:S04]  /*717e0*/  @P0 STG.E desc[UR8][R8.64], R224 ;  /* 0x000000e008000986 */ /* 0x008fe8000c101908 */
[----:B------:R1:W-:Y:S04]  /*717f0*/  @P2 STG.E desc[UR8][R10.64], R250 ;  /* 0x000000fa0a002986 */ /* 0x0003e8000c101908 */
[----:B-1----:R-:W3:Y:S04]  /*71800*/  LDL.LU R11, [R1+0x304] ;  /* 0x00030400010b7983 */ /* 0x002ee80000300800 */
[----:B------:R-:W2:Y:S01]  /*71810*/  LDL.LU R250, [R1+0x108] ;  /* 0x0001080001fa7983 */ /* 0x000ea20000300800 */
        /* <DEDUP_REMOVED lines=13> */
[----:B---3--:R1:W-:Y:S02]  /*718f0*/  @P1 STG.E desc[UR8][R226.64], R11 ;  /* 0x0000000be2001986 */ /* 0x0083e4000c101908 */
[----:B------:R-:W-:Y:S01]  /*71900*/  ISETP.GE.AND P1, PT, R10, UR4, PT ;  /* 0x000000040a007c0c */ /* 0x000fe2000bf26270 */
[----:B------:R-:W-:Y:S01]  /*71910*/  ULDC UR4, c[0x0][0x228] ;  /* 0x00008a0000047ab9 */ /* 0x000fe20000000800 */
[----:B------:R3:W-:Y:S01]  /*71920*/  @P2 STG.E desc[UR8][R8.64], R249 ;  /* 0x000000f908002986 */ /* 0x0007e2000c101908 */
[----:B------:R-:W-:Y:S01]  /*71930*/  ISETP.LT.AND P2, PT, R6, UR4, !P5 ;  /* 0x0000000406007c0c */ /* 0x000fe2000ef41270 */
[----:B------:R-:W-:Y:S01]  /*71940*/  ULDC UR4, c[0x0][0x228] ;  /* 0x00008a0000047ab9 */ /* 0x000fe20000000800 */
[C---:B-1----:R-:W-:Y:S01]  /*71950*/  IMAD.WIDE R10, R224.reuse, 0x4, R4 ;  /* 0x00000004e00a7825 */ /* 0x042fe200078e0204 */
[----:B------:R-:W-:Y:S01]  /*71960*/  IADD3 R224, R224, UR28, RZ ;  /* 0x0000001ce0e07c10 */ /* 0x000fe2000fffe0ff */
[----:B------:R-:W2:Y:S04]  /*71970*/  LDL.LU R226, [R1+0x10c] ;  /* 0x00010c0001e27983 */ /* 0x000ea80000300800 */
[----:B----4-:R1:W-:Y:S04]  /*71980*/  @P3 STG.E desc[UR8][R10.64], R225 ;  /* 0x000000e10a003986 */ /* 0x0103e8000c101908 */
[----:B------:R-:W4:Y:S04]  /*71990*/  LDL.LU R227, [R1+0x30c] ;  /* 0x00030c0001e37983 */ /* 0x000f280000300800 */
[----:B---3--:R-:W3:Y:S01]  /*719a0*/  LDL.LU R249, [R1+0x1674] ;  /* 0x0016740001f97983 */ /* 0x008ee20000300800 */
[----:B-1----:R-:W-:-:S05]  /*719b0*/  IMAD.WIDE R10, R224, 0x4, R2 ;  /* 0x00000004e00a7825 */ /* 0x002fca00078e0202 */
[----:B--2---:R1:W-:Y:S04]  /*719c0*/  @P2 STG.E desc[UR8][R10.64], R250 ;  /* 0x000000fa0a002986 */ /* 0x0043e8000c101908 */
[----:B-1----:R-:W2:Y:S04]  /*719d0*/  LDL.LU R250, [R1+0x1670] ;  /* 0x0016700001fa7983 */ /* 0x002ea80000300800 */
[----:B------:R-:W4:Y:S01]  /*719e0*/  LDL.LU R11, [R1+0x308] ;  /* 0x00030800010b7983 */ /* 0x000f220000300800 */
[----:B------:R-:W-:Y:S01]  /*719f0*/  ISETP.LT.AND P5, PT, R7, UR6, !P5 ;  /* 0x0000000607007c0c */ /* 0x000fe2000efa1270 */
[----:B------:R-:W-:Y:S01]  /*71a00*/  IMAD.WIDE R8, R224, 0x4, R4 ;  /* 0x00000004e0087825 */ /* 0x000fe200078e0204 */
[----:B------:R-:W-:Y:S01]  /*71a10*/  ISETP.LT.AND P3, PT, R6, UR4, !P6 ;  /* 0x0000000406007c0c */ /* 0x000fe2000f761270 */
[----:B------:R-:W-:Y:S01]  /*71a20*/  ULDC UR6, c[0x0][0x228] ;  /* 0x00008a0000067ab9 */ /* 0x000fe20000000800 */
[----:B------:R-:W-:Y:S01]  /*71a30*/  IADD3 R224, R224, UR28, RZ ;  /* 0x0000001ce0e07c10 */ /* 0x000fe2000fffe0ff */
[----:B------:R-:W-:-:S08]  /*71a40*/  VIADD R225, R0, 0x8a ;  /* 0x0000008a00e17836 */ /* 0x000fd00000000000 */
[----:B----4-:R1:W-:Y:S01]  /*71a50*/  @P5 STG.E desc[UR8][R8.64], R11 ;  /* 0x0000000b08005986 */ /* 0x0103e2000c101908 */
[----:B------:R-:W-:Y:S01]  /*71a60*/  ULDC UR4, c[0x0][0x22c] ;  /* 0x00008b0000047ab9 */ /* 0x000fe20000000800 */
[----:B-1----:R-:W-:-:S05]  /*71a70*/  IMAD.WIDE R8, R224, 0x4, R2 ;  /* 0x00000004e0087825 */ /* 0x002fca00078e0202 */
[----:B------:R1:W-:Y:S04]  /*71a80*/  @P3 STG.E desc[UR8][R8.64], R251 ;  /* 0x000000fb08003986 */ /* 0x0003e8000c101908 */
[----:B-1----:R-:W4:Y:S04]  /*71a90*/  LDL.LU R251, [R1+0x166c] ;  /* 0x00166c0001fb7983 */ /* 0x002f280000300800 */
[----:B------:R-:W3:Y:S01]  /*71aa0*/  LDL.LU R9, [R1+0x50c] ;  /* 0x00050c0001097983 */ /* 0x000ee20000300800 */
[----:B------:R-:W-:Y:S01]  /*71ab0*/  ISETP.LT.AND P6, PT, R7, UR6, !P6 ;  /* 0x0000000607007c0c */ /* 0x000fe2000f7c1270 */
[----:B------:R-:W-:Y:S01]  /*71ac0*/  IMAD.WIDE R10, R224, 0x4, R4 ;  /* 0x00000004e00a7825 */ /* 0x000fe200078e0204 */
[----:B------:R-:W-:Y:S01]  /*71ad0*/  ISETP.GE.AND P2, PT, R225, UR4, PT ;  /* 0x00000004e1007c0c */ /* 0x000fe2000bf46270 */
[----:B------:R-:W-:Y:S01]  /*71ae0*/  ULDC UR4, c[0x0][0x228] ;  /* 0x00008a0000047ab9 */ /* 0x000fe20000000800 */
[----:B------:R-:W-:Y:S01]  /*71af0*/  ULDC UR6, c[0x0][0x228] ;  /* 0x00008a0000067ab9 */ /* 0x000fe20000000800 */
[----:B------:R-:W-:Y:S01]  /*71b00*/  ISETP.LT.AND P5, PT, R6, UR4, !P4 ;  /* 0x0000000406007c0c */ /* 0x000fe2000e7a1270 */
[----:B------:R-:W-:Y:S01]  /*71b10*/  VIADD R225, R0, 0x8b ;  /* 0x0000008b00e17836 */ /* 0x000fe20000000000 */
[----:B------:R-:W-:Y:S01]  /*71b20*/  IADD3 R224, R224, UR28, RZ ;  /* 0x0000001ce0e07c10 */ /* 0x000fe2000fffe0ff */
[----:B------:R-:W-:-:S03]  /*71b30*/  ULDC UR4, c[0x0][0x22c] ;  /* 0x00008b0000047ab9 */ /* 0x000fc60000000800 */
[----:B------:R-:W-:Y:S01]  /*71b40*/  ISETP.GE.AND P3, PT, R225, UR4, PT ;  /* 0x00000004e1007c0c */ /* 0x000fe2000bf66270 */
[----:B------:R-:W-:Y:S01]  /*71b50*/  ULDC UR4, c[0x0][0x228] ;  /* 0x00008a0000047ab9 */ /* 0x000fe20000000800 */
[----:B------:R-:W-:Y:S01]  /*71b60*/  VIADD R225, R0, 0x8c ;  /* 0x0000008c00e17836 */ /* 0x000fe20000000000 */
[----:B------:R-:W-:Y:S01]  /*71b70*/  ISETP.LT.AND P4, PT, R7, UR4, !P4 ;  /* 0x0000000407007c0c */ /* 0x000fe2000e781270 */
[----:B------:R-:W-:Y:S01]  /*71b80*/  ULDC UR4, c[0x0][0x22c] ;  /* 0x00008b0000047ab9 */ /* 0x000fe20000000800 */
[----:B---3--:R1:W-:Y:S01]  /*71b90*/  @P6 STG.E desc[UR8][R10.64], R9 ;  /* 0x000000090a006986 */ /* 0x0083e2000c101908 */
[----:B------:R-:W-:Y:S01]  /*71ba0*/  ISETP.LT.AND P6, PT, R6, UR6, !P0 ;  /* 0x0000000606007c0c */ /* 0x000fe2000c7c1270 */
[----:B------:R-:W-:Y:S01]  /*71bb0*/  ULDC UR6, c[0x0][0x228] ;  /* 0x00008a0000067ab9 */ /* 0x000fe20000000800 */
[----:B-1----:R-:W-:-:S05]  /*71bc0*/  IMAD.WIDE R8, R224, 0x4, R2 ;  /* 0x00000004e0087825 */ /* 0x002fca00078e0202 */
[----:B------:R1:W-:Y:S01]  /*71bd0*/  @P5 STG.E desc[UR8][R8.64], R226 ;  /* 0x000000e208005986 */ /* 0x0003e2000c101908 */
[----:B------:R-:W-:Y:S01]  /*71be0*/  ISETP.GE.AND P5, PT, R225, UR4, PT ;  /* 0x00000004e1007c0c */ /* 0x000fe2000bfa6270 */
[----:B------:R-:W-:Y:S01]  /*71bf0*/  ULDC UR4, c[0x0][0x228] ;  /* 0x00008a0000047ab9 */ /* 0x000fe20000000800 */
[----:B------:R-:W-:Y:S02]  /*71c00*/  IADD3 R225, R224, UR28, RZ ;  /* 0x0000001ce0e17c10 */ /* 0x000fe4000fffe0ff */
[----:B------:R-:W-:Y:S01]  /*71c10*/  ISETP.LT.AND P0, PT, R7, UR4, !P0 ;  /* 0x0000000407007c0c */ /* 0x000fe2000c701270 */
[----:B------:R-:W-:Y:S02]  /*71c20*/  ULDC UR4, c[0x0][0x22c] ;  /* 0x00008b0000047ab9 */ /* 0x000fe40000000800 */
[----:B------:R-:W-:-:S04]  /*71c30*/  IMAD.WIDE R10, R225, 0x4, R2 ;  /* 0x00000004e10a7825 */ /* 0x000fc800078e0202 */
        /* <DEDUP_REMOVED lines=12> */
[----:B------:R1:W-:Y:S01]  /*71d00*/  @P0 STG.E desc[UR8][R8.64], R244 ;  /* 0x000000f408000986 */ /* 0x0003e2000c101908 */
[----:B------:R-:W-:Y:S01]  /*71d10*/  ISETP.LT.AND P0, PT, R6, UR4, !P2 ;  /* 0x0000000406007c0c */ /* 0x000fe2000d701270 */
[C---:B---3--:R-:W-:Y:S01]  /*71d20*/  IMAD.WIDE R10, R227.reuse, 0x4, R2 ;  /* 0x00000004e30a7825 */ /* 0x048fe200078e0202 */
[C---:B------:R-:W-:Y:S01]  /*71d30*/  IADD3 R225, R227.reuse, UR28, RZ ;  /* 0x0000001ce3e17c10 */ /* 0x040fe2000fffe0ff */
[----:B------:R-:W-:Y:S02]  /*71d40*/  ULDC UR4, c[0x0][0x22c] ;  /* 0x00008b0000047ab9 */ /* 0x000fe40000000800 */
[----:B------:R-:W-:Y:S01]  /*71d50*/  VIADD R224, R0, 0x8e ;  /* 0x0000008e00e07836 */ /* 0x000fe20000000000 */
[----:B------:R3:W-:Y:S04]  /*71d60*/  @P6 STG.E desc[UR8][R10.64], R240 ;  /* 0x000000f00a006986 */ /* 0x0007e8000c101908 */
[----:B------:R-:W-:Y:S01]  /*71d70*/  ISETP.GE.AND P6, PT, R224, UR4, PT ;  /* 0x00000004e0007c0c */ /* 0x000fe2000bfc6270 */
[----:B-1----:R-:W-:Y:S01]  /*71d80*/  IMAD.WIDE R8, R227, 0x4, R4 ;  /* 0x00000004e3087825 */ /* 0x002fe200078e0204 */
[----:B------:R-:W-:-:S02]  /*71d90*/  ULDC UR4, c[0x0][0x228] ;  /* 0x00008a0000047ab9 */ /* 0x000fc40000000800 */
[----:B------:R-:W-:Y:S01]  /*71da0*/  ISETP.LT.AND P2, PT, R7, UR4, !P2 ;  /* 0x0000000407007c0c */ /* 0x000fe2000d741270 */
[----:B------:R-:W-:Y:S01]  /*71db0*/  ULDC UR4, c[0x0][0x228] ;  /* 0x00008a0000047ab9 */ /* 0x000fe20000000800 */
[C---:B---3--:R-:W-:Y:S01]  /*71dc0*/  IMAD.WIDE R10, R225.reuse, 0x4, R2 ;  /* 0x00000004e10a7825 */ /* 0x048fe200078e0202 */
[----:B------:R1:W-:Y:S01]  /*71dd0*/  @P1 STG.E desc[UR8][R8.64], R236 ;  /* 0x000000ec08001986 */ /* 0x0003e2000c101908 */
[----:B------:R-:W-:-:S03]  /*71de0*/  IADD3 R227, R225, UR28, RZ ;  /* 0x0000001ce1e37c10 */ /* 0x000fc6000fffe0ff */
[----:B------:R3:W-:Y:S01]  /*71df0*/  @P0 STG.E desc[UR8][R10.64], R249 ;  /* 0x000000f90a000986 */ /* 0x0007e2000c101908 */
[C---:B------:R-:W-:Y:S01]  /*71e00*/  ISETP.LT.AND P0, PT, R6.reuse, UR4, !P3 ;  /* 0x0000000406007c0c */ /* 0x040fe2000df01270 */
[----:B------:R-:W-:Y:S01]  /*71e10*/  IMAD.WIDE R224, R225, 0x4, R4 ;  /* 0x00000004e1e07825 */ /* 0x000fe200078e0204 */
[----:B------:R-:W-:Y:S01]  /*71e20*/  ISETP.LT.AND P3, PT, R7, UR6, !P3 ;  /* 0x0000000607007c0c */ /* 0x000fe2000df61270 */
[----:B------:R-:W-:Y:S01]  /*71e30*/  ULDC UR4, c[0x0][0x22c] ;  /* 0x00008b0000047ab9 */ /* 0x000fe20000000800 */
[----:B------:R-:W-:Y:S01]  /*71e40*/  ISETP.LT.AND P1, PT, R6, UR10, !P5 ;  /* 0x0000000a06007c0c */ /* 0x000fe2000ef21270 */
[C---:B------:R-:W-:Y:S01]  /*71e50*/  VIADD R226, R0.reuse, 0x8f ;  /* 0x0000008f00e27836 */ /* 0x040fe20000000000 */
[----:B------:R2:W-:Y:S01]  /*71e60*/  @P2 STG.E desc[UR8][R224.64], R245 ;  /* 0x000000f5e0002986 */ /* 0x0005e2000c101908 */
[----:B-1----:R-:W-:Y:S01]  /*71e70*/  IMAD.WIDE R8, R227, 0x4, R2 ;  /* 0x00000004e3087825 */ /* 0x002fe200078e0202 */
[----:B------:R-:W-:Y:S01]  /*71e80*/  IADD3 R236, R0, 0x90, RZ ;  /* 0x0000009000ec7810 */ /* 0x000fe20007ffe0ff */
[----:B------:R-:W-:-:S02]  /*71e90*/  ULDC UR6, c[0x0][0x228] ;  /* 0x00008a0000067ab9 */ /* 0x000fc40000000800 */
[C---:B---3--:R-:W-:Y:S01]  /*71ea0*/  VIADD R249, R227.reuse, UR28 ;  /* 0x0000001ce3f97c36 */ /* 0x048fe20008000000 */
[----:B------:R-:W-:Y:S01]  /*71eb0*/  ISETP.GE.AND P2, PT, R226, UR4, PT ;  /* 0x00000004e2007c0c */ /* 0x000fe2000bf46270 */
[----:B------:R-:W-:Y:S01]  /*71ec0*/  IMAD.WIDE R10, R227, 0x4, R4 ;  /* 0x00000004e30a7825 */ /* 0x000fe200078e0204 */
[----:B------:R-:W-:Y:S01]  /*71ed0*/  ULDC UR4, c[0x0][0x22c] ;  /* 0x00008b0000047ab9 */ /* 0x000fe20000000800 */
[----:B------:R-:W-:Y:S01]  /*71ee0*/  ISETP.LT.AND P5, PT, R7, UR6, !P5 ;  /* 0x0000000607007c0c */ /* 0x000fe2000efa1270 */
[----:B------:R1:W-:Y:S01]  /*71ef0*/  @P0 STG.E desc[UR8][R8.64], R241 ;  /* 0x000000f108000986 */ /* 0x0003e2000c101908 */
[C---:B------:R-:W-:Y:S01]  /*71f00*/  IMAD.WIDE R226, R249.reuse, 0x4, R2 ;  /* 0x00000004f9e27825 */ /* 0x040fe200078e0202 */
[----:B------:R-:W-:Y:S01]  /*71f10*/  ISETP.GE.AND P0, PT, R236, UR4, PT ;  /* 0x00000004ec007c0c */ /* 0x000fe2000bf06270 */
[----:B------:R-:W-:Y:S01]  /*71f20*/  ULDC UR4, c[0x0][0x228] ;  /* 0x00008a0000047ab9 */ /* 0x000fe20000000800 */
[----:B------:R3:W-:Y:S01]  /*71f30*/  @P3 STG.E desc[UR8][R10.64], R237 ;  /* 0x000000ed0a003986 */ /* 0x0007e2000c101908 */
[C---:B--2---:R-:W-:Y:S01]  /*71f40*/  IMAD.WIDE R224, R249.reuse, 0x4, R4 ;  /* 0x00000004f9e07825 */ /* 0x044fe200078e0204 */
[----:B------:R-:W-:Y:S01]  /*71f50*/  ULDC UR6, c[0x0][0x228] ;  /* 0x00008a0000067ab9 */ /* 0x000fe20000000800 */
[----:B------:R-:W-:Y:S01]  /*71f60*/  ULDC UR10, c[0x0][0x228] ;  /* 0x00008a00000a7ab9 */ /* 0x000fe20000000800 */
[----:B------:R2:W-:Y:S01]  /*71f70*/  @P1 STG.E desc[UR8][R226.64], R250 ;  /* 0x000000fae2001986 */ /* 0x0005e2000c101908 */
[----:B------:R-:W-:Y:S01]  /*71f80*/  ISETP.LT.AND P1, PT, R6, UR4, !P4 ;  /* 0x0000000406007c0c */ /* 0x000fe2000e721270 */
[----:B------:R-:W-:Y:S01]  /*71f90*/  VIADD R236, R0, 0x91 ;  /* 0x0000009100ec7836 */ /* 0x000fe20000000000 */
[----:B------:R-:W-:Y:S01]  /*71fa0*/  IADD3 R249, R249, UR28, RZ ;  /* 0x0000001cf9f97c10 */ /* 0x000fe2000fffe0ff */
[----:B------:R-:W-:Y:S01]  /*71fb0*/  ULDC UR4, c[0x0][0x22c] ;  /* 0x00008b0000047ab9 */ /* 0x000fe20000000800 */
[----:B------:R-:W-:-:S02]  /*71fc0*/  ISETP.LT.AND P4, PT, R7, UR6, !P4 ;  /* 0x0000000607007c0c */ /* 0x000fc4000e781270 */
[----:B------:R-:W-:Y:S01]  /*71fd0*/  ISETP.LT.AND P3, PT, R6, UR10, !P6 ;  /* 0x0000000a06007c0c */ /* 0x000fe2000f761270 */
[----:B------:R4:W-:Y:S01]  /*71fe0*/  @P5 STG.E desc[UR8][R224.64], R246 ;  /* 0x000000f6e0005986 */ /* 0x0009e2000c101908 */
[C---:B-1----:R-:W-:Y:S01]  /*71ff0*/  IMAD.WIDE R8, R249.reuse, 0x4, R2 ;  /* 0x00000004f9087825 */ /* 0x042fe200078e0202 */
[----:B------:R-:W-:Y:S01]  /*72000*/  ISETP.GE.AND P5, PT, R236, UR4, PT ;  /* 0x00000004ec007c0c */ /* 0x000fe2000bfa6270 */
[----:B------:R-:W-:Y:S01]  /*72010*/  ULDC UR4, c[0x0][0x22c] ;  /* 0x00008b0000047ab9 */ /* 0x000fe20000000800 */
[----:B------:R-:W-:Y:S01]  /*72020*/  IADD3 R236, R0, 0x92, RZ ;  /* 0x0000009200ec7810 */ /* 0x000fe20007ffe0ff */
[C---:B---3--:R-:W-:Y:S01]  /*72030*/  VIADD R237, R249.reuse, UR28 ;  /* 0x0000001cf9ed7c36 */ /* 0x048fe20008000000 */
[----:B------:R1:W-:Y:S01]  /*72040*/  @P1 STG.E desc[UR8][R8.64], R242 ;  /* 0x000000f208001986 */ /* 0x0003e2000c101908 */
[----:B------:R-:W-:Y:S01]  /*72050*/  IMAD.WIDE R10, R249, 0x4, R4 ;  /* 0x00000004f90a7825 */ /* 0x000fe200078e0204 */
[----:B------:R-:W-:Y:S01]  /*72060*/  ISETP.GE.AND P1, PT, R236, UR4, PT ;  /* 0x00000004ec007c0c */ /* 0x000fe2000bf26270 */
[----:B------:R-:W-:Y:S01]  /*72070*/  ULDC UR4, c[0x0][0x228] ;  /* 0x00008a0000047ab9 */ /* 0x000fe20000000800 */
[----:B------:R-:W-:Y:S01]  /*72080*/  ULDC UR6, c[0x0][0x228] ;  /* 0x00008a0000067ab9 */ /* 0x000fe20000000800 */
[----:B--2---:R-:W-:Y:S01]  /*72090*/  IMAD.WIDE R226, R237, 0x4, R2 ;  /* 0x00000004ede27825 */ /* 0x004fe200078e0202 */
[----:B------:R-:W-:Y:S01]  /*720a0*/  ISETP.LT.AND P6, PT, R7, UR4, !P6 ;  /* 0x0000000407007c0c */ /* 0x000fe2000f7c1270 */
[----:B------:R2:W-:Y:S01]  /*720b0*/  @P4 STG.E desc[UR8][R10.64], R238 ;  /* 0x000000ee0a004986 */ /* 0x0005e2000c101908 */
[----:B------:R-:W-:Y:S01]  /*720c0*/  ULDC UR4, c[0x0][0x228] ;  /* 0x00008a0000047ab9 */ /* 0x000fe20000000800 */
[----:B----4-:R-:W-:Y:S01]  /*720d0*/  VIADD R224, R0, 0x93 ;  /* 0x0000009300e07836 */ /* 0x010fe20000000000 */
[----:B------:R-:W-:Y:S01]  /*720e0*/  ULDC UR10, c[0x0][0x228] ;  /* 0x00008a00000a7ab9 */ /* 0x000fe20000000800 */
[----:B------:R3:W-:Y:S01]  /*720f0*/  @P3 STG.E desc[UR8][R226.64], R251 ;  /* 0x000000fbe2003986 */ /* 0x0007e2000c101908 */
[----:B------:R-:W-:Y:S01]  /*72100*/  ISETP.LT.AND P3, PT, R6, UR4, !P2 ;  /* 0x0000000406007c0c */ /* 0x000fe2000d761270 */
[----:B------:R-:W-:Y:S01]  /*72110*/  ULDC UR4, c[0x0][0x22c] ;  /* 0x00008b0000047ab9 */ /* 0x000fe20000000800 */
[C---:B------:R-:W-:Y:S01]  /*72120*/  IADD3 R241, R237.reuse, UR28, RZ ;  /* 0x0000001cedf17c10 */ /* 0x040fe2000fffe0ff */
[----:B-1----:R-:W-:Y:S01]  /*72130*/  IMAD.WIDE R8, R237, 0x4, R4 ;  /* 0x00000004ed087825 */ /* 0x002fe200078e0204 */
[----:B------:R-:W-:Y:S01]  /*72140*/  ISETP.GE.AND P4, PT, R224, UR4, PT ;  /* 0x00000004e0007c0c */ /* 0x000fe2000bf86270 */
[----:B------:R-:W-:Y:S01]  /*72150*/  ULDC UR4, c[0x0][0x22c] ;  /* 0x00008b0000047ab9 */ /* 0x000fe20000000800 */
[----:B------:R-:W-:Y:S01]  /*72160*/  ISETP.LT.AND P2, PT, R7, UR6, !P2 ;  /* 0x0000000607007c0c */ /* 0x000fe2000d741270 */
[----:B------:R-:W-:-:S02]  /*72170*/  VIADD R224, R0, 0x94 ;  /* 0x0000009400e07836 */ /* 0x000fc40000000000 */
[C---:B--2---:R-:W-:Y:S01]  /*72180*/  IMAD.WIDE R10, R241.reuse, 0x4, R2 ;  /* 0x00000004f10a7825 */ /* 0x044fe200078e0202 */
[----:B------:R1:W-:Y:S01]  /*72190*/  @P6 STG.E desc[UR8][R8.64], R247 ;  /* 0x000000f708006986 */ /* 0x0003e2000c101908 */
[----:B------:R-:W-:Y:S01]  /*721a0*/  ULDC UR6, c[0x0][0x228] ;  /* 0x00008a0000067ab9 */ /* 0x000fe20000000800 */
[----:B------:R-:W-:Y:S01]  /*721b0*/  ISETP.GE.AND P6, PT, R224, UR4, PT ;  /* 0x00000004e0007c0c */ /* 0x000fe2000bfc6270 */
[----:B------:R-:W-:Y:S01]  /*721c0*/  ULDC UR4, c[0x0][0x228] ;  /* 0x00008a0000047ab9 */ /* 0x000fe20000000800 */
[----:B------:R2:W-:Y:S01]  /*721d0*/  @P3 STG.E desc[UR8][R10.64], R243 ;  /* 0x000000f30a003986 */ /* 0x0005e2000c101908 */
[----:B------:R-:W-:Y:S01]  /*721e0*/  ISETP.LT.AND P3, PT, R6, UR4, !P0 ;  /* 0x0000000406007c0c */ /* 0x000fe2000c761270 */
[----:B------:R-:W-:Y:S01]  /*721f0*/  IMAD.WIDE R224, R241, 0x4, R4 ;  /* 0x00000004f1e07825 */ /* 0x000fe200078e0204 */
[----:B------:R-:W-:Y:S01]  /*72200*/  ISETP.LT.AND P0, PT, R7, UR6, !P0 ;  /* 0x0000000607007c0c */ /* 0x000fe2000c701270 */
[----:B------:R-:W-:Y:S01]  /*72210*/  ULDC UR4, c[0x0][0x228] ;  /* 0x00008a0000047ab9 */ /* 0x000fe20000000800 */
[----:B------:R-:W-:Y:S01]  /*72220*/  IADD3 R241, R241, UR28, RZ ;  /* 0x0000001cf1f17c10 */ /* 0x000fe2000fffe0ff */
[----:B---3--:R-:W-:Y:S01]  /*72230*/  VIADD R226, R0, 0x95 ;  /* 0x0000009500e27836 */ /* 0x008fe20000000000 */
[----:B------:R3:W-:Y:S01]  /*72240*/  @P2 STG.E desc[UR8][R224.64], R239 ;  /* 0x000000efe0002986 */ /* 0x0007e2000c101908 */
[----:B------:R-:W-:Y:S01]  /*72250*/  ISETP.LT.AND P2, PT, R6, UR4, !P5 ;  /* 0x0000000406007c0c */ /* 0x000fe2000ef41270 */
[----:B------:R-:W-:Y:S01]  /*72260*/  ULDC UR6, c[0x0][0x228] ;  /* 0x00008a0000067ab9 */ /* 0x000fe20000000800 */
[----:B-1----:R-:W-:Y:S01]  /*72270*/  IMAD.WIDE R8, R241, 0x4, R2 ;  /* 0x00000004f1087825 */ /* 0x002fe200078e0202 */
[----:B------:R-:W-:-:S03]  /*72280*/  ULDC UR4, c[0x0][0x22c] ;  /* 0x00008b0000047ab9 */ /* 0x000fc60000000800 */
[C---:B--2---:R-:W-:Y:S01]  /*72290*/  IMAD.WIDE R10, R241.reuse, 0x4, R4 ;  /* 0x00000004f10a7825 */ /* 0x044fe200078e0204 */
[----:B------:R-:W-:Y:S01]  /*722a0*/  IADD3 R241, R241, UR28, RZ ;  /* 0x0000001cf1f17c10 */ /* 0x000fe2000fffe0ff */
[----:B------:R1:W-:Y:S01]  /*722b0*/  @P3 STG.E desc[UR8][R8.64], R232 ;  /* 0x000000e808003986 */ /* 0x0003e2000c101908 */
[----:B------:R-:W-:Y:S01]  /*722c0*/  ISETP.LT.AND P5, PT, R7, UR6, !P5 ;  /* 0x0000000607007c0c */ /* 0x000fe2000efa1270 */
[----:B------:R-:W-:Y:S01]  /*722d0*/  VIADD R236, R0, 0x96 ;  /* 0x0000009600ec7836 */ /* 0x000fe20000000000 */
[----:B------:R-:W-:Y:S01]  /*722e0*/  ISETP.GE.AND P3, PT, R226, UR4, PT ;  /* 0x00000004e2007c0c */ /* 0x000fe2000bf66270 */
[C---:B---3--:R-:W-:Y:S01]  /*722f0*/  IMAD.WIDE R224, R241.reuse, 0x4, R2 ;  /* 0x00000004f1e07825 */ /* 0x048fe200078e0202 */
[----:B------:R-:W-:Y:S01]  /*72300*/  ULDC UR4, c[0x0][0x228] ;  /* 0x00008a0000047ab9 */ /* 0x000fe20000000800 */
[----:B------:R2:W-:Y:S01]  /*72310*/  @P0 STG.E desc[UR8][R10.64], R16 ;  /* 0x000000100a000986 */ /* 0x0005e2000c101908 */
[----:B------:R-:W-:Y:S01]  /*72320*/  ISETP.LT.AND P0, PT, R6, UR4, !P1 ;  /* 0x0000000406007c0c */ /* 0x000fe2000cf01270 */
[C---:B------:R-:W-:Y:S01]  /*72330*/  IMAD.WIDE R226, R241.reuse, 0x4, R4 ;  /* 0x00000004f1e27825 */ /* 0x040fe200078e0204 */
[----:B------:R-:W-:Y:S01]  /*72340*/  ULDC UR4, c[0x0][0x22c] ;  /* 0x00008b0000047ab9 */ /* 0x000fe20000000800 */
[----:B------:R-:W-:Y:S01]  /*72350*/  @P2 STG.E desc[UR8][R224.64], R20 ;  /* 0x00000014e0002986 */ /* 0x000fe2000c101908 */
[----:B------:R-:W-:Y:S01]  /*72360*/  IADD3 R241, R241, UR28, RZ ;  /* 0x0000001cf1f17c10 */ /* 0x000fe2000fffe0ff */
[----:B------:R-:W-:Y:S01]  /*72370*/  ULDC UR6, c[0x0][0x228] ;  /* 0x00008a0000067ab9 */ /* 0x000fe20000000800 */
[----:B------:R-:W-:Y:S01]  /*72380*/  ISETP.GE.AND P2, PT, R236, UR4, PT ;  /* 0x00000004ec007c0c */ /* 0x000fe2000bf46270 */
[----:B------:R-:W-:-:S02]  /*72390*/  ULDC UR4, c[0x0][0x228] ;  /* 0x00008a0000047ab9 */ /* 0x000fc40000000800 */
[----:B------:R-:W-:Y:S01]  /*723a0*/  ISETP.LT.AND P1, PT, R7, UR4, !P1 ;  /* 0x0000000407007c0c */ /* 0x000fe2000cf21270 */
[C---:B-1----:R-:W-:Y:S01]  /*723b0*/  IMAD.WIDE R8, R241.reuse, 0x4, R2 ;  /* 0x00000004f1087825 */ /* 0x042fe200078e0202 */
[----:B------:R1:W-:Y:S01]  /*723c0*/  @P5 STG.E desc[UR8][R226.64], R12 ;  /* 0x0000000ce2005986 */ /* 0x0003e2000c101908 */
[----:B------:R-:W-:Y:S01]  /*723d0*/  ISETP.LT.AND P5, PT, R6, UR6, !P4 ;  /* 0x0000000606007c0c */ /* 0x000fe2000e7a1270 */
[----:B------:R-:W-:Y:S01]  /*723e0*/  ULDC UR4, c[0x0][0x22c] ;  /* 0x00008b0000047ab9 */ /* 0x000fe20000000800 */
[----:B--2---:R-:W-:Y:S01]  /*723f0*/  VIADD R10, R0, 0x97 ;  /* 0x00000097000a7836 */ /* 0x004fe20000000000 */
[----:B------:R2:W-:Y:S01]  /*72400*/  @P0 STG.E desc[UR8][R8.64], R233 ;  /* 0x000000e908000986 */ /* 0x0005e2000c101908 */
[C---:B------:R-:W-:Y:S01]  /*72410*/  IADD3 R237, R241.reuse, UR28, RZ ;  /* 0x0000001cf1ed7c10 */ /* 0x040fe2000fffe0ff */
[----:B------:R-:W-:Y:S02]  /*72420*/  ULDC UR6, c[0x0][0x228] ;  /* 0x00008a0000067ab9 */ /* 0x000fe40000000800 */
[----:B------:R-:W-:Y:S01]  /*72430*/  ISETP.GE.AND P0, PT, R10, UR4, PT ;  /* 0x000000040a007c0c */ /* 0x000fe2000bf06270 */
[----:B------:R-:W-:Y:S01]  /*72440*/  ULDC UR4, c[0x0][0x228] ;  /* 0x00008a0000047ab9 */ /* 0x000fe20000000800 */
[----:B------:R-:W-:Y:S01]  /*72450*/  IMAD.WIDE R10, R241, 0x4, R4 ;  /* 0x00000004f10a7825 */ /* 0x000fe200078e0204 */
[----:B------:R-:W-:Y:S01]  /*72460*/  ISETP.LT.AND P4, PT, R7, UR4, !P4 ;  /* 0x0000000407007c0c */ /* 0x000fe2000e781270 */
[----:B------:R-:W-:-:S02]  /*72470*/  ULDC UR4, c[0x0][0x22c] ;  /* 0x00008b0000047ab9 */ /* 0x000fc40000000800 */
[----:B-1----:R-:W-:Y:S02]  /*72480*/  VIADD R12, R0, 0x98 ;  /* 0x00000098000c7836 */ /* 0x002fe40000000000 */
[C---:B------:R-:W-:Y:S01]  /*72490*/  IMAD.WIDE R224, R237.reuse, 0x4, R2 ;  /* 0x00000004ede07825 */ /* 0x040fe200078e0202 */
[----:B------:R1:W-:Y:S02]  /*724a0*/  @P1 STG.E desc[UR8][R10.64], R17 ;  /* 0x000000110a001986 */ /* 0x0003e4000c101908 */
[----:B------:R-:W-:Y:S01]  /*724b0*/  ISETP.GE.AND P1, PT, R12, UR4, PT ;  /* 0x000000040c007c0c */ /* 0x000fe2000bf26270 */
[----:B------:R-:W-:Y:S01]  /*724c0*/  ULDC UR4, c[0x0][0x228] ;  /* 0x00008a0000047ab9 */ /* 0x000fe20000000800 */
[----:B------:R3:W-:Y:S01]  /*724d0*/  @P5 STG.E desc[UR8][R224.64], R21 ;  /* 0x00000015e0005986 */ /* 0x0007e2000c101908 */
[----:B------:R-:W-:Y:S01]  /*724e0*/  ISETP.LT.AND P5, PT, R6, UR4, !P6 ;  /* 0x0000000406007c0c */ /* 0x000fe2000f7a1270 */
[C---:B--2---:R-:W-:Y:S01]  /*724f0*/  IMAD.WIDE R8, R237.reuse, 0x4, R4 ;  /* 0x00000004ed087825 */ /* 0x044fe200078e0204 */
[----:B------:R-:W-:Y:S01]  /*72500*/  ULDC UR4, c[0x0][0x228] ;  /* 0x00008a0000047ab9 */ /* 0x000fe20000000800 */
[----:B------:R-:W-:-:S02]  /*72510*/  IADD3 R237, R237, UR28, RZ ;  /* 0x0000001ceded7c10 */ /* 0x000fc4000fffe0ff */
[----:B------:R-:W-:Y:S01]  /*72520*/  ISETP.LT.AND P6, PT, R7, UR4, !P6 ;  /* 0x0000000407007c0c */ /* 0x000fe2000f7c1270 */
[----:B------:R-:W-:Y:S01]  /*72530*/  ULDC UR4, c[0x0][0x228] ;  /* 0x00008a0000047ab9 */ /* 0x000fe20000000800 */
[----:B------:R2:W-:Y:S01]  /*72540*/  @P4 STG.E desc[UR8][R8.64], R13 ;  /* 0x0000000d08004986 */ /* 0x0005e2000c101908 */
[----:B------:R-:W-:Y:S01]  /*72550*/  ISETP.LT.AND P4, PT, R6, UR4, !P3 ;  /* 0x0000000406007c0c */ /* 0x000fe2000df81270 */
[C---:B-1----:R-:W-:Y:S01]  /*72560*/  IMAD.WIDE R10, R237.reuse, 0x4, R2 ;  /* 0x00000004ed0a7825 */ /* 0x042fe200078e0202 */
[----:B------:R-:W-:Y:S01]  /*72570*/  ULDC UR4, c[0x0][0x22c] ;  /* 0x00008b0000047ab9 */ /* 0x000fe20000000800 */
[C---:B---3--:R-:W-:Y:S02]  /*72580*/  IADD3 R225, R237.reuse, UR28, RZ ;  /* 0x0000001cede17c10 */ /* 0x048fe4000fffe0ff */
[----:B------:R-:W-:Y:S01]  /*72590*/  VIADD R12, R0, 0x99 ;  /* 0x00000099000c7836 */ /* 0x000fe20000000000 */
[----:B------:R1:W-:Y:S01]  /*725a0*/  @P5 STG.E desc[UR8][R10.64], R234 ;  /* 0x000000ea0a005986 */ /* 0x0003e2000c101908 */
[----:B------:R-:W-:-:S03]  /*725b0*/  IMAD.WIDE R16, R237, 0x4, R4 ;  /* 0x00000004ed107825 */ /* 0x000fc600078e0204 */
[----:B------:R-:W-:Y:S01]  /*725c0*/  ISETP.GE.AND P5, PT, R12, UR4, PT ;  /* 0x000000040c007c0c */ /* 0x000fe2000bfa6270 */
[----:B------:R-:W-:Y:S01]  /*725d0*/  IMAD.WIDE R20, R225, 0x4, R2 ;  /* 0x00000004e1147825 */ /* 0x000fe200078e0202 */
[----:B------:R-:W-:Y:S02]  /*725e0*/  ULDC UR4, c[0x0][0x228] ;  /* 0x00008a0000047ab9 */ /* 0x000fe40000000800 */
[----:B------:R-:W-:Y:S01]  /*725f0*/  ISETP.LT.AND P3, PT, R7, UR4, !P3 ;  /* 0x0000000407007c0c */ /* 0x000fe2000df61270 */
[----:B------:R3:W-:Y:S01]  /*72600*/  @P6 STG.E desc[UR8][R16.64], R18 ;  /* 0x0000001210006986 */ /* 0x0007e2000c101908 */
[----:B------:R-:W-:-:S03]  /*72610*/  ULDC UR4, c[0x0][0x228] ;  /* 0x00008a0000047ab9 */ /* 0x000fc60000000800 */
[----:B------:R4:W-:Y:S01]  /*72620*/  @P4 STG.E desc[UR8][R20.64], R22 ;  /* 0x0000001614004986 */ /* 0x0009e2000c101908 */
[----:B------:R-:W-:Y:S01]  /*72630*/  ISETP.LT.AND P4, PT, R6, UR4, !P2 ;  /* 0x0000000406007c0c */ /* 0x000fe2000d781270 */
[C---:B--2---:R-:W-:Y:S01]  /*72640*/  IMAD.WIDE R8, R225.reuse, 0x4, R4 ;  /* 0x00000004e1087825 */ /* 0x044fe200078e0204 */
[----:B------:R-:W-:Y:S01]  /*72650*/  IADD3 R13, R225, UR28, RZ ;  /* 0x0000001ce10d7c10 */ /* 0x000fe2000fffe0ff */
[----:B------:R-:W-:Y:S01]  /*72660*/  ULDC UR4, c[0x0][0x22c] ;  /* 0x00008b0000047ab9 */ /* 0x000fe20000000800 */
[----:B------:R-:W-:Y:S01]  /*72670*/  ISETP.LT.AND P2, PT, R7, UR6, !P2 ;  /* 0x0000000607007c0c */ /* 0x000fe2000d741270 */
[----:B------:R-:W-:Y:S01]  /*72680*/  VIADD R12, R0, 0x9a ;  /* 0x0000009a000c7836 */ /* 0x000fe20000000000 */
[----:B------:R-:W-:Y:S01]  /*72690*/  ISETP.LT.AND P6, PT, R6, UR10, !P0 ;  /* 0x0000000a06007c0c */ /* 0x000fe2000c7c1270 */
[C---:B-1----:R-:W-:Y:S01]  /*726a0*/  IMAD.WIDE R10, R13.reuse, 0x4, R2 ;  /* 0x000000040d0a7825 */ /* 0x042fe200078e0202 */
[----:B------:R1:W-:Y:S01]  /*726b0*/  @P3 STG.E desc[UR8][R8.64], R14 ;  /* 0x0000000e08003986 */ /* 0x0003e2000c101908 */
[----:B---3--:R-:W-:Y:S01]  /*726c0*/  IADD3 R18, R0, 0x9b, RZ ;  /* 0x0000009b00127810 */ /* 0x008fe20007ffe0ff */
[----:B------:R-:W-:Y:S01]  /*726d0*/  ULDC UR6, c[0x0][0x228] ;  /* 0x00008a0000067ab9 */ /* 0x000fe20000000800 */
[----:B------:R-:W-:Y:S01]  /*726e0*/  ISETP.GE.AND P3, PT, R12, UR4, PT ;  /* 0x000000040c007c0c */ /* 0x000fe2000bf66270 */
[C---:B----4-:R-:W-:Y:S01]  /*726f0*/  VIADD R21, R13.reuse, UR28 ;  /* 0x0000001c0d157c36 */ /* 0x050fe20008000000 */
[----:B------:R-:W-:Y:S01]  /*72700*/  ULDC UR4, c[0x0][0x22c] ;  /* 0x00008b0000047ab9 */ /* 0x000fe20000000800 */
[----:B------:R-:W-:Y:S01]  /*72710*/  IMAD.WIDE R12, R13, 0x4, R4 ;  /* 0x000000040d0c7825 */ /* 0x000fe200078e0204 */
[----:B------:R-:W-:Y:S01]  /*72720*/  ISETP.LT.AND P0, PT, R7, UR6, !P0 ;  /* 0x0000000607007c0c */ /* 0x000fe2000c701270 */
[----:B------:R2:W-:Y:S01]  /*72730*/  @P4 STG.E desc[UR8][R10.64], R235 ;  /* 0x000000eb0a004986 */ /* 0x0005e2000c101908 */
[----:B------:R-:W-:Y:S01]  /*72740*/  ISETP.GE.AND P4, PT, R18, UR4, PT ;  /* 0x0000000412007c0c */ /* 0x000fe2000bf86270 */
[----:B------:R-:W-:Y:S01]  /*72750*/  ULDC UR4, c[0x0][0x228] ;  /* 0x00008a0000047ab9 */ /* 0x000fe20000000800 */
[C---:B------:R-:W-:Y:S01]  /*72760*/  IMAD.WIDE R16, R21.reuse, 0x4, R2 ;  /* 0x0000000415107825 */ /* 0x040fe200078e0202 */
[----:B------:R3:W-:Y:S01]  /*72770*/  @P2 STG.E desc[UR8][R12.64], R19 ;  /* 0x000000130c002986 */ /* 0x0007e2000c101908 */
[----:B------:R-:W-:Y:S01]  /*72780*/  ISETP.LT.AND P2, PT, R6, UR4, !P1 ;  /* 0x0000000406007c0c */ /* 0x000fe2000cf41270 */
[----:B------:R-:W-:Y:S01]  /*72790*/  ULDC UR6, c[0x0][0x228] ;  /* 0x00008a0000067ab9 */ /* 0x000fe20000000800 */
[C---:B-1----:R-:W-:Y:S01]  /*727a0*/  IMAD.WIDE R8, R21.reuse, 0x4, R4 ;  /* 0x0000000415087825 */ /* 0x042fe200078e0204 */
[----:B------:R-:W-:Y:S01]  /*727b0*/  IADD3 R21, R21, UR28, RZ ;  /* 0x0000001c15157c10 */ /* 0x000fe2000fffe0ff */
[----:B------:R-:W-:Y:S01]  /*727c0*/  ULDC UR10, c[0x0][0x228] ;  /* 0x00008a00000a7ab9 */ /* 0x000fe20000000800 */
[----:B------:R1:W-:Y:S01]  /*727d0*/  @P6 STG.E desc[UR8][R16.64], R23 ;  /* 0x0000001710006986 */ /* 0x0003e2000c101908 */
[----:B------:R-:W-:Y:S01]  /*727e0*/  VIADD R14, R0, 0x9c ;  /* 0x0000009c000e7836 */ /* 0x000fe20000000000 */
[----:B------:R-:W-:Y:S01]  /*727f0*/  ISETP.LT.AND P1, PT, R7, UR6, !P1 ;  /* 0x0000000607007c0c */ /* 0x000fe2000cf21270 */
[----:B------:R-:W-:Y:S01]  /*72800*/  ULDC UR4, c[0x0][0x22c] ;  /* 0x00008b0000047ab9 */ /* 0x000fe20000000800 */
[----:B------:R-:W-:Y:S01]  /*72810*/  ISETP.LT.AND P6, PT, R6, UR10, !P5 ;  /* 0x0000000a06007c0c */ /* 0x000fe2000efc1270 */
[----:B------:R4:W-:Y:S01]  /*72820*/  @P0 STG.E desc[UR8][R8.64], R15 ;  /* 0x0000000f08000986 */ /* 0x0009e2000c101908 */
[C---:B--2---:R-:W-:Y:S01]  /*72830*/  IMAD.WIDE R10, R21.reuse, 0x4, R2 ;  /* 0x00000004150a7825 */ /* 0x044fe200078e0202 */
[----:B------:R-:W-:Y:S01]  /*72840*/  ISETP.GE.AND P0, PT, R14, UR4, PT ;  /* 0x000000040e007c0c */ /* 0x000fe2000bf06270 */
[----:B------:R-:W-:Y:S01]  /*72850*/  ULDC UR4, c[0x0][0x22c] ;  /* 0x00008b0000047ab9 */ /* 0x000fe20000000800 */
[----:B------:R-:W-:Y:S01]  /*72860*/  IADD3 R14, R0, 0x9d, RZ ;  /* 0x0000009d000e7810 */ /* 0x000fe20007ffe0ff */
[C---:B---3--:R-:W-:Y:S01]  /*72870*/  VIADD R19, R21.reuse, UR28 ;  /* 0x0000001c15137c36 */ /* 0x048fe20008000000 */
[----:B------:R-:W-:Y:S01]  /*72880*/  @P2 STG.E desc[UR8][R10.64], R32 ;  /* 0x000000200a002986 */ /* 0x000fe2000c101908 */
[----:B------:R-:W-:Y:S01]  /*72890*/  IMAD.WIDE R12, R21, 0x4, R4 ;  /* 0x00000004150c7825 */ /* 0x000fe200078e0204 */
[----:B------:R-:W-:Y:S01]  /*728a0*/  ISETP.GE.AND P2, PT, R14, UR4, PT ;  /* 0x000000040e007c0c */ /* 0x000fe2000bf46270 */
[----:B------:R-:W-:Y:S01]  /*728b0*/  ULDC UR4, c[0x0][0x228] ;  /* 0x00008a0000047ab9 */ /* 0x000fe20000000800 */
[----:B------:R-:W-:Y:S01]  /*728c0*/  ULDC UR6, c[0x0][0x228] ;  /* 0x00008a0000067ab9 */ /* 0x000fe20000000800 */
[----:B-1----:R-:W-:Y:S01]  /*728d0*/  IMAD.WIDE R16, R19, 0x4, R2 ;  /* 0x0000000413107825 */ /* 0x002fe200078e0202 */
[----:B------:R-:W-:Y:S01]  /*728e0*/  ISETP.LT.AND P5, PT, R7, UR4, !P5 ;  /* 0x0000000407007c0c */ /* 0x000fe2000efa1270 */
[----:B------:R1:W-:Y:S01]  /*728f0*/  @P1 STG.E desc[UR8][R12.64], R24 ;  /* 0x000000180c001986 */ /* 0x0003e2000c101908 */
[----:B------:R-:W-:Y:S01]  /*72900*/  ULDC UR4, c[0x0][0x228] ;  /* 0x00008a0000047ab9 */ /* 0x000fe20000000800 */
[----:B------:R-:W-:-:S02]  /*72910*/  ULDC UR10, c[0x0][0x228] ;  /* 0x00008a00000a7ab9 */ /* 0x000fc40000000800 */
[----:B------:R-:W-:Y:S01]  /*72920*/  @P6 STG.E desc[UR8][R16.64], R36 ;  /* 0x0000002410006986 */ /* 0x000fe2000c101908 */
[----:B------:R-:W-:Y:S01]  /*72930*/  ISETP.LT.AND P6, PT, R6, UR4, !P3 ;  /* 0x0000000406007c0c */ /* 0x000fe2000dfc1270 */
[C---:B------:R-:W-:Y:S01]  /*72940*/  VIADD R14, R0.reuse, 0x9e ;  /* 0x0000009e000e7836 */ /* 0x040fe20000000000 */
[C---:B----4-:R-:W-:Y:S01]  /*72950*/  IADD3 R15, R19.reuse, UR28, RZ ;  /* 0x0000001c130f7c10 */ /* 0x050fe2000fffe0ff */
[----:B------:R-:W-:Y:S01]  /*72960*/  IMAD.WIDE R8, R19, 0x4, R4 ;  /* 0x0000000413087825 */ /* 0x000fe200078e0204 */
[----:B------:R-:W-:Y:S01]  /*72970*/  ULDC UR4, c[0x0][0x22c] ;  /* 0x00008b0000047ab9 */ /* 0x000fe20000000800 */
[----:B------:R-:W-:Y:S01]  /*72980*/  ISETP.LT.AND P3, PT, R7, UR6, !P3 ;  /* 0x0000000607007c0c */ /* 0x000fe2000df61270 */
[----:B------:R-:W-:Y:S01]  /*72990*/  ULDC UR6, c[0x0][0x228] ;  /* 0x00008a0000067ab9 */ /* 0x000fe20000000800 */
[----:B-1----:R-:W-:Y:S01]  /*729a0*/  VIADD R12, R0, 0x9f ;  /* 0x0000009f000c7836 */ /* 0x002fe20000000000 */
[----:B------:R-:W-:Y:S01]  /*729b0*/  ISETP.GE.AND P1, PT, R14, UR4, PT ;  /* 0x000000040e007c0c */ /* 0x000fe2000bf26270 */
[----:B------:R-:W-:Y:S01]  /*729c0*/  IMAD.WIDE R10, R15, 0x4, R2 ;  /* 0x000000040f0a7825 */ /* 0x000fe200078e0202 */
[----:B------:R-:W-:Y:S01]  /*729d0*/  ULDC UR4, c[0x0][0x22c] ;  /* 0x00008b0000047ab9 */ /* 0x000fe20000000800 */
[----:B------:R1:W-:Y:S01]  /*729e0*/  @P5 STG.E desc[UR8][R8.64], R28 ;  /* 0x0000001c08005986 */ /* 0x0003e2000c101908 */
[----:B------:R-:W-:Y:S01]  /*729f0*/  ISETP.GE.AND P5, PT, R12, UR4, PT ;  /* 0x000000040c007c0c */ /* 0x000fe2000bfa6270 */
[----:B------:R-:W-:-:S02]  /*72a00*/  ULDC UR4, c[0x0][0x228] ;  /* 0x00008a0000047ab9 */ /* 0x000fc40000000800 */
[----:B------:R2:W-:Y:S01]  /*72a10*/  @P6 STG.E desc[UR8][R10.64], R33 ;  /* 0x000000210a006986 */ /* 0x0005e2000c101908 */
[----:B------:R-:W-:Y:S01]  /*72a20*/  ISETP.LT.AND P6, PT, R6, UR4, !P4 ;  /* 0x0000000406007c0c */ /* 0x000fe2000e7c1270 */
[----:B------:R-:W-:Y:S01]  /*72a30*/  IMAD.WIDE R12, R15, 0x4, R4 ;  /* 0x000000040f0c7825 */ /* 0x000fe200078e0204 */
[----:B------:R-:W-:Y:S01]  /*72a40*/  ISETP.LT.AND P4, PT, R7, UR6, !P4 ;  /* 0x0000000607007c0c */ /* 0x000fe2000e781270 */
[----:B------:R-:W-:Y:S01]  /*72a50*/  ULDC UR4, c[0x0][0x228] ;  /* 0x00008a0000047ab9 */ /* 0x000fe20000000800 */
[----:B------:R-:W-:Y:S01]  /*72a60*/  IADD3 R15, R15, UR28, RZ ;  /* 0x0000001c0f0f7c10 */ /* 0x000fe2000fffe0ff */
[----:B------:R-:W-:Y:S01]  /*72a70*/  VIADD R14, R0, 0xa0 ;  /* 0x000000a0000e7836 */ /* 0x000fe20000000000 */
[----:B------:R3:W-:Y:S01]  /*72a80*/  @P3 STG.E desc[UR8][R12.64], R25 ;  /* 0x000000190c003986 */ /* 0x0007e2000c101908 */
[----:B------:R-:W-:Y:S01]  /*72a90*/  ISETP.LT.AND P3, PT, R6, UR4, !P0 ;  /* 0x0000000406007c0c */ /* 0x000fe2000c761270 */
[----:B------:R-:W-:Y:S01]  /*72aa0*/  ULDC UR6, c[0x0][0x228] ;  /* 0x00008a0000067ab9 */ /* 0x000fe20000000800 */
[C---:B-1----:R-:W-:Y:S01]  /*72ab0*/  IMAD.WIDE R8, R15.reuse, 0x4, R2 ;  /* 0x000000040f087825 */ /* 0x042fe200078e0202 */
[----:B------:R-:W-:Y:S01]  /*72ac0*/  IADD3 R17, R15, UR28, RZ ;  /* 0x0000001c0f117c10 */ /* 0x000fe2000fffe0ff */
[----:B------:R-:W-:-:S02]  /*72ad0*/  ULDC UR4, c[0x0][0x22c] ;  /* 0x00008b0000047ab9 */ /* 0x000fc40000000800 */
[----:B--2---:R-:W-:Y:S01]  /*72ae0*/  IMAD.WIDE R10, R15, 0x4, R4 ;  /* 0x000000040f0a7825 */ /* 0x004fe200078e0204 */
[----:B------:R-:W-:Y:S01]  /*72af0*/  ISETP.LT.AND P0, PT, R7, UR6, !P0 ;  /* 0x0000000607007c0c */ /* 0x000fe2000c701270 */
[----:B------:R1:W-:Y:S01]  /*72b00*/  @P6 STG.E desc[UR8][R8.64], R37 ;  /* 0x0000002508006986 */ /* 0x0003e2000c101908 */
[----:B------:R-:W-:Y:S01]  /*72b10*/  ISETP.GE.AND P6, PT, R14, UR4, PT ;  /* 0x000000040e007c0c */ /* 0x000fe2000bfc6270 */
[----:B------:R-:W-:Y:S01]  /*72b20*/  ULDC UR4, c[0x0][0x228] ;  /* 0x00008a0000047ab9 */ /* 0x000fe20000000800 */
[C---:B---3--:R-:W-:Y:S01]  /*72b30*/  IMAD.WIDE R12, R17.reuse, 0x4, R2 ;  /* 0x00000004110c7825 */ /* 0x048fe200078e0202 */
[----:B------:R2:W-:Y:S01]  /*72b40*/  @P4 STG.E desc[UR8][R10.64], R29 ;  /* 0x0000001d0a004986 */ /* 0x0005e2000c101908 */
[----:B------:R-:W-:Y:S01]  /*72b50*/  ISETP.LT.AND P4, PT, R6, UR4, !P2 ;  /* 0x0000000406007c0c */ /* 0x000fe2000d781270 */
[----:B------:R-:W-:Y:S01]  /*72b60*/  ULDC UR4, c[0x0][0x22c] ;  /* 0x00008b0000047ab9 */ /* 0x000fe20000000800 */
[----:B------:R-:W-:Y:S01]  /*72b70*/  VIADD R16, R0, 0xa1 ;  /* 0x000000a100107836 */ /* 0x000fe20000000000 */
[----:B------:R-:W-:Y:S01]  /*72b80*/  @P3 STG.E desc[UR8][R12.64], R34 ;  /* 0x000000220c003986 */ /* 0x000fe2000c101908 */
[C---:B------:R-:W-:Y:S01]  /*72b90*/  IMAD.WIDE R14, R17.reuse, 0x4, R4 ;  /* 0x00000004110e7825 */ /* 0x040fe200078e0204 */
        /* <DEDUP_REMOVED lines=14> */
[----:B------:R-:W-:Y:S01]  /*72c80*/  IMAD.WIDE R10, R17, 0x4, R4 ;  /* 0x00000004110a7825 */ /* 0x000fe200078e0204 */
[----:B------:R-:W-:-:S03]  /*72c90*/  ULDC UR4, c[0x0][0x228] ;  /* 0x00008a0000047ab9 */ /* 0x000fc60000000800 */
[----:B-1----:R-:W-:Y:S01]  /*72ca0*/  VIADD R14, R0, 0xa3 ;  /* 0x000000a3000e7836 */ /* 0x002fe20000000000 */
[----:B------:R-:W-:Y:S01]  /*72cb0*/  ISETP.LT.AND P1, PT, R7, UR4, !P1 ;  /* 0x0000000407007c0c */ /* 0x000fe2000cf21270 */
[C---:B------:R-:W-:Y:S01]  /*72cc0*/  IMAD.WIDE R12, R19.reuse, 0x4, R2 ;  /* 0x00000004130c7825 */ /* 0x040fe200078e0202 */
[----:B------:R-:W-:Y:S01]  /*72cd0*/  ULDC UR4, c[0x0][0x22c] ;  /* 0x00008b0000047ab9 */ /* 0x000fe20000000800 */
[----:B------:R1:W-:Y:S01]  /*72ce0*/  @P2 STG.E desc[UR8][R10.64], R30 ;  /* 0x0000001e0a002986 */ /* 0x0003e2000c101908 */
[----:B------:R-:W-:Y:S01]  /*72cf0*/  ISETP.GE.AND P2, PT, R14, UR4, PT ;  /* 0x000000040e007c0c */ /* 0x000fe2000bf46270 */
[----:B------:R-:W-:Y:S02]  /*72d00*/  ULDC UR4, c[0x0][0x228] ;  /* 0x00008a0000047ab9 */ /* 0x000fe40000000800 */
        /* <DEDUP_REMOVED lines=10> */
[----:B------:R-:W-:Y:S01]  /*72db0*/  IADD3 R17, R19, UR28, RZ ;  /* 0x0000001c13117c10 */ /* 0x000fe2000fffe0ff */
[----:B------:R-:W-:Y:S01]  /*72dc0*/  ULDC UR4, c[0x0][0x22c] ;  /* 0x00008b0000047ab9 */ /* 0x000fe20000000800 */
[----:B------:R-:W1:Y:S01]  /*72dd0*/  LDS.128 R24, [R252] ;  /* 0x00000000fc187984 */ /* 0x000e620000000c00 */
[----:B------:R-:W-:-:S03]  /*72de0*/  VIADD R14, R0, 0xa4 ;  /* 0x000000a4000e7836 */ /* 0x000fc60000000000 */
[----:B------:R4:W-:Y:S01]  /*72df0*/  @P0 STG.E desc[UR8][R10.64], R39 ;  /* 0x000000270a000986 */ /* 0x0009e2000c101908 */
[----:B---3--:R-:W-:Y:S01]  /*72e00*/  IMAD.WIDE R12, R19, 0x4, R4 ;  /* 0x00000004130c7825 */ /* 0x008fe200078e0204 */
[----:B------:R-:W-:Y:S01]  /*72e10*/  ISETP.GE.AND P0, PT, R14, UR4, PT ;  /* 0x000000040e007c0c */ /* 0x000fe2000bf06270 */
[----:B------:R-:W-:Y:S02]  /*72e20*/  ULDC UR4, c[0x0][0x228] ;  /* 0x00008a0000047ab9 */ /* 0x000fe40000000800 */
[----:B------:R-:W-:Y:S01]  /*72e30*/  IMAD.WIDE R14, R17, 0x4, R2 ;  /* 0x00000004110e7825 */ /* 0x000fe200078e0202 */
        /* <DEDUP_REMOVED lines=11> */
[C---:B----4-:R-:W-:Y:S01]  /*72ef0*/  IMAD.WIDE R10, R19.reuse, 0x4, R2 ;  /* 0x00000004130a7825 */ /* 0x050fe200078e0202 */
[----:B------:R2:W-:Y:S01]  /*72f00*/  @P6 STG.E desc[UR8][R8.64], R40 ;  /* 0x0000002808006986 */ /* 0x0005e2000c101908 */
[----:B------:R-:W-:Y:S01]  /*72f10*/  ULDC UR6, c[0x0][0x228] ;  /* 0x00008a0000067ab9 */ /* 0x000fe20000000800 */
[----:B------:R-:W-:Y:S01]  /*72f20*/  ISETP.GE.AND P6, PT, R16, UR4, PT ;  /* 0x0000000410007c0c */ /* 0x000fe2000bfc6270 */
[----:B---3--:R-:W-:Y:S01]  /*72f30*/  IMAD.WIDE R12, R19, 0x4, R4 ;  /* 0x00000004130c7825 */ /* 0x008fe200078e0204 */
[----:B------:R-:W-:Y:S01]  /*72f40*/  IADD3 R16, R0, 0xa6, RZ ;  /* 0x000000a600107810 */ /* 0x000fe20007ffe0ff */
[----:B------:R-:W-:Y:S01]  /*72f50*/  ULDC UR4, c[0x0][0x22c] ;  /* 0x00008b0000047ab9 */ /* 0x000fe20000000800 */
[----:B------:R-:W-:Y:S01]  /*72f60*/  ISETP.LT.AND P4, PT, R7, UR6, !P4 ;  /* 0x0000000607007c0c */ /* 0x000fe2000e781270 */
[----:B------:R-:W-:Y:S01]  /*72f70*/  VIADD R17, R19, UR28 ;  /* 0x0000001c13117c36 */ /* 0x000fe20008000000 */
[----:B------:R3:W-:Y:S01]  /*72f80*/  @P1 STG.E desc[UR8][R10.64], R52 ;  /* 0x000000340a001986 */ /* 0x0007e2000c101908 */
[----:B------:R-:W-:Y:S01]  /*72f90*/  ISETP.GE.AND P1, PT, R16, UR4, PT ;  /* 0x0000000410007c0c */ /* 0x000fe2000bf26270 */
[----:B------:R-:W-:Y:S01]  /*72fa0*/  ULDC UR4, c[0x0][0x228] ;  /* 0x00008a0000047ab9 */ /* 0x000fe20000000800 */
[C---:B------:R-:W-:Y:S01]  /*72fb0*/  IMAD.WIDE R14, R17.reuse, 0x4, R2 ;  /* 0x00000004110e7825 */ /* 0x040fe200078e0202 */
[----:B------:R4:W-:Y:S01]  /*72fc0*/  @P3 STG.E desc[UR8][R12.64], R44 ;  /* 0x0000002c0c003986 */ /* 0x0009e2000c101908 */
[----:B------:R-:W-:Y:S01]  /*72fd0*/  ISETP.LT.AND P3, PT, R6, UR4, !P2 ;  /* 0x0000000406007c0c */ /* 0x000fe2000d761270 */
[----:B------:R-:W-:Y:S01]  /*72fe0*/  ULDC UR6, c[0x0][0x228] ;  /* 0x00008a0000067ab9 */ /* 0x000fe20000000800 */
[C---:B--2---:R-:W-:Y:S01]  /*72ff0*/  IMAD.WIDE R8, R17.reuse, 0x4, R4 ;  /* 0x0000000411087825 */ /* 0x044fe200078e0204 */
        /* <DEDUP_REMOVED lines=8> */
[C---:B---3--:R-:W-:Y:S01]  /*73080*/  IMAD.WIDE R10, R17.reuse, 0x4, R2 ;  /* 0x00000004110a7825 */ /* 0x048fe200078e0202 */
[----:B------:R-:W-:Y:S01]  /*73090*/  ISETP.GE.AND P4, PT, R16, UR4, PT ;  /* 0x0000000410007c0c */ /* 0x000fe2000bf86270 */
[----:B------:R-:W-:Y:S01]  /*730a0*/  ULDC UR4, c[0x0][0x22c] ;  /* 0x00008b0000047ab9 */ /* 0x000fe20000000800 */
[----:B------:R-:W-:Y:S01]  /*730b0*/  IADD3 R16, R0, 0xa8, RZ ;  /* 0x000000a800107810 */ /* 0x000fe20007ffe0ff */
[C---:B------:R-:W-:Y:S01]  /*730c0*/  VIADD R19, R17.reuse, UR28 ;  /* 0x0000001c11137c36 */ /* 0x040fe20008000000 */
[----:B------:R-:W-:Y:S01]  /*730d0*/  @P3 STG.E desc[UR8][R10.64], R53 ;  /* 0x000000350a003986 */ /* 0x000fe2000c101908 */
[----:B----4-:R-:W-:Y:S01]  /*730e0*/  IMAD.WIDE R12, R17, 0x4, R4 ;  /* 0x00000004110c7825 */ /* 0x010fe200078e0204 */
[----:B------:R-:W-:Y:S01]  /*730f0*/  ISETP.GE.AND P3, PT, R16, UR4, PT ;  /* 0x0000000410007c0c */ /* 0x000fe2000bf66270 */
[----:B------:R-:W-:Y:S01]  /*73100*/  ULDC UR4, c[0x0][0x228] ;  /* 0x00008a0000047ab9 */ /* 0x000fe20000000800 */
[----:B------:R-:W-:Y:S01]  /*73110*/  ULDC UR6, c[0x0][0x228] ;  /* 0x00008a0000067ab9 */ /* 0x000fe20000000800 */
[----:B--2---:R-:W-:Y:S01]  /*73120*/  IMAD.WIDE R14, R19, 0x4, R2 ;  /* 0x00000004130e7825 */ /* 0x004fe200078e0202 */
[----:B------:R-:W-:Y:S01]  /*73130*/  ISETP.LT.AND P0, PT, R7, UR4, !P0 ;  /* 0x0000000407007c0c */ /* 0x000fe2000c701270 */
[----:B------:R2:W-:Y:S01]  /*73140*/  @P2 STG.E desc[UR8][R12.64], R45 ;  /* 0x0000002d0c002986 */ /* 0x0005e2000c101908 */
[----:B------:R-:W-:Y:S01]  /*73150*/  ULDC UR4, c[0x0][0x228] ;  /* 0x00008a0000047ab9 */ /* 0x000fe20000000800 */
[----:B------:R-:W-:-:S02]  /*73160*/  ULDC UR10, c[0x0][0x228] ;  /* 0x00008a00000a7ab9 */ /* 0x000fc40000000800 */
[----:B------:R3:W-:Y:S01]  /*73170*/  @P5 STG.E desc[UR8][R14.64], R50 ;  /* 0x000000320e005986 */ /* 0x0007e2000c101908 */
[----:B------:R-:W-:Y:S01]  /*73180*/  ISETP.LT.AND P5, PT, R6, UR4, !P6 ;  /* 0x0000000406007c0c */ /* 0x000fe2000f7a1270 */
[C---:B------:R-:W-:Y:S01]  /*73190*/  VIADD R16, R0.reuse, 0xa9 ;  /* 0x000000a900107836 */ /* 0x040fe20000000000 */
[C---:B------:R-:W-:Y:S01]  /*731a0*/  IADD3 R17, R19.reuse, UR28, RZ ;  /* 0x0000001c13117c10 */ /* 0x040fe2000fffe0ff */
[----:B-1----:R-:W-:Y:S01]  /*731b0*/  IMAD.WIDE R8, R19, 0x4, R4 ;  /* 0x0000000413087825 */ /* 0x002fe200078e0204 */
[----:B------:R-:W-:Y:S01]  /*731c0*/  ULDC UR4, c[0x0][0x22c] ;  /* 0x00008b0000047ab9 */ /* 0x000fe20000000800 */
[----:B------:R-:W-:Y:S01]  /*731d0*/  ISETP.LT.AND P6, PT, R7, UR6, !P6 ;  /* 0x0000000607007c0c */ /* 0x000fe2000f7c1270 */
[----:B------:R-:W-:Y:S01]  /*731e0*/  ULDC UR6, c[0x0][0x228] ;  /* 0x00008a0000067ab9 */ /* 0x000fe20000000800 */
[----:B--2---:R-:W-:Y:S01]  /*731f0*/  VIADD R12, R0, 0xaa ;  /* 0x000000aa000c7836 */ /* 0x004fe20000000000 */
        /* <DEDUP_REMOVED lines=57> */
[----:B------:R-:W-:Y:S01]  /*73590*/  IADD3 R19, R19, UR28, RZ ;  /* 0x0000001c13137c10 */ /* 0x000fe2000fffe0ff */
[----:B------:R-:W-:-:S02]  /*735a0*/  ULDC UR4, c[0x0][0x228] ;  /* 0x00008a0000047ab9 */ /* 0x000fc40000000800 */
[----:B------:R-:W-:Y:S01]  /*735b0*/  ISETP.LT.AND P0, PT, R7, UR4, !P0 ;  /* 0x0000000407007c0c */ /* 0x000fe2000c701270 */
[----:B------:R-:W-:Y:S01]  /*735c0*/  ULDC UR4, c[0x0][0x228] ;  /* 0x00008a0000047ab9 */ /* 0x000fe20000000800 */
[C---:B-1----:R-:W-:Y:S01]  /*735d0*/  IMAD.WIDE R10, R19.reuse, 0x4, R2 ;  /* 0x00000004130a7825 */ /* 0x042fe200078e0202 */
[----:B------:R1:W-:Y:S01]  /*735e0*/  @P2 STG.E desc[UR8][R8.64], R60 ;  /* 0x0000003c08002986 */ /* 0x0003e2000c101908 */
[----:B------:R-:W-:Y:S01]  /*735f0*/  ISETP.LT.AND P2, PT, R6, UR4, !P5 ;  /* 0x0000000406007c0c */ /* 0x000fe2000ef41270 */
[----:B------:R-:W-:Y:S01]  /*73600*/  ULDC UR4, c[0x0][0x22c] ;  /* 0x00008b0000047ab9 */ /* 0x000fe20000000800 */
[----:B------:R-:W-:Y:S01]  /*73610*/  VIADD R14, R0, 0xaf ;  /* 0x000000af000e7836 */ /* 0x000fe20000000000 */
[C---:B------:R-:W-:Y:S01]  /*73620*/  IADD3 R17, R19.reuse, UR28, RZ ;  /* 0x0000001c13117c10 */ /* 0x040fe2000fffe0ff */
[----:B------:R2:W-:Y:S01]  /*73630*/  @P4 STG.E desc[UR8][R10.64], R65 ;  /* 0x000000410a004986 */ /* 0x0005e2000c101908 */
[----:B---3--:R-:W-:Y:S02]  /*73640*/  IMAD.WIDE R12, R19, 0x4, R4 ;  /* 0x00000004130c7825 */ /* 0x008fe400078e0204 */
[----:B------:R-:W-:Y:S01]  /*73650*/  ISETP.GE.AND P4, PT, R14, UR4, PT ;  /* 0x000000040e007c0c */ /* 0x000fe2000bf86270 */
[----:B------:R-:W-:-:S02]  /*73660*/  ULDC UR4, c[0x0][0x228] ;  /* 0x00008a0000047ab9 */ /* 0x000fc40000000800 */
[----:B------:R-:W-:Y:S01]  /*73670*/  ISETP.LT.AND P5, PT, R7, UR4, !P5 ;  /* 0x0000000407007c0c */ /* 0x000fe2000efa1270 */
[C---:B------:R-:W-:Y:S01]  /*73680*/  IMAD.WIDE R14, R17.reuse, 0x4, R2 ;  /* 0x00000004110e7825 */ /* 0x040fe200078e0202 */
[----:B------:R-:W-:Y:S01]  /*73690*/  ULDC UR4, c[0x0][0x228] ;  /* 0x00008a0000047ab9 */ /* 0x000fe20000000800 */
[----:B------:R3:W-:Y:S01]  /*736a0*/  @P0 STG.E desc[UR8][R12.64], R57 ;  /* 0x000000390c000986 */ /* 0x0007e2000c101908 */
[----:B------:R-:W-:Y:S01]  /*736b0*/  ISETP.LT.AND P0, PT, R6, UR4, !P6 ;  /* 0x0000000406007c0c */ /* 0x000fe2000f701270 */
[C---:B-1----:R-:W-:Y:S01]  /*736c0*/  IMAD.WIDE R8, R17.reuse, 0x4, R4 ;  /* 0x0000000411087825 */ /* 0x042fe200078e0204 */
[----:B------:R-:W-:Y:S01]  /*736d0*/  IADD3 R19, R17, UR28, RZ ;  /* 0x0000001c11137c10 */ /* 0x000fe2000fffe0ff */
[----:B------:R1:W-:Y:S01]  /*736e0*/  @P2 STG.E desc[UR8][R14.64], R69 ;  /* 0x000000450e002986 */ /* 0x0003e2000c101908 */
[----:B------:R-:W-:Y:S01]  /*736f0*/  ISETP.LT.AND P6, PT, R7, UR6, !P6 ;  /* 0x0000000607007c0c */ /* 0x000fe2000f7c1270 */
[----:B------:R-:W-:Y:S01]  /*73700*/  VIADD R16, R0, 0xb0 ;  /* 0x000000b000107836 */ /* 0x000fe20000000000 */
[----:B------:R-:W-:Y:S01]  /*73710*/  ISETP.LT.AND P2, PT, R6, UR10, !P1 ;  /* 0x0000000a06007c0c */ /* 0x000fe2000cf41270 */
[----:B------:R-:W-:Y:S01]  /*73720*/  ULDC UR4, c[0x0][0x22c] ;  /* 0x00008b0000047ab9 */ /* 0x000fe20000000800 */
[C---:B------:R-:W-:Y:S01]  /*73730*/  VIADD R17, R19.reuse, UR28 ;  /* 0x0000001c13117c36 */ /* 0x040fe20008000000 */
[----:B------:R4:W-:Y:S01]  /*73740*/  @P5 STG.E desc[UR8][R8.64], R61 ;  /* 0x0000003d08005986 */ /* 0x0009e2000c101908 */
[C---:B--2---:R-:W-:Y:S01]  /*73750*/  IMAD.WIDE R10, R19.reuse, 0x4, R2 ;  /* 0x00000004130a7825 */ /* 0x044fe200078e0202 */
[----:B------:R-:W-:Y:S01]  /*73760*/  ISETP.GE.AND P5, PT, R16, UR4, PT ;  /* 0x0000000410007c0c */ /* 0x000fe2000bfa6270 */
[----:B------:R-:W-:Y:S01]  /*73770*/  ULDC UR6, c[0x0][0x228] ;  /* 0x00008a0000067ab9 */ /* 0x000fe20000000800 */
[----:B------:R-:W-:Y:S01]  /*73780*/  IADD3 R16, R0, 0xb1, RZ ;  /* 0x000000b100107810 */ /* 0x000fe20007ffe0ff */
[----:B---3--:R-:W-:Y:S01]  /*73790*/  IMAD.WIDE R12, R19, 0x4, R4 ;  /* 0x00000004130c7825 */ /* 0x008fe200078e0204 */
[----:B------:R-:W-:Y:S01]  /*737a0*/  ULDC UR4, c[0x0][0x22c] ;  /* 0x00008b0000047ab9 */ /* 0x000fe20000000800 */
[----:B------:R-:W-:Y:S01]  /*737b0*/  ISETP.LT.AND P1, PT, R7, UR6, !P1 ;  /* 0x0000000607007c0c */ /* 0x000fe2000cf21270 */
[----:B------:R-:W-:Y:S01]  /*737c0*/  ULDC UR10, c[0x0][0x228] ;  /* 0x00008a00000a7ab9 */ /* 0x000fe20000000800 */
[C---:B-1----:R-:W-:Y:S01]  /*737d0*/  IMAD.WIDE R14, R17.reuse, 0x4, R2 ;  /* 0x00000004110e7825 */ /* 0x042fe200078e0202 */
[----:B------:R1:W-:Y:S01]  /*737e0*/  @P0 STG.E desc[UR8][R10.64], R66 ;  /* 0x000000420a000986 */ /* 0x0003e2000c101908 */
[----:B------:R-:W-:Y:S01]  /*737f0*/  ISETP.GE.AND P0, PT, R16, UR4, PT ;  /* 0x0000000410007c0c */ /* 0x000fe2000bf06270 */
[----:B------:R-:W-:Y:S01]  /*73800*/  ULDC UR4, c[0x0][0x228] ;  /* 0x00008a0000047ab9 */ /* 0x000fe20000000800 */
[----:B----4-:R-:W-:Y:S01]  /*73810*/  IMAD.WIDE R8, R17, 0x4, R4 ;  /* 0x0000000411087825 */ /* 0x010fe200078e0204 */
[----:B------:R2:W-:Y:S01]  /*73820*/  @P6 STG.E desc[UR8][R12.64], R58 ;  /* 0x0000003a0c006986 */ /* 0x0005e2000c101908 */
[----:B------:R-:W-:-:S03]  /*73830*/  ULDC UR6, c[0x0][0x228] ;  /* 0x00008a0000067ab9 */ /* 0x000fc60000000800 */
[----:B------:R3:W-:Y:S01]  /*73840*/  @P2 STG.E desc[UR8][R14.64], R70 ;  /* 0x000000460e002986 */ /* 0x0007e2000c101908 */
[----:B------:R-:W-:Y:S01]  /*73850*/  ISETP.LT.AND P2, PT, R6, UR4, !P3 ;  /* 0x0000000406007c0c */ /* 0x000fe2000df41270 */
[----:B------:R-:W-:Y:S01]  /*73860*/  VIADD R16, R0, 0xb2 ;  /* 0x000000b200107836 */ /* 0x000fe20000000000 */
[----:B------:R-:W-:Y:S01]  /*73870*/  IADD3 R17, R17, UR28, RZ ;  /* 0x0000001c11117c10 */ /* 0x000fe2000fffe0ff */
[----:B------:R-:W-:Y:S01]  /*73880*/  ULDC UR4, c[0x0][0x22c] ;  /* 0x00008b0000047ab9 */ /* 0x000fe20000000800 */
[----:B------:R-:W-:Y:S01]  /*73890*/  ISETP.LT.AND P3, PT, R7, UR6, !P3 ;  /* 0x0000000607007c0c */ /* 0x000fe2000df61270 */
[----:B------:R4:W-:Y:S01]  /*738a0*/  @P1 STG.E desc[UR8][R8.64], R62 ;  /* 0x0000003e08001986 */ /* 0x0009e2000c101908 */
[----:B------:R-:W-:Y:S01]  /*738b0*/  ISETP.GE.AND P1, PT, R16, UR4, PT ;  /* 0x0000000410007c0c */ /* 0x000fe2000bf26270 */
[C---:B-1----:R-:W-:Y:S01]  /*738c0*/  IMAD.WIDE R10, R17.reuse, 0x4, R2 ;  /* 0x00000004110a7825 */ /* 0x042fe200078e0202 */
[----:B------:R-:W-:Y:S01]  /*738d0*/  IADD3 R16, R0, 0xb3, RZ ;  /* 0x000000b300107810 */ /* 0x000fe20007ffe0ff */
[----:B------:R-:W-:Y:S01]  /*738e0*/  ULDC UR4, c[0x0][0x22c] ;  /* 0x00008b0000047ab9 */ /* 0x000fe20000000800 */
[----:B------:R-:W-:Y:S01]  /*738f0*/  ISETP.LT.AND P6, PT, R6, UR10, !P4 ;  /* 0x0000000a06007c0c */ /* 0x000fe2000e7c1270 */
[C---:B--2---:R-:W-:Y:S01]  /*73900*/  IMAD.WIDE R12, R17.reuse, 0x4, R4 ;  /* 0x00000004110c7825 */ /* 0x044fe200078e0204 */
[----:B------:R-:W-:Y:S01]  /*73910*/  ULDC UR6, c[0x0][0x228] ;  /* 0x00008a0000067ab9 */ /* 0x000fe20000000800 */
[----:B------:R-:W-:Y:S01]  /*73920*/  @P2 STG.E desc[UR8][R10.64], R67 ;  /* 0x000000430a002986 */ /* 0x000fe2000c101908 */
[----:B------:R-:W-:Y:S01]  /*73930*/  ISETP.GE.AND P2, PT, R16, UR4, PT ;  /* 0x0000000410007c0c */ /* 0x000fe2000bf46270 */
[----:B------:R-:W-:Y:S01]  /*73940*/  ULDC UR4, c[0x0][0x228] ;  /* 0x00008a0000047ab9 */ /* 0x000fe20000000800 */
[----:B------:R-:W-:Y:S01]  /*73950*/  VIADD R19, R17, UR28 ;  /* 0x0000001c11137c36 */ /* 0x000fe20008000000 */
[----:B------:R-:W-:Y:S01]  /*73960*/  ISETP.LT.AND P4, PT, R7, UR4, !P4 ;  /* 0x0000000407007c0c */ /* 0x000fe2000e781270 */
[----:B------:R-:W-:Y:S01]  /*73970*/  ULDC UR4, c[0x0][0x228] ;  /* 0x00008a0000047ab9 */ /* 0x000fe20000000800 */
[----:B------:R1:W-:Y:S01]  /*73980*/  @P3 STG.E desc[UR8][R12.64], R59 ;  /* 0x0000003b0c003986 */ /* 0x0003e2000c101908 */
[----:B------:R-:W-:Y:S01]  /*73990*/  ISETP.LT.AND P3, PT, R6, UR4, !P5 ;  /* 0x0000000406007c0c */ /* 0x000fe2000ef61270 */
[C---:B---3--:R-:W-:Y:S01]  /*739a0*/  IMAD.WIDE R14, R19.reuse, 0x4, R2 ;  /* 0x00000004130e7825 */ /* 0x048fe200078e0202 */
[----:B------:R-:W-:Y:S01]  /*739b0*/  IADD3 R17, R19, UR28, RZ ;  /* 0x0000001c13117c10 */ /* 0x000fe2000fffe0ff */
[----:B------:R-:W-:Y:S01]  /*739c0*/  ULDC UR4, c[0x0][0x22c] ;  /* 0x00008b0000047ab9 */ /* 0x000fe20000000800 */
[----:B------:R-:W-:Y:S01]  /*739d0*/  ULDC UR10, c[0x0][0x228] ;  /* 0x00008a00000a7ab9 */ /* 0x000fe20000000800 */
[----:B------:R-:W-:-:S02]  /*739e0*/  VIADD R16, R0, 0xb4 ;  /* 0x000000b400107836 */ /* 0x000fc40000000000 */
[----:B----4-:R-:W-:Y:S01]  /*739f0*/  IMAD.WIDE R8, R19, 0x4, R4 ;  /* 0x0000000413087825 */ /* 0x010fe200078e0204 */
[----:B------:R2:W-:Y:S01]  /*73a00*/  @P6 STG.E desc[UR8][R14.64], R71 ;  /* 0x000000470e006986 */ /* 0x0005e2000c101908 */
        /* <DEDUP_REMOVED lines=15> */
[----:B--2---:R-:W-:Y:S01]  /*73b00*/  VIADD R14, R0, 0xb6 ;  /* 0x000000b6000e7836 */ /* 0x004fe20000000000 */
[----:B------:R2:W-:Y:S01]  /*73b10*/  @P5 STG.E desc[UR8][R12.64], R72 ;  /* 0x000000480c005986 */ /* 0x0005e2000c101908 */
[----:B------:R-:W-:Y:S01]  /*73b20*/  ISETP.LT.AND P5, PT, R6, UR4, !P1 ;  /* 0x0000000406007c0c */ /* 0x000fe2000cfa1270 */
[----:B------:R-:W-:Y:S01]  /*73b30*/  ULDC UR6, c[0x0][0x228] ;  /* 0x00008a0000067ab9 */ /* 0x000fe20000000800 */
[----:B-1----:R-:W-:Y:S01]  /*73b40*/  IMAD.WIDE R8, R17, 0x4, R2 ;  /* 0x0000000411087825 */ /* 0x002fe200078e0202 */
[----:B------:R-:W-:-:S03]  /*73b50*/  ULDC UR4, c[0x0][0x22c] ;  /* 0x00008b0000047ab9 */ /* 0x000fc60000000800 */
[C---:B---3--:R-:W-:Y:S01]  /*73b60*/  IMAD.WIDE R10, R17.reuse, 0x4, R4 ;  /* 0x00000004110a7825 */ /* 0x048fe200078e0204 */
[----:B------:R-:W-:Y:S01]  /*73b70*/  IADD3 R17, R17, UR28, RZ ;  /* 0x0000001c11117c10 */ /* 0x000fe2000fffe0ff */
[----:B------:R1:W-:Y:S01]  /*73b80*/  @P3 STG.E desc[UR8][R8.64], R84 ;  /* 0x0000005408003986 */ /* 0x0003e2000c101908 */
[----:B------:R-:W-:Y:S01]  /*73b90*/  ISETP.LT.AND P1, PT, R7, UR6, !P1 ;  /* 0x0000000607007c0c */ /* 0x000fe2000cf21270 */
[----:B------:R-:W-:Y:S01]  /*73ba0*/  VIADD R16, R0, 0xb7 ;  /* 0x000000b700107836 */ /* 0x000fe20000000000 */
[----:B------:R-:W-:Y:S01]  /*73bb0*/  ISETP.GE.AND P3, PT, R14, UR4, PT ;  /* 0x000000040e007c0c */ /* 0x000fe2000bf66270 */
[C---:B--2---:R-:W-:Y:S01]  /*73bc0*/  IMAD.WIDE R12, R17.reuse, 0x4, R2 ;  /* 0x00000004110c7825 */ /* 0x044fe200078e0202 */
        /* <DEDUP_REMOVED lines=40> */
[----:B------:R-:W-:Y:S02]  /*73e50*/  VIADD R14, R0, 0xba ;  /* 0x000000ba000e7836 */ /* 0x000fe40000000000 */
[----:B------:R2:W-:Y:S01]  /*73e60*/  @P1 STG.E desc[UR8][R10.64], R86 ;  /* 0x000000560a001986 */ /* 0x0005e2000c101908 */
[----:B---3--:R-:W-:Y:S02]  /*73e70*/  IMAD.WIDE R12, R19, 0x4, R4 ;  /* 0x00000004130c7825 */ /* 0x008fe400078e0204 */
[----:B------:R-:W-:Y:S01]  /*73e80*/  ISETP.GE.AND P1, PT, R14, UR4, PT ;  /* 0x000000040e007c0c */ /* 0x000fe2000bf26270 */
[----:B------:R-:W-:-:S02]  /*73e90*/  ULDC UR4, c[0x0][0x228] ;  /* 0x00008a0000047ab9 */ /* 0x000fc40000000800 */
[----:B------:R-:W-:Y:S01]  /*73ea0*/  ISETP.LT.AND P3, PT, R7, UR4, !P3 ;  /* 0x0000000407007c0c */ /* 0x000fe2000df61270 */
[----:B------:R-:W-:Y:S01]  /*73eb0*/  ULDC UR4, c[0x0][0x228] ;  /* 0x00008a0000047ab9 */ /* 0x000fe20000000800 */
[----:B------:R-:W-:Y:S01]  /*73ec0*/  IADD3 R17, R19, UR28, RZ ;  /* 0x0000001c13117c10 */ /* 0x000fe2000fffe0ff */
[----:B------:R3:W-:Y:S01]  /*73ed0*/  @P4 STG.E desc[UR8][R12.64], R78 ;  /* 0x0000004e0c004986 */ /* 0x0007e2000c101908 */
[----:B------:R-:W-:Y:S01]  /*73ee0*/  ISETP.LT.AND P4, PT, R6, UR4, !P5 ;  /* 0x0000000406007c0c */ /* 0x000fe2000ef81270 */
[----:B------:R-:W-:Y:S01]  /*73ef0*/  VIADD R16, R0, 0xbb ;  /* 0x000000bb00107836 */ /* 0x000fe20000000000 */
[C---:B------:R-:W-:Y:S01]  /*73f00*/  IADD3 R19, R17.reuse, UR28, RZ ;  /* 0x0000001c11137c10 */ /* 0x040fe2000fffe0ff */
[----:B------:R-:W-:Y:S01]  /*73f10*/  IMAD.WIDE R14, R17, 0x4, R2 ;  /* 0x00000004110e7825 */ /* 0x000fe200078e0202 */
[----:B------:R-:W-:Y:S01]  /*73f20*/  ISETP.LT.AND P5, PT, R7, UR6, !P5 ;  /* 0x0000000607007c0c */ /* 0x000fe2000efa1270 */
[----:B------:R-:W-:Y:S01]  /*73f30*/  ULDC UR4, c[0x0][0x22c] ;  /* 0x00008b0000047ab9 */ /* 0x000fe20000000800 */
[----:B------:R-:W-:Y:S01]  /*73f40*/  ULDC UR6, c[0x0][0x228] ;  /* 0x00008a0000067ab9 */ /* 0x000fe20000000800 */
[----:B-1----:R-:W-:Y:S01]  /*73f50*/  IMAD.WIDE R8, R17, 0x4, R4 ;  /* 0x0000000411087825 */ /* 0x002fe200078e0204 */
[----:B------:R1:W-:Y:S01]  /*73f60*/  @P6 STG.E desc[UR8][R14.64], R83 ;  /* 0x000000530e006986 */ /* 0x0003e2000c101908 */
[----:B------:R-:W-:Y:S01]  /*73f70*/  ISETP.LT.AND P6, PT, R6, UR10, !P0 ;  /* 0x0000000a06007c0c */ /* 0x000fe2000c7c1270 */
[----:B------:R-:W-:Y:S01]  /*73f80*/  ULDC UR10, c[0x0][0x228] ;  /* 0x00008a00000a7ab9 */ /* 0x000fe20000000800 */
[C---:B--2---:R-:W-:Y:S01]  /*73f90*/  IMAD.WIDE R10, R19.reuse, 0x4, R2 ;  /* 0x00000004130a7825 */ /* 0x044fe200078e0202 */
[----:B------:R2:W-:Y:S01]  /*73fa0*/  @P3 STG.E desc[UR8][R8.64], R75 ;  /* 0x0000004b08003986 */ /* 0x0005e2000c101908 */
[----:B------:R-:W-:Y:S01]  /*73fb0*/  ISETP.GE.AND P3, PT, R16, UR4, PT ;  /* 0x0000000410007c0c */ /* 0x000fe2000bf66270 */
[----:B------:R-:W-:Y:S01]  /*73fc0*/  ULDC UR4, c[0x0][0x22c] ;  /* 0x00008b0000047ab9 */ /* 0x000fe20000000800 */
[----:B------:R-:W-:Y:S01]  /*73fd0*/  IADD3 R16, R0, 0xbc, RZ ;  /* 0x000000bc00107810 */ /* 0x000fe20007ffe0ff */
[----:B---3--:R-:W-:Y:S01]  /*73fe0*/  IMAD.WIDE R12, R19, 0x4, R4 ;  /* 0x00000004130c7825 */ /* 0x008fe200078e0204 */
[----:B------:R-:W-:Y:S01]  /*73ff0*/  ISETP.LT.AND P0, PT, R7, UR6, !P0 ;  /* 0x0000000607007c0c */ /* 0x000fe2000c701270 */
[----:B------:R3:W-:Y:S01]  /*74000*/  @P4 STG.E desc[UR8][R10.64], R87 ;  /* 0x000000570a004986 */ /* 0x0007e2000c101908 */
[----:B------:R-:W-:Y:S01]  /*74010*/  ISETP.GE.AND P4, PT, R16, UR4, PT ;  /* 0x0000000410007c0c */ /* 0x000fe2000bf86270 */
[----:B------:R-:W-:Y:S01]  /*74020*/  VIADD R17, R19, UR28 ;  /* 0x0000001c13117c36 */ /* 0x000fe20008000000 */
[----:B------:R-:W-:Y:S01]  /*74030*/  ULDC UR4, c[0x0][0x228] ;  /* 0x00008a0000047ab9 */ /* 0x000fe20000000800 */
[----:B------:R4:W-:Y:S01]  /*74040*/  @P5 STG.E desc[UR8][R12.64], R79 ;  /* 0x0000004f0c005986 */ /* 0x0009e2000c101908 */
[----:B------:R-:W-:Y:S01]  /*74050*/  ISETP.LT.AND P5, PT, R6, UR4, !P2 ;  /* 0x0000000406007c0c */ /* 0x000fe2000d7a1270 */
[----:B-1----:R-:W-:Y:S01]  /*74060*/  IMAD.WIDE R14, R17, 0x4, R2 ;  /* 0x00000004110e7825 */ /* 0x002fe200078e0202 */
[----:B------:R-:W-:Y:S01]  /*74070*/  ULDC UR6, c[0x0][0x228] ;  /* 0x00008a0000067ab9 */ /* 0x000fe20000000800 */
[----:B------:R-:W-:-:S02]  /*74080*/  ULDC UR4, c[0x0][0x22c] ;  /* 0x00008b0000047ab9 */ /* 0x000fc40000000800 */
[C---:B--2---:R-:W-:Y:S01]  /*74090*/  IMAD.WIDE R8, R17.reuse, 0x4, R4 ;  /* 0x0000000411087825 */ /* 0x044fe200078e0204 */
[----:B------:R-:W-:Y:S01]  /*740a0*/  IADD3 R17, R17, UR28, RZ ;  /* 0x0000001c11117c10 */ /* 0x000fe2000fffe0ff */
[----:B------:R1:W-:Y:S01]  /*740b0*/  @P6 STG.E desc[UR8][R14.64], R96 ;  /* 0x000000600e006986 */ /* 0x0003e2000c101908 */
[----:B------:R-:W-:Y:S01]  /*740c0*/  ISETP.LT.AND P2, PT, R7, UR6, !P2 ;  /* 0x0000000607007c0c */ /* 0x000fe2000d741270 */
[----:B------:R-:W-:Y:S01]  /*740d0*/  VIADD R16, R0, 0xbd ;  /* 0x000000bd00107836 */ /* 0x000fe20000000000 */
[----:B------:R-:W-:Y:S01]  /*740e0*/  ISETP.LT.AND P6, PT, R6, UR10, !P1 ;  /* 0x0000000a06007c0c */ /* 0x000fe2000cfc1270 */
[----:B------:R2:W-:Y:S01]  /*740f0*/  @P0 STG.E desc[UR8][R8.64], R88 ;  /* 0x0000005808000986 */ /* 0x0005e2000c101908 */
[C---:B---3--:R-:W-:Y:S01]  /*74100*/  IMAD.WIDE R10, R17.reuse, 0x4, R2 ;  /* 0x00000004110a7825 */ /* 0x048fe200078e0202 */
[----:B------:R-:W-:Y:S01]  /*74110*/  ULDC UR6, c[0x0][0x228] ;  /* 0x00008a0000067ab9 */ /* 0x000fe20000000800 */
[----:B------:R-:W-:Y:S01]  /*74120*/  ISETP.GE.AND P0, PT, R16, UR4, PT ;  /* 0x0000000410007c0c */ /* 0x000fe2000bf06270 */
[----:B------:R-:W-:Y:S01]  /*74130*/  ULDC UR4, c[0x0][0x22c] ;  /* 0x00008b0000047ab9 */ /* 0x000fe20000000800 */
[C---:B------:R-:W-:Y:S01]  /*74140*/  VIADD R19, R17.reuse, UR28 ;  /* 0x0000001c11137c36 */ /* 0x040fe20008000000 */
[----:B------:R-:W-:Y:S01]  /*74150*/  IADD3 R16, R0, 0xbe, RZ ;  /* 0x000000be00107810 */ /* 0x000fe20007ffe0ff */
[----:B----4-:R-:W-:Y:S01]  /*74160*/  IMAD.WIDE R12, R17, 0x4, R4 ;  /* 0x00000004110c7825 */ /* 0x010fe200078e0204 */
[----:B------:R-:W-:Y:S01]  /*74170*/  @P5 STG.E desc[UR8][R10.64], R100 ;  /* 0x000000640a005986 */ /* 0x000fe2000c101908 */
[----:B------:R-:W-:Y:S01]  /*74180*/  ULDC UR10, c[0x0][0x228] ;  /* 0x00008a00000a7ab9 */ /* 0x000fe20000000800 */
[----:B------:R-:W-:Y:S01]  /*74190*/  ISETP.GE.AND P5, PT, R16, UR4, PT ;  /* 0x0000000410007c0c */ /* 0x000fe2000bfa6270 */
[----:B-1----:R-:W-:Y:S01]  /*741a0*/  IMAD.WIDE R14, R19, 0x4, R2 ;  /* 0x00000004130e7825 */ /* 0x002fe200078e0202 */
[----:B------:R-:W-:Y:S01]  /*741b0*/  ULDC UR4, c[0x0][0x228] ;  /* 0x00008a0000047ab9 */ /* 0x000fe20000000800 */
[----:B------:R1:W-:Y:S01]  /*741c0*/  @P2 STG.E desc[UR8][R12.64], R92 ;  /* 0x0000005c0c002986 */ /* 0x0003e2000c101908 */
[----:B------:R-:W-:Y:S01]  /*741d0*/  ISETP.LT.AND P1, PT, R7, UR4, !P1 ;  /* 0x0000000407007c0c */ /* 0x000fe2000cf21270 */
[----:B------:R-:W-:-:S02]  /*741e0*/  ULDC UR4, c[0x0][0x228] ;  /* 0x00008a0000047ab9 */ /* 0x000fc40000000800 */
[----:B------:R3:W-:Y:S01]  /*741f0*/  @P6 STG.E desc[UR8][R14.64], R97 ;  /* 0x000000610e006986 */ /* 0x0007e2000c101908 */
[----:B------:R-:W-:Y:S01]  /*74200*/  ISETP.LT.AND P6, PT, R6, UR4, !P3 ;  /* 0x0000000406007c0c */ /* 0x000fe2000dfc1270 */
[C---:B------:R-:W-:Y:S01]  /*74210*/  VIADD R16, R0.reuse, 0xbf ;  /* 0x000000bf00107836 */ /* 0x040fe20000000000 */
[C---:B------:R-:W-:Y:S01]  /*74220*/  IADD3 R17, R19.reuse, UR28, RZ ;  /* 0x0000001c13117c10 */ /* 0x040fe2000fffe0ff */
[----:B--2---:R-:W-:Y:S01]  /*74230*/  IMAD.WIDE R8, R19, 0x4, R4 ;  /* 0x0000000413087825 */ /* 0x004fe200078e0204 */
        /* <DEDUP_REMOVED lines=350> */
[----:B------:R1:W-:Y:S03]  /*75820*/  @P6 STG.E desc[UR8][R14.64], R131 ;  /* 0x000000830e006986 */ /* 0x0003e6000c101908 */
        /* <DEDUP_REMOVED lines=8> */
[----:B------:R-:W-:Y:S01]  /*758b0*/  ISETP.LT.AND P0, PT, R7, UR6, !P0 ;  /* 0x0000000607007c0c */ /* 0x000fe2000c701270 */
[----:B------:R-:W-:Y:S01]  /*758c0*/  VIADD R17, R19, UR28 ;  /* 0x0000001c13117c36 */ /* 0x000fe20008000000 */
[----:B------:R-:W-:Y:S01]  /*758d0*/  ISETP.GE.AND P4, PT, R16, UR4, PT ;  /* 0x0000000410007c0c */ /* 0x000fe2000bf86270 */
[----:B------:R-:W-:Y:S01]  /*758e0*/  ULDC UR4, c[0x0][0x228] ;  /* 0x00008a0000047ab9 */ /* 0x000fe20000000800 */
[----:B------:R4:W-:Y:S01]  /*758f0*/  @P5 STG.E desc[UR8][R12.64], R172 ;  /* 0x000000ac0c005986 */ /* 0x0009e2000c101908 */
[----:B------:R-:W-:Y:S01]  /*75900*/  ISETP.LT.AND P5, PT, R6, UR4, !P3 ;  /* 0x0000000406007c0c */ /* 0x000fe2000dfa1270 */
[C---:B-1----:R-:W-:Y:S01]  /*75910*/  IMAD.WIDE R14, R17.reuse, 0x4, R2 ;  /* 0x00000004110e7825 */ /* 0x042fe200078e0202 */
[----:B------:R-:W-:Y:S01]  /*75920*/  ULDC UR6, c[0x0][0x228] ;  /* 0x00008a0000067ab9 */ /* 0x000fe20000000800 */
[----:B------:R-:W-:Y:S01]  /*75930*/  ULDC UR4, c[0x0][0x22c] ;  /* 0x00008b0000047ab9 */ /* 0x000fe20000000800 */
[----:B------:R-:W-:Y:S01]  /*75940*/  ULDC UR10, c[0x0][0x228] ;  /* 0x00008a00000a7ab9 */ /* 0x000fe20000000800 */
[C---:B--2---:R-:W-:Y:S01]  /*75950*/  IMAD.WIDE R8, R17.reuse, 0x4, R4 ;  /* 0x0000000411087825 */ /* 0x044fe200078e0204 */
[----:B------:R-:W-:-:S03]  /*75960*/  IADD3 R17, R17, UR28, RZ ;  /* 0x0000001c11117c10 */ /* 0x000fc6000fffe0ff */
[----:B------:R-:W-:Y:S01]  /*75970*/  VIADD R16, R0, 0xde ;  /* 0x000000de00107836 */ /* 0x000fe20000000000 */
[----:B------:R-:W-:Y:S01]  /*75980*/  ISETP.LT.AND P3, PT, R7, UR6, !P3 ;  /* 0x0000000607007c0c */ /* 0x000fe2000df61270 */
[----:B------:R1:W-:Y:S01]  /*75990*/  @P6 STG.E desc[UR8][R14.64], R132 ;  /* 0x000000840e006986 */ /* 0x0003e2000c101908 */
[C---:B---3--:R-:W-:Y:S01]  /*759a0*/  IMAD.WIDE R10, R17.reuse, 0x4, R2 ;  /* 0x00000004110a7825 */ /* 0x048fe200078e0202 */
[----:B------:R-:W-:Y:S02]  /*759b0*/  ULDC UR6, c[0x0][0x228] ;  /* 0x00008a0000067ab9 */ /* 0x000fe40000000800 */
[----:B------:R2:W-:Y:S01]  /*759c0*/  @P0 STG.E desc[UR8][R8.64], R176 ;  /* 0x000000b008000986 */ /* 0x0005e2000c101908 */
[----:B------:R-:W-:Y:S01]  /*759d0*/  ISETP.GE.AND P0, PT, R16, UR4, PT ;  /* 0x0000000410007c0c */ /* 0x000fe2000bf06270 */
[----:B------:R-:W-:Y:S01]  /*759e0*/  ULDC UR4, c[0x0][0x22c] ;  /* 0x00008b0000047ab9 */ /* 0x000fe20000000800 */
[----:B------:R-:W-:Y:S01]  /*759f0*/  IADD3 R16, R0, 0xdf, RZ ;  /* 0x000000df00107810 */ /* 0x000fe20007ffe0ff */
[----:B------:R-:W-:Y:S01]  /*75a00*/  @P5 STG.E desc[UR8][R10.64], R181 ;  /* 0x000000b50a005986 */ /* 0x000fe2000c101908 */
[----:B------:R-:W-:Y:S01]  /*75a10*/  ISETP.LT.AND P6, PT, R6, UR10, !P1 ;  /* 0x0000000a06007c0c */ /* 0x000fe2000cfc1270 */
[C---:B----4-:R-:W-:Y:S01]  /*75a20*/  IMAD.WIDE R12, R17.reuse, 0x4, R4 ;  /* 0x00000004110c7825 */ /* 0x050fe200078e0204 */
[----:B------:R-:W-:Y:S01]  /*75a30*/  ISETP.GE.AND P5, PT, R16, UR4, PT ;  /* 0x0000000410007c0c */ /* 0x000fe2000bfa6270 */
[----:B------:R-:W-:Y:S01]  /*75a40*/  ULDC UR4, c[0x0][0x228] ;  /* 0x00008a0000047ab9 */ /* 0x000fe20000000800 */
[----:B------:R-:W-:Y:S01]  /*75a50*/  ULDC UR10, c[0x0][0x228] ;  /* 0x00008a00000a7ab9 */ /* 0x000fe20000000800 */
[----:B------:R-:W-:Y:S01]  /*75a60*/  VIADD R19, R17, UR28 ;  /* 0x0000001c11137c36 */ /* 0x000fe20008000000 */
[----:B------:R-:W-:Y:S01]  /*75a70*/  ISETP.LT.AND P1, PT, R7, UR4, !P1 ;  /* 0x0000000407007c0c */ /* 0x000fe2000cf21270 */
[----:B------:R-:W-:Y:S01]  /*75a80*/  ULDC UR4, c[0x0][0x228] ;  /* 0x00008a0000047ab9 */ /* 0x000fe20000000800 */
[----:B------:R3:W-:Y:S01]  /*75a90*/  @P3 STG.E desc[UR8][R12.64], R173 ;  /* 0x000000ad0c003986 */ /* 0x0007e2000c101908 */
[----:B------:R-:W-:Y:S01]  /*75aa0*/  ISETP.LT.AND P3, PT, R6, UR4, !P2 ;  /* 0x0000000406007c0c */ /* 0x000fe2000d761270 */
[C---:B-1----:R-:W-:Y:S01]  /*75ab0*/  IMAD.WIDE R14, R19.reuse, 0x4, R2 ;  /* 0x00000004130e7825 */ /* 0x042fe200078e0202 */
[----:B------:R-:W-:Y:S01]  /*75ac0*/  IADD3 R17, R19, UR28, RZ ;  /* 0x0000001c13117c10 */ /* 0x000fe2000fffe0ff */
[----:B------:R-:W-:-:S02]  /*75ad0*/  ULDC UR4, c[0x0][0x22c] ;  /* 0x00008b0000047ab9 */ /* 0x000fc40000000800 */
[C---:B------:R-:W-:Y:S01]  /*75ae0*/  VIADD R16, R0.reuse, 0xe0 ;  /* 0x000000e000107836 */ /* 0x040fe20000000000 */
[----:B------:R1:W-:Y:S01]  /*75af0*/  @P6 STG.E desc[UR8][R14.64], R133 ;  /* 0x000000850e006986 */ /* 0x0003e2000c101908 */
[----:B--2---:R-:W-:Y:S01]  /*75b00*/  IMAD.WIDE R8, R19, 0x4, R4 ;  /* 0x0000000413087825 */ /* 0x004fe200078e0204 */
[----:B------:R-:W-:Y:S01]  /*75b10*/  ISETP.LT.AND P6, PT, R7, UR6, !P2 ;  /* 0x0000000607007c0c */ /* 0x000fe2000d7c1270 */
[----:B------:R-:W-:Y:S02]  /*75b20*/  ULDC UR6, c[0x0][0x228] ;  /* 0x00008a0000067ab9 */ /* 0x000fe40000000800 */
[----:B---3--:R-:W-:Y:S01]  /*75b30*/  VIADD R12, R0, 0xe1 ;  /* 0x000000e1000c7836 */ /* 0x008fe20000000000 */
        /* <DEDUP_REMOVED lines=12> */
[----:B-1----:R-:W-:Y:S01]  /*75c00*/  VIADD R14, R0, 0xe2 ;  /* 0x000000e2000e7836 */ /* 0x002fe20000000000 */
[----:B------:R1:W-:Y:S01]  /*75c10*/  @P6 STG.E desc[UR8][R12.64], R174 ;  /* 0x000000ae0c006986 */ /* 0x0003e2000c101908 */
[----:B------:R-:W-:Y:S01]  /*75c20*/  ISETP.LT.AND P6, PT, R6, UR4, !P0 ;  /* 0x0000000406007c0c */ /* 0x000fe2000c7c1270 */
[----:B------:R-:W-:Y:S01]  /*75c30*/  ULDC UR6, c[0x0][0x228] ;  /* 0x00008a0000067ab9 */ /* 0x000fe20000000800 */
[----:B--2---:R-:W-:Y:S01]  /*75c40*/  IMAD.WIDE R8, R17, 0x4, R2 ;  /* 0x0000000411087825 */ /* 0x004fe200078e0202 */
[----:B------:R-:W-:-:S03]  /*75c50*/  ULDC UR4, c[0x0][0x22c] ;  /* 0x00008b0000047ab9 */ /* 0x000fc60000000800 */
[C---:B---3--:R-:W-:Y:S01]  /*75c60*/  IMAD.WIDE R10, R17.reuse, 0x4, R4 ;  /* 0x00000004110a7825 */ /* 0x048fe200078e0204 */
[----:B------:R-:W-:Y:S01]  /*75c70*/  IADD3 R17, R17, UR28, RZ ;  /* 0x0000001c11117c10 */ /* 0x000fe2000fffe0ff */
[----:B------:R2:W-:Y:S01]  /*75c80*/  @P3 STG.E desc[UR8][R8.64], R134 ;  /* 0x0000008608003986 */ /* 0x0005e2000c101908 */
[----:B------:R-:W-:Y:S01]  /*75c90*/  ISETP.LT.AND P0, PT, R7, UR6, !P0 ;  /* 0x0000000607007c0c */ /* 0x000fe2000c701270 */
[----:B------:R-:W-:Y:S01]  /*75ca0*/  VIADD R16, R0, 0xe3 ;  /* 0x000000e300107836 */ /* 0x000fe20000000000 */
[----:B------:R-:W-:Y:S01]  /*75cb0*/  ISETP.GE.AND P3, PT, R14, UR4, PT ;  /* 0x000000040e007c0c */ /* 0x000fe2000bf66270 */
[C---:B-1----:R-:W-:Y:S01]  /*75cc0*/  IMAD.WIDE R12, R17.reuse, 0x4, R2 ;  /* 0x00000004110c7825 */ /* 0x042fe200078e0202 */
        /* <DEDUP_REMOVED lines=11> */
[C---:B--2---:R-:W-:Y:S01]  /*75d80*/  IMAD.WIDE R8, R17.reuse, 0x4, R2 ;  /* 0x0000000411087825 */ /* 0x044fe200078e0202 */
[----:B------:R2:W-:Y:S01]  /*75d90*/  @P0 STG.E desc[UR8][R14.64], R175 ;  /* 0x000000af0e000986 */ /* 0x0005e2000c101908 */
[----:B------:R-:W-:Y:S01]  /*75da0*/  ISETP.LT.AND P0, PT, R6, UR6, !P2 ;  /* 0x0000000606007c0c */ /* 0x000fe2000d701270 */
[----:B------:R-:W-:Y:S01]  /*75db0*/  ULDC UR4, c[0x0][0x22c] ;  /* 0x00008b0000047ab9 */ /* 0x000fe20000000800 */
[----:B-1----:R-:W-:Y:S01]  /*75dc0*/  VIADD R10, R0, 0xe4 ;  /* 0x000000e4000a7836 */ /* 0x002fe20000000000 */
[----:B------:R1:W-:Y:S01]  /*75dd0*/  @P4 STG.E desc[UR8][R8.64], R135 ;  /* 0x0000008708004986 */ /* 0x0003e2000c101908 */
[C---:B------:R-:W-:Y:S01]  /*75de0*/  IADD3 R19, R17.reuse, UR28, RZ ;  /* 0x0000001c11137c10 */ /* 0x040fe2000fffe0ff */
[----:B------:R-:W-:Y:S02]  /*75df0*/  ULDC UR6, c[0x0][0x228] ;  /* 0x00008a0000067ab9 */ /* 0x000fe40000000800 */
[----:B------:R-:W-:Y:S01]  /*75e00*/  ISETP.GE.AND P4, PT, R10, UR4, PT ;  /* 0x000000040a007c0c */ /* 0x000fe2000bf86270 */
[----:B------:R-:W-:Y:S01]  /*75e10*/  IMAD.WIDE R10, R17, 0x4, R4 ;  /* 0x00000004110a7825 */ /* 0x000fe200078e0204 */
[----:B------:R-:W-:-:S03]  /*75e20*/  ULDC UR4, c[0x0][0x228] ;  /* 0x00008a0000047ab9 */ /* 0x000fc60000000800 */
[----:B--2---:R-:W-:Y:S01]  /*75e30*/  VIADD R14, R0, 0xe5 ;  /* 0x000000e5000e7836 */ /* 0x004fe20000000000 */
        /* <DEDUP_REMOVED lines=8> */
[C---:B-1----:R-:W-:Y:S01]  /*75ec0*/  IMAD.WIDE R8, R19.reuse, 0x4, R4 ;  /* 0x0000000413087825 */ /* 0x042fe200078e0204 */
[----:B------:R-:W-:Y:S01]  /*75ed0*/  IADD3 R19, R19, UR28, RZ ;  /* 0x0000001c13137c10 */ /* 0x000fe2000fffe0ff */
[----:B------:R-:W-:-:S02]  /*75ee0*/  ULDC UR4, c[0x0][0x228] ;  /* 0x00008a0000047ab9 */ /* 0x000fc40000000800 */
[----:B------:R-:W-:Y:S01]  /*75ef0*/  ISETP.LT.AND P1, PT, R7, UR4, !P1 ;  /* 0x0000000407007c0c */ /* 0x000fe2000cf21270 */
[----:B------:R-:W-:Y:S01]  /*75f00*/  ULDC UR4, c[0x0][0x228] ;  /* 0x00008a0000047ab9 */ /* 0x000fe20000000800 */
[C---:B--2---:R-:W-:Y:S01]  /*75f10*/  IMAD.WIDE R10, R19.reuse, 0x4, R2 ;  /* 0x00000004130a7825 */ /* 0x044fe200078e0202 */
        /* <DEDUP_REMOVED lines=137> */
[C---:B---3--:R-:W-:Y:S02]  /*767b0*/  IMAD.WIDE R12, R19.reuse, 0x4, R4 ;  /* 0x00000004130c7825 */ /* 0x048fe400078e0204 */
[----:B------:R-:W-:Y:S01]  /*767c0*/  ISETP.GE.AND P4, PT, R14, UR4, PT ;  /* 0x000000040e007c0c */ /* 0x000fe2000bf86270 */
[----:B------:R-:W-:Y:S01]  /*767d0*/  ULDC UR4, c[0x0][0x228] ;  /* 0x00008a0000047ab9 */ /* 0x000fe20000000800 */
[----:B------:R-:W-:-:S02]  /*767e0*/  IADD3 R17, R19, UR28, RZ ;  /* 0x0000001c13117c10 */ /* 0x000fc4000fffe0ff */
[----:B------:R-:W-:Y:S01]  /*767f0*/  ISETP.LT.AND P5, PT, R7, UR4, !P5 ;  /* 0x0000000407007c0c */ /* 0x000fe2000efa1270 */
[----:B------:R-:W-:Y:S01]  /*76800*/  ULDC UR4, c[0x0][0x228] ;  /* 0x00008a0000047ab9 */ /* 0x000fe20000000800 */
[----:B------:R3:W-:Y:S01]  /*76810*/  @P0 STG.E desc[UR8][R12.64], R198 ;  /* 0x000000c60c000986 */ /* 0x0007e2000c101908 */
[----:B------:R-:W-:Y:S01]  /*76820*/  ISETP.LT.AND P0, PT, R6, UR4, !P3 ;  /* 0x0000000406007c0c */ /* 0x000fe2000df01270 */
[C---:B------:R-:W-:Y:S01]  /*76830*/  IMAD.WIDE R14, R17.reuse, 0x4, R2 ;  /* 0x00000004110e7825 */ /* 0x040fe200078e0202 */
[----:B------:R-:W-:Y:S01]  /*76840*/  IADD3 R19, R17, UR28, RZ ;  /* 0x0000001c11137c10 */ /* 0x000fe2000fffe0ff */
[----:B------:R-:W-:Y:S01]  /*76850*/  ULDC UR4, c[0x0][0x22c] ;  /* 0x00008b0000047ab9 */ /* 0x000fe20000000800 */
[----:B------:R-:W-:Y:S01]  /*76860*/  ISETP.LT.AND P3, PT, R7, UR6, !P3 ;  /* 0x0000000607007c0c */ /* 0x000fe2000df61270 */
[----:B-1----:R-:W-:Y:S01]  /*76870*/  IMAD.WIDE R8, R17, 0x4, R4 ;  /* 0x0000000411087825 */ /* 0x002fe200078e0204 */
[----:B------:R1:W-:Y:S03]  /*76880*/  @P6 STG.E desc[UR8][R14.64], R142 ;  /* 0x0000008e0e006986 */ /* 0x0003e6000c101908 */
[----:B------:R-:W-:Y:S01]  /*76890*/  VIADD R16, R0, 0xf2 ;  /* 0x000000f200107836 */ /* 0x000fe20000000000 */
[----:B------:R-:W-:Y:S01]  /*768a0*/  ISETP.LT.AND P6, PT, R6, UR10, !P1 ;  /* 0x0000000a06007c0c */ /* 0x000fe2000cfc1270 */
[C---:B--2---:R-:W-:Y:S01]  /*768b0*/  IMAD.WIDE R10, R19.reuse, 0x4, R2 ;  /* 0x00000004130a7825 */ /* 0x044fe200078e0202 */
[----:B------:R2:W-:Y:S01]  /*768c0*/  @P5 STG.E desc[UR8][R8.64], R202 ;  /* 0x000000ca08005986 */ /* 0x0005e2000c101908 */
[----:B------:R-:W-:Y:S01]  /*768d0*/  ULDC UR6, c[0x0][0x228] ;  /* 0x00008a0000067ab9 */ /* 0x000fe20000000800 */
[----:B------:R-:W-:Y:S01]  /*768e0*/  ISETP.GE.AND P5, PT, R16, UR4, PT ;  /* 0x0000000410007c0c */ /* 0x000fe2000bfa6270 */
[C---:B------:R-:W-:Y:S01]  /*768f0*/  VIADD R17, R19.reuse, UR28 ;  /* 0x0000001c13117c36 */ /* 0x040fe20008000000 */
[----:B------:R-:W-:Y:S01]  /*76900*/  IADD3 R16, R0, 0xf3, RZ ;  /* 0x000000f300107810 */ /* 0x000fe20007ffe0ff */
[----:B---3--:R-:W-:Y:S01]  /*76910*/  IMAD.WIDE R12, R19, 0x4, R4 ;  /* 0x00000004130c7825 */ /* 0x008fe200078e0204 */
[----:B------:R-:W-:Y:S01]  /*76920*/  ISETP.LT.AND P1, PT, R7, UR6, !P1 ;  /* 0x0000000607007c0c */ /* 0x000fe2000cf21270 */
[----:B------:R-:W-:Y:S01]  /*76930*/  ULDC UR4, c[0x0][0x22c] ;  /* 0x00008b0000047ab9 */ /* 0x000fe20000000800 */
[----:B------:R3:W-:Y:S01]  /*76940*/  @P0 STG.E desc[UR8][R10.64], R207 ;  /* 0x000000cf0a000986 */ /* 0x0007e2000c101908 */
[----:B------:R-:W-:Y:S01]  /*76950*/  ISETP.GE.AND P0, PT, R16, UR4, PT ;  /* 0x0000000410007c0c */ /* 0x000fe2000bf06270 */
[C---:B-1----:R-:W-:Y:S01]  /*76960*/  IMAD.WIDE R14, R17.reuse, 0x4, R2 ;  /* 0x00000004110e7825 */ /* 0x042fe200078e0202 */
[----:B------:R-:W-:Y:S01]  /*76970*/  ULDC UR4, c[0x0][0x228] ;  /* 0x00008a0000047ab9 */ /* 0x000fe20000000800 */
[----:B------:R1:W-:Y:S01]  /*76980*/  @P3 STG.E desc[UR8][R12.64], R199 ;  /* 0x000000c70c003986 */ /* 0x0003e2000c101908 */
[----:B------:R-:W-:Y:S01]  /*76990*/  ULDC UR6, c[0x0][0x228] ;  /* 0x00008a0000067ab9 */ /* 0x000fe20000000800 */
[----:B------:R-:W-:Y:S01]  /*769a0*/  ISETP.LT.AND P3, PT, R6, UR4, !P2 ;  /* 0x0000000406007c0c */ /* 0x000fe2000d761270 */
[----:B--2---:R-:W-:Y:S01]  /*769b0*/  IMAD.WIDE R8, R17, 0x4, R4 ;  /* 0x0000000411087825 */ /* 0x004fe200078e0204 */
[----:B------:R-:W-:Y:S01]  /*769c0*/  ISETP.LT.AND P2, PT, R7, UR6, !P2 ;  /* 0x0000000607007c0c */ /* 0x000fe2000d741270 */
[----:B------:R-:W-:Y:S01]  /*769d0*/  ULDC UR10, c[0x0][0x228] ;  /* 0x00008a00000a7ab9 */ /* 0x000fe20000000800 */
[----:B------:R2:W-:Y:S01]  /*769e0*/  @P6 STG.E desc[UR8][R14.64], R143 ;  /* 0x0000008f0e006986 */ /* 0x0005e2000c101908 */
[----:B------:R-:W-:Y:S01]  /*769f0*/  VIADD R16, R0, 0xf4 ;  /* 0x000000f400107836 */ /* 0x000fe20000000000 */
[----:B------:R-:W-:Y:S01]  /*76a00*/  IADD3 R17, R17, UR28, RZ ;  /* 0x0000001c11117c10 */ /* 0x000fe2000fffe0ff */
[----:B------:R-:W-:Y:S01]  /*76a10*/  ULDC UR4, c[0x0][0x22c] ;  /* 0x00008b0000047ab9 */ /* 0x000fe20000000800 */
[----:B------:R-:W-:Y:S01]  /*76a20*/  ISETP.LT.AND P6, PT, R6, UR10, !P4 ;  /* 0x0000000a06007c0c */ /* 0x000fe2000e7c1270 */
[----:B------:R4:W-:Y:S01]  /*76a30*/  @P1 STG.E desc[UR8][R8.64], R203 ;  /* 0x000000cb08001986 */ /* 0x0009e2000c101908 */
[----:B------:R-:W-:Y:S01]  /*76a40*/  ISETP.GE.AND P1, PT, R16, UR4, PT ;  /* 0x0000000410007c0c */ /* 0x000fe2000bf26270 */
[C---:B------:R-:W-:Y:S01]  /*76a50*/  VIADD R19, R17.reuse, UR28 ;  /* 0x0000001c11137c36 */ /* 0x040fe20008000000 */
[----:B------:R-:W-:Y:S01]  /*76a60*/  ULDC UR4, c[0x0][0x228] ;  /* 0x00008a0000047ab9 */ /* 0x000fe20000000800 */
[----:B---3--:R-:W-:Y:S01]  /*76a70*/  IMAD.WIDE R10, R17, 0x4, R2 ;  /* 0x00000004110a7825 */ /* 0x008fe200078e0202 */
[----:B------:R-:W-:Y:S01]  /*76a80*/  ISETP.LT.AND P4, PT, R7, UR4, !P4 ;  /* 0x0000000407007c0c */ /* 0x000fe2000e781270 */
[----:B------:R-:W-:Y:S01]  /*76a90*/  ULDC UR4, c[0x0][0x228] ;  /* 0x00008a0000047ab9 */ /* 0x000fe20000000800 */
[----:B------:R-:W-:Y:S01]  /*76aa0*/  ULDC UR6, c[0x0][0x228] ;  /* 0x00008a0000067ab9 */ /* 0x000fe20000000800 */
[----:B-1----:R-:W-:Y:S01]  /*76ab0*/  IMAD.WIDE R12, R17, 0x4, R4 ;  /* 0x00000004110c7825 */ /* 0x002fe200078e0204 */
[----:B------:R1:W-:Y:S01]  /*76ac0*/  @P3 STG.E desc[UR8][R10.64], R216 ;  /* 0x000000d80a003986 */ /* 0x0003e2000c101908 */
[----:B------:R-:W-:-:S02]  /*76ad0*/  ULDC UR10, c[0x0][0x228] ;  /* 0x00008a00000a7ab9 */ /* 0x000fc40000000800 */
[----:B--2---:R-:W-:Y:S01]  /*76ae0*/  IMAD.WIDE R14, R19, 0x4, R2 ;  /* 0x00000004130e7825 */ /* 0x004fe200078e0202 */
[----:B------:R2:W-:Y:S01]  /*76af0*/  @P2 STG.E desc[UR8][R12.64], R208 ;  /* 0x000000d00c002986 */ /* 0x0005e2000c101908 */
[----:B------:R-:W-:Y:S02]  /*76b00*/  IADD3 R16, R0, 0xf5, RZ ;  /* 0x000000f500107810 */ /* 0x000fe40007ffe0ff */
[C---:B------:R-:W-:Y:S01]  /*76b10*/  ISETP.LT.AND P2, PT, R6.reuse, UR4, !P5 ;  /* 0x0000000406007c0c */ /* 0x040fe2000ef41270 */
[----:B------:R-:W-:Y:S01]  /*76b20*/  ULDC UR4, c[0x0][0x228] ;  /* 0x00008a0000047ab9 */ /* 0x000fe20000000800 */
[----:B------:R-:W-:Y:S01]  /*76b30*/  ISETP.LT.AND P5, PT, R7, UR6, !P5 ;  /* 0x0000000607007c0c */ /* 0x000fe2000efa1270 */
[----:B------:R3:W-:Y:S01]  /*76b40*/  @P6 STG.E desc[UR8][R14.64], R144 ;  /* 0x000000900e006986 */ /* 0x0007e2000c101908 */
[C---:B----4-:R-:W-:Y:S01]  /*76b50*/  IMAD.WIDE R8, R19.reuse, 0x4, R4 ;  /* 0x0000000413087825 */ /* 0x050fe200078e0204 */
[----:B------:R-:W-:Y:S01]  /*76b60*/  ISETP.LT.AND P6, PT, R6, UR4, !P0 ;  /* 0x0000000406007c0c */ /* 0x000fe2000c7c1270 */
[----:B------:R-:W-:Y:S01]  /*76b70*/  ULDC UR4, c[0x0][0x228] ;  /* 0x00008a0000047ab9 */ /* 0x000fe20000000800 */
[----:B------:R-:W-:Y:S01]  /*76b80*/  ISETP.GE.AND P3, PT, R16, UR13, PT ;  /* 0x0000000d10007c0c */ /* 0x000fe2000bf66270 */
[----:B------:R-:W-:Y:S01]  /*76b90*/  VIADD R19, R19, UR28 ;  /* 0x0000001c13137c36 */ /* 0x000fe20008000000 */
[----:B------:R-:W-:Y:S01]  /*76ba0*/  IADD3 R16, R0, 0xf6, RZ ;  /* 0x000000f600107810 */ /* 0x000fe20007ffe0ff */
[----:B------:R4:W-:Y:S01]  /*76bb0*/  @P4 STG.E desc[UR8][R8.64], R212 ;  /* 0x000000d408004986 */ /* 0x0009e2000c101908 */
[----:B------:R-:W-:Y:S01]  /*76bc0*/  ULDC UR6, c[0x0][0x228] ;  /* 0x00008a0000067ab9 */ /* 0x000fe20000000800 */
[C---:B------:R-:W-:Y:S01]  /*76bd0*/  VIADD R17, R19.reuse, UR28 ;  /* 0x0000001c13117c36 */ /* 0x040fe20008000000 */
[----:B------:R-:W-:Y:S01]  /*76be0*/  ISETP.GE.AND P4, PT, R16, UR11, PT ;  /* 0x0000000b10007c0c */ /* 0x000fe2000bf86270 */
[----:B-1----:R-:W-:Y:S01]  /*76bf0*/  IMAD.WIDE R10, R19, 0x4, R2 ;  /* 0x00000004130a7825 */ /* 0x002fe200078e0202 */
[----:B------:R-:W-:-:S03]  /*76c00*/  IADD3 R16, R0, 0xf7, RZ ;  /* 0x000000f700107810 */ /* 0x000fc60007ffe0ff */
[----:B--2---:R-:W-:Y:S01]  /*76c10*/  IMAD.WIDE R12, R19, 0x4, R4 ;  /* 0x00000004130c7825 */ /* 0x004fe200078e0204 */
[----:B------:R-:W-:Y:S01]  /*76c20*/  ISETP.LT.AND P0, PT, R7, UR4, !P0 ;  /* 0x0000000407007c0c */ /* 0x000fe2000c701270 */
[----:B------:R-:W-:Y:S01]  /*76c30*/  @P2 STG.E desc[UR8][R10.64], R217 ;  /* 0x000000d90a002986 */ /* 0x000fe2000c101908 */
[----:B------:R-:W-:Y:S01]  /*76c40*/  ULDC UR4, c[0x0][0x228] ;  /* 0x00008a0000047ab9 */ /* 0x000fe20000000800 */
[C---:B---3--:R-:W-:Y:S01]  /*76c50*/  IMAD.WIDE R14, R17.reuse, 0x4, R2 ;  /* 0x00000004110e7825 */ /* 0x048fe200078e0202 */
[----:B------:R-:W-:Y:S01]  /*76c60*/  ISETP.GE.AND P2, PT, R16, UR7, PT ;  /* 0x0000000710007c0c */ /* 0x000fe2000bf46270 */
[----:B------:R1:W-:Y:S01]  /*76c70*/  @P5 STG.E desc[UR8][R12.64], R209 ;  /* 0x000000d10c005986 */ /* 0x0003e2000c101908 */
[----:B------:R-:W-:Y:S01]  /*76c80*/  ULDC UR7, c[0x0][0x228] ;  /* 0x00008a0000077ab9 */ /* 0x000fe20000000800 */
[C---:B------:R-:W-:Y:S01]  /*76c90*/  ISETP.LT.AND P5, PT, R6.reuse, UR4, !P1 ;  /* 0x0000000406007c0c */ /* 0x040fe2000cfa1270 */
[----:B----4-:R-:W-:Y:S01]  /*76ca0*/  IMAD.WIDE R8, R17, 0x4, R4 ;  /* 0x0000000411087825 */ /* 0x010fe200078e0204 */
[----:B------:R2:W-:Y:S01]  /*76cb0*/  @P6 STG.E desc[UR8][R14.64], R145 ;  /* 0x000000910e006986 */ /* 0x0005e2000c101908 */
[----:B------:R-:W-:Y:S01]  /*76cc0*/  ISETP.LT.AND P1, PT, R7, UR6, !P1 ;  /* 0x0000000607007c0c */ /* 0x000fe2000cf21270 */
[----:B------:R-:W-:Y:S01]  /*76cd0*/  ULDC UR4, c[0x0][0x228] ;  /* 0x00008a0000047ab9 */ /* 0x000fe20000000800 */
[----:B------:R-:W-:-:S02]  /*76ce0*/  ISETP.LT.AND P6, PT, R6, UR7, !P3 ;  /* 0x0000000706007c0c */ /* 0x000fc4000dfc1270 */
[----:B------:R-:W-:Y:S02]  /*76cf0*/  ISETP.LT.AND P3, PT, R7, UR10, !P3 ;  /* 0x0000000a07007c0c */ /* 0x000fe4000df61270 */
[----:B-1----:R-:W-:Y:S01]  /*76d00*/  IADD3 R13, R17, UR28, RZ ;  /* 0x0000001c110d7c10 */ /* 0x002fe2000fffe0ff */
[----:B------:R-:W-:Y:S01]  /*76d10*/  VIADD R16, R0, 0xf8 ;  /* 0x000000f800107836 */ /* 0x000fe20000000000 */
[----:B------:R1:W-:Y:S03]  /*76d20*/  @P0 STG.E desc[UR8][R8.64], R213 ;  /* 0x000000d508000986 */ /* 0x0003e6000c101908 */
[C---:B------:R-:W-:Y:S02]  /*76d30*/  VIADD R19, R13.reuse, UR28 ;  /* 0x0000001c0d137c36 */ /* 0x040fe40008000000 */
[----:B------:R-:W-:Y:S01]  /*76d40*/  IMAD.WIDE R10, R13, 0x4, R2 ;  /* 0x000000040d0a7825 */ /* 0x000fe200078e0202 */
[----:B------:R-:W-:Y:S01]  /*76d50*/  ISETP.GE.AND P0, PT, R16, UR5, PT ;  /* 0x0000000510007c0c */ /* 0x000fe2000bf06270 */
[----:B------:R-:W-:-:S02]  /*76d60*/  ULDC UR5, c[0x0][0x228] ;  /* 0x00008a0000057ab9 */ /* 0x000fc40000000800 */
[----:B------:R-:W-:Y:S01]  /*76d70*/  IMAD.WIDE R12, R13, 0x4, R4 ;  /* 0x000000040d0c7825 */ /* 0x000fe200078e0204 */
[----:B------:R3:W-:Y:S03]  /*76d80*/  @P5 STG.E desc[UR8][R10.64], R218 ;  /* 0x000000da0a005986 */ /* 0x0007e6000c101908 */
[C---:B--2---:R-:W-:Y:S01]  /*76d90*/  IMAD.WIDE R14, R19.reuse, 0x4, R2 ;  /* 0x00000004130e7825 */ /* 0x044fe200078e0202 */
[----:B------:R-:W-:Y:S03]  /*76da0*/  @P1 STG.E desc[UR8][R12.64], R210 ;  /* 0x000000d20c001986 */ /* 0x000fe6000c101908 */
[----:B------:R-:W-:Y:S01]  /*76db0*/  IMAD.WIDE R16, R19, 0x4, R4 ;  /* 0x0000000413107825 */ /* 0x000fe200078e0204 */
[----:B------:R2:W-:Y:S04]  /*76dc0*/  @P6 STG.E desc[UR8][R14.64], R146 ;  /* 0x000000920e006986 */ /* 0x0005e8000c101908 */
[----:B------:R4:W-:Y:S01]  /*76dd0*/  @P3 STG.E desc[UR8][R16.64], R214 ;  /* 0x000000d610003986 */ /* 0x0009e2000c101908 */
[----:B------:R-:W-:Y:S01]  /*76de0*/  ISETP.LT.AND P3, PT, R6, UR4, !P4 ;  /* 0x0000000406007c0c */ /* 0x000fe2000e761270 */
[----:B------:R-:W-:Y:S01]  /*76df0*/  ULDC UR4, c[0x0][0x228] ;  /* 0x00008a0000047ab9 */ /* 0x000fe20000000800 */
[----:B------:R-:W-:Y:S01]  /*76e00*/  ISETP.LT.AND P4, PT, R7, UR5, !P4 ;  /* 0x0000000507007c0c */ /* 0x000fe2000e781270 */
[----:B------:R-:W-:Y:S01]  /*76e10*/  ULDC UR5, c[0x0][0x228] ;  /* 0x00008a0000057ab9 */ /* 0x000fe20000000800 */
[----:B------:R-:W-:-:S02]  /*76e20*/  IADD3 R19, R19, UR28, RZ ;  /* 0x0000001c13137c10 */ /* 0x000fc4000fffe0ff */
[----:B------:R-:W-:Y:S01]  /*76e30*/  ISETP.LT.AND P6, PT, R6, UR4, !P2 ;  /* 0x0000000406007c0c */ /* 0x000fe2000d7c1270 */
[----:B------:R-:W-:Y:S02]  /*76e40*/  ULDC UR4, c[0x0][0x228] ;  /* 0x00008a0000047ab9 */ /* 0x000fe40000000800 */
[----:B-1----:R-:W-:Y:S01]  /*76e50*/  IMAD.WIDE R8, R19, 0x4, R2 ;  /* 0x0000000413087825 */ /* 0x002fe200078e0202 */
[----:B------:R-:W-:-:S03]  /*76e60*/  IADD3 R18, R0, 0xf9, RZ ;  /* 0x000000f900127810 */ /* 0x000fc60007ffe0ff */
[----:B---3--:R-:W-:Y:S01]  /*76e70*/  IMAD.WIDE R10, R19, 0x4, R4 ;  /* 0x00000004130a7825 */ /* 0x008fe200078e0204 */
[----:B--2---:R-:W-:-:S03]  /*76e80*/  IADD3 R14, R0, 0xfb, RZ ;  /* 0x000000fb000e7810 */ /* 0x004fc60007ffe0ff */
[----:B----4-:R-:W-:Y:S01]  /*76e90*/  VIADD R17, R19, UR28 ;  /* 0x0000001c13117c36 */ /* 0x010fe20008000000 */
[----:B------:R1:W-:Y:S01]  /*76ea0*/  @P3 STG.E desc[UR8][R8.64], R219 ;  /* 0x000000db08003986 */ /* 0x0003e2000c101908 */
[----:B------:R-:W-:Y:S01]  /*76eb0*/  ISETP.LT.AND P2, PT, R7, UR5, !P2 ;  /* 0x0000000507007c0c */ /* 0x000fe2000d741270 */
[----:B------:R-:W-:Y:S01]  /*76ec0*/  ULDC UR5, c[0x0][0x228] ;  /* 0x00008a0000057ab9 */ /* 0x000fe20000000800 */
[C---:B------:R-:W-:Y:S01]  /*76ed0*/  IMAD.WIDE R12, R17.reuse, 0x4, R2 ;  /* 0x00000004110c7825 */ /* 0x040fe200078e0202 */
[----:B------:R2:W-:Y:S01]  /*76ee0*/  @P4 STG.E desc[UR8][R10.64], R211 ;  /* 0x000000d30a004986 */ /* 0x0005e2000c101908 */
[----:B------:R-:W-:Y:S01]  /*76ef0*/  ISETP.LT.AND P4, PT, R6, UR4, !P0 ;  /* 0x0000000406007c0c */ /* 0x000fe2000c781270 */
[----:B------:R-:W-:Y:S01]  /*76f00*/  ULDC UR4, c[0x0][0x228] ;  /* 0x00008a0000047ab9 */ /* 0x000fe20000000800 */
[----:B------:R-:W-:Y:S02]  /*76f10*/  ISETP.GE.AND P5, PT, R18, UR21, PT ;  /* 0x0000001512007c0c */ /* 0x000fe4000bfa6270 */
[----:B------:R-:W-:Y:S01]  /*76f20*/  ISETP.GE.AND P3, PT, R14, UR17, PT ;  /* 0x000000110e007c0c */ /* 0x000fe2000bf66270 */
[----:B------:R-:W-:Y:S01]  /*76f30*/  IMAD.WIDE R14, R17, 0x4, R4 ;  /* 0x00000004110e7825 */ /* 0x000fe200078e0204 */
[----:B------:R-:W-:Y:S01]  /*76f40*/  ISETP.LT.AND P0, PT, R7, UR4, !P0 ;  /* 0x0000000407007c0c */ /* 0x000fe2000c701270 */
[----:B------:R3:W-:Y:S01]  /*76f50*/  @P6 STG.E desc[UR8][R12.64], R147 ;  /* 0x000000930c006986 */ /* 0x0007e2000c101908 */
[----:B------:R-:W-:Y:S01]  /*76f60*/  IADD3 R17, R17, UR28, RZ ;  /* 0x0000001c11117c10 */ /* 0x000fe2000fffe0ff */
[----:B------:R-:W-:Y:S01]  /*76f70*/  ULDC UR4, c[0x0][0x228] ;  /* 0x00008a0000047ab9 */ /* 0x000fe20000000800 */
[----:B------:R-:W-:Y:S01]  /*76f80*/  ISETP.LT.AND P6, PT, R6, UR5, !P5 ;  /* 0x0000000506007c0c */ /* 0x000fe2000efc1270 */
[----:B------:R-:W-:Y:S01]  /*76f90*/  VIADD R18, R0, 0xfa ;  /* 0x000000fa00127836 */ /* 0x000fe20000000000 */
[----:B------:R-:W-:Y:S01]  /*76fa0*/  ISETP.LT.AND P5, PT, R7, UR4, !P5 ;  /* 0x0000000407007c0c */ /* 0x000fe2000efa1270 */
[----:B-1----:R-:W-:-:S04]  /*76fb0*/  IMAD.WIDE R8, R17, 0x4, R2 ;  /* 0x0000000411087825 */ /* 0x002fc800078e0202 */
[C---:B------:R-:W-:Y:S01]  /*76fc0*/  VIADD R19, R17.reuse, UR28 ;  /* 0x0000001c11137c36 */ /* 0x040fe20008000000 */
[----:B------:R-:W-:Y:S01]  /*76fd0*/  ISETP.GE.AND P1, PT, R18, UR19, PT ;  /* 0x0000001312007c0c */ /* 0x000fe2000bf26270 */
[----:B--2---:R-:W-:Y:S01]  /*76fe0*/  IMAD.WIDE R10, R17, 0x4, R4 ;  /* 0x00000004110a7825 */ /* 0x004fe200078e0204 */
[----:B------:R1:W-:Y:S03]  /*76ff0*/  @P2 STG.E desc[UR8][R14.64], R215 ;  /* 0x000000d70e002986 */ /* 0x0003e6000c101908 */
[----:B------:R-:W-:Y:S01]  /*77000*/  VIADD R16, R0, 0xfc ;  /* 0x000000fc00107836 */ /* 0x000fe20000000000 */
[----:B------:R2:W-:Y:S01]  /*77010*/  @P4 STG.E desc[UR8][R8.64], R228 ;  /* 0x000000e408004986 */ /* 0x0005e2000c101908 */
[C---:B---3--:R-:W-:Y:S01]  /*77020*/  IMAD.WIDE R12, R19.reuse, 0x4, R2 ;  /* 0x00000004130c7825 */ /* 0x048fe200078e0202 */
[----:B------:R-:W-:Y:S02]  /*77030*/  ISETP.LT.AND P4, PT, R6, UR4, !P1 ;  /* 0x0000000406007c0c */ /* 0x000fe4000cf81270 */
[----:B------:R3:W-:Y:S01]  /*77040*/  @P0 STG.E desc[UR8][R10.64], R220 ;  /* 0x000000dc0a000986 */ /* 0x0007e2000c101908 */
[----:B-1----:R-:W-:Y:S01]  /*77050*/  IMAD.WIDE R14, R19, 0x4, R4 ;  /* 0x00000004130e7825 */ /* 0x002fe200078e0204 */
[----:B------:R-:W-:-:S02]  /*77060*/  ISETP.GE.AND P2, PT, R16, UR15, PT ;  /* 0x0000000f10007c0c */ /* 0x000fc4000bf46270 */
[----:B------:R1:W-:Y:S01]  /*77070*/  @P6 STG.E desc[UR8][R12.64], R148 ;  /* 0x000000940c006986 */ /* 0x0003e2000c101908 */
[----:B------:R-:W-:Y:S01]  /*77080*/  VIADD R19, R19, UR28 ;  /* 0x0000001c13137c36 */ /* 0x000fe20008000000 */
[----:B------:R-:W-:Y:S02]  /*77090*/  ISETP.LT.AND P1, PT, R7, UR4, !P1 ;  /* 0x0000000407007c0c */ /* 0x000fe4000cf21270 */
[----:B------:R4:W-:Y:S01]  /*770a0*/  @P5 STG.E desc[UR8][R14.64], R24 ;  /* 0x000000180e005986 */ /* 0x0009e2000c101908 */
[----:B------:R-:W-:Y:S01]  /*770b0*/  IADD3 R16, R0, 0xfd, RZ ;  /* 0x000000fd00107810 */ /* 0x000fe20007ffe0ff */
[----:B------:R-:W-:Y:S01]  /*770c0*/  VIADD R17, R19, UR28 ;  /* 0x0000001c13117c36 */ /* 0x000fe20008000000 */
[C---:B------:R-:W-:Y:S02]  /*770d0*/  ISETP.LT.AND P5, PT, R6.reuse, UR4, !P3 ;  /* 0x0000000406007c0c */ /* 0x040fe4000dfa1270 */
[----:B------:R-:W-:Y:S01]  /*770e0*/  ISETP.LT.AND P3, PT, R7, UR4, !P3 ;  /* 0x0000000407007c0c */ /* 0x000fe2000df61270 */
[----:B--2---:R-:W-:Y:S01]  /*770f0*/  IMAD.WIDE R8, R19, 0x4, R2 ;  /* 0x0000000413087825 */ /* 0x004fe200078e0202 */
[----:B------:R-:W-:-:S02]  /*77100*/  ISETP.LT.AND P6, PT, R6, UR4, !P2 ;  /* 0x0000000406007c0c */ /* 0x000fc4000d7c1270 */
[----:B------:R-:W-:Y:S02]  /*77110*/  ISETP.GE.AND P0, PT, R16, UR23, PT ;  /* 0x0000001710007c0c */ /* 0x000fe4000bf06270 */
[----:B------:R-:W-:Y:S02]  /*77120*/  IADD3 R16, R0, 0xfe, RZ ;  /* 0x000000fe00107810 */ /* 0x000fe40007ffe0ff */
[----:B------:R-:W-:Y:S01]  /*77130*/  IADD3 R21, R17, UR28, RZ ;  /* 0x0000001c11157c10 */ /* 0x000fe2000fffe0ff */
[----:B---3--:R-:W-:Y:S01]  /*77140*/  IMAD.WIDE R10, R19, 0x4, R4 ;  /* 0x00000004130a7825 */ /* 0x008fe200078e0204 */
[----:B------:R-:W-:Y:S01]  /*77150*/  @P4 STG.E desc[UR8][R8.64], R229 ;  /* 0x000000e508004986 */ /* 0x000fe2000c101908 */
[----:B------:R-:W-:Y:S02]  /*77160*/  ISETP.GE.AND P4, PT, R16, UR27, PT ;  /* 0x0000001b10007c0c */ /* 0x000fe4000bf86270 */
[C---:B-1----:R-:W-:Y:S01]  /*77170*/  IMAD.WIDE R12, R17.reuse, 0x4, R2 ;  /* 0x00000004110c7825 */ /* 0x042fe200078e0202 */
[----:B------:R-:W-:Y:S03]  /*77180*/  @P1 STG.E desc[UR8][R10.64], R221 ;  /* 0x000000dd0a001986 */ /* 0x000fe6000c101908 */
[----:B----4-:R-:W-:Y:S01]  /*77190*/  IMAD.WIDE R14, R17, 0x4, R4 ;  /* 0x00000004110e7825 */ /* 0x010fe200078e0204 */
[----:B------:R-:W-:Y:S03]  /*771a0*/  @P5 STG.E desc[UR8][R12.64], R149 ;  /* 0x000000950c005986 */ /* 0x000fe6000c101908 */
[C---:B------:R-:W-:Y:S01]  /*771b0*/  IMAD.WIDE R16, R21.reuse, 0x4, R2 ;  /* 0x0000000415107825 */ /* 0x040fe200078e0202 */
[----:B------:R-:W-:-:S03]  /*771c0*/  IADD3 R19, R21, UR28, RZ ;  /* 0x0000001c15137c10 */ /* 0x000fc6000fffe0ff */
[----:B------:R-:W-:Y:S01]  /*771d0*/  VIADD R0, R0, 0xff ;  /* 0x000000ff00007836 */ /* 0x000fe20000000000 */
[----:B------:R-:W-:Y:S01]  /*771e0*/  @P3 STG.E desc[UR8][R14.64], R25 ;  /* 0x000000190e003986 */ /* 0x000fe2000c101908 */
[----:B------:R-:W-:-:S03]  /*771f0*/  ISETP.LT.AND P2, PT, R7, UR4, !P2 ;  /* 0x0000000407007c0c */ /* 0x000fc6000d741270 */
[----:B------:R1:W-:Y:S01]  /*77200*/  @P6 STG.E desc[UR8][R16.64], R230 ;  /* 0x000000e610006986 */ /* 0x0003e2000c101908 */
[----:B------:R-:W-:Y:S02]  /*77210*/  ISETP.GE.AND P1, PT, R0, UR25, PT ;  /* 0x0000001900007c0c */ /* 0x000fe4000bf26270 */
[C---:B------:R-:W-:Y:S01]  /*77220*/  ISETP.LT.AND P6, PT, R6.reuse, UR4, !P0 ;  /* 0x0000000406007c0c */ /* 0x040fe2000c7c1270 */
[----:B------:R-:W-:Y:S01]  /*77230*/  VIADD R23, R19, UR28 ;  /* 0x0000001c13177c36 */ /* 0x000fe20008000000 */
[C---:B------:R-:W-:Y:S02]  /*77240*/  ISETP.LT.AND P0, PT, R7.reuse, UR4, !P0 ;  /* 0x0000000407007c0c */ /* 0x040fe4000c701270 */
[C---:B------:R-:W-:Y:S02]  /*77250*/  ISETP.LT.AND P5, PT, R6.reuse, UR4, !P4 ;  /* 0x0000000406007c0c */ /* 0x040fe4000e7a1270 */
[----:B------:R-:W-:Y:S02]  /*77260*/  ISETP.LT.AND P4, PT, R7, UR4, !P4 ;  /* 0x0000000407007c0c */ /* 0x000fe4000e781270 */
[----:B------:R-:W-:-:S02]  /*77270*/  ISETP.LT.AND P3, PT, R6, UR4, !P1 ;  /* 0x0000000406007c0c */ /* 0x000fc4000cf61270 */
[----:B------:R-:W-:Y:S01]  /*77280*/  ISETP.LT.AND P1, PT, R7, UR4, !P1 ;  /* 0x0000000407007c0c */ /* 0x000fe2000cf21270 */
[----:B------:R-:W-:Y:S01]  /*77290*/  IMAD.WIDE R6, R21, 0x4, R4 ;  /* 0x0000000415067825 */ /* 0x000fe200078e0204 */
[----:B-1----:R-:W-:-:S03]  /*772a0*/  IADD3 R17, R23, UR28, RZ ;  /* 0x0000001c17117c10 */ /* 0x002fc6000fffe0ff */
[C---:B------:R-:W-:Y:S01]  /*772b0*/  IMAD.WIDE R8, R19.reuse, 0x4, R2 ;  /* 0x0000000413087825 */ /* 0x040fe200078e0202 */
[----:B------:R1:W-:Y:S03]  /*772c0*/  @P2 STG.E desc[UR8][R6.64], R222 ;  /* 0x000000de06002986 */ /* 0x0003e6000c101908 */
[----:B------:R-:W-:Y:S01]  /*772d0*/  IMAD.WIDE R10, R19, 0x4, R4 ;  /* 0x00000004130a7825 */ /* 0x000fe200078e0204 */
[----:B------:R1:W-:Y:S03]  /*772e0*/  @P6 STG.E desc[UR8][R8.64], R150 ;  /* 0x0000009608006986 */ /* 0x0003e6000c101908 */
[C---:B------:R-:W-:Y:S01]  /*772f0*/  IMAD.WIDE R12, R23.reuse, 0x4, R2 ;  /* 0x00000004170c7825 */ /* 0x040fe200078e0202 */
[----:B------:R1:W-:Y:S03]  /*77300*/  @P0 STG.E desc[UR8][R10.64], R26 ;  /* 0x0000001a0a000986 */ /* 0x0003e6000c101908 */
[----:B------:R-:W-:Y:S01]  /*77310*/  IMAD.WIDE R14, R23, 0x4, R4 ;  /* 0x00000004170e7825 */ /* 0x000fe200078e0204 */
[----:B------:R1:W-:Y:S03]  /*77320*/  @P5 STG.E desc[UR8][R12.64], R231 ;  /* 0x000000e70c005986 */ /* 0x0003e6000c101908 */
[C---:B------:R-:W-:Y:S01]  /*77330*/  IMAD.WIDE R2, R17.reuse, 0x4, R2 ;  /* 0x0000000411027825 */ /* 0x040fe200078e0202 */
[----:B------:R1:W-:Y:S04]  /*77340*/  @P4 STG.E desc[UR8][R14.64], R223 ;  /* 0x000000df0e004986 */ /* 0x0003e8000c101908 */
[----:B------:R1:W-:Y:S01]  /*77350*/  @P3 STG.E desc[UR8][R2.64], R151 ;  /* 0x0000009702003986 */ /* 0x0003e2000c101908 */
[----:B------:R-:W-:Y:S01]  /*77360*/  IMAD.WIDE R4, R17, 0x4, R4 ;  /* 0x0000000411047825 */ /* 0x000fe200078e0204 */
[----:B------:R-:W-:Y:S06]  /*77370*/  @!P1 EXIT ;  /* 0x000000000000994d */ /* 0x000fec0003800000 */
[----:B------:R-:W-:Y:S01]  /*77380*/  STG.E desc[UR8][R4.64], R27 ;  /* 0x0000001b04007986 */ /* 0x000fe2000c101908 */
[----:B------:R-:W-:Y:S05]  /*77390*/  EXIT ;  /* 0x000000000000794d */ /* 0x000fea0003800000 */
.L_x_2:
[----:B------:R-:W-:-:S00]  /*773a0*/  BRA `(.L_x_2) ;  /* 0xfffffffc00fc7947 */ /* 0x000fc0000383ffff */
[----:B------:R-:W-:-:S00]  /*773b0*/  NOP ;  /* 0x0000000000007918 */ /* 0x000fc00000000000 */
        /* <DEDUP_REMOVED lines=12> */
.L_x_3:


//--------------------- .nv.shared.matmul_kernel  --------------------------
	.section	.nv.shared.matmul_kernel,"aw",@nobits
	.sectionflags	@""
	.align	16
	.zero		1024


//--------------------- .nv.shared.reserved.0     --------------------------
	.section	.nv.shared.reserved.0,"aw",@nobits
	.weak		__nv_reservedSMEM_offset_0_alias
	.size		__nv_reservedSMEM_offset_0_alias, 0, 0
	.other		__nv_reservedSMEM_offset_0_alias,@"STO_CUDA_RESERVED_SHARED STV_DEFAULT"
__nv_reservedSMEM_offset_0_alias:
	.zero		0


//--------------------- .nv.constant0.matmul_kernel --------------------------
	.section	.nv.constant0.matmul_kernel,"a",@progbits
	.sectionflags	@""
	.align	4
.nv.constant0.matmul_kernel:
	.zero		608


//--------------------- SYMBOLS --------------------------

	.type		.nv.reservedSmem.offset0,@object
	.size		.nv.reservedSmem.offset0,0x4
